//
// Generated by NVIDIA NVVM Compiler
//
// Compiler Build ID: CL-36424714
// Cuda compilation tools, release 13.0, V13.0.88
// Based on NVVM 20.0.0
//

.version 9.0
.target sm_100
.address_size 64

	// .globl	_Z17N_Body_SimulationILi256ELi64ELb1EEvPdS0_S0_S0_S0_S0_S0_S0_S0_PKdidd
// _ZZ17N_Body_SimulationILi256ELi64ELb1EEvPdS0_S0_S0_S0_S0_S0_S0_S0_PKdiddE6smem_x has been demoted
// _ZZ17N_Body_SimulationILi256ELi64ELb1EEvPdS0_S0_S0_S0_S0_S0_S0_S0_PKdiddE6smem_y has been demoted
// _ZZ17N_Body_SimulationILi256ELi64ELb1EEvPdS0_S0_S0_S0_S0_S0_S0_S0_PKdiddE6smem_z has been demoted
// _ZZ17N_Body_SimulationILi256ELi64ELb1EEvPdS0_S0_S0_S0_S0_S0_S0_S0_PKdiddE6smem_m has been demoted
// _ZZ17N_Body_SimulationILi256ELi64ELb0EEvPdS0_S0_S0_S0_S0_S0_S0_S0_PKdiddE6smem_x has been demoted
// _ZZ17N_Body_SimulationILi256ELi64ELb0EEvPdS0_S0_S0_S0_S0_S0_S0_S0_PKdiddE6smem_y has been demoted
// _ZZ17N_Body_SimulationILi256ELi64ELb0EEvPdS0_S0_S0_S0_S0_S0_S0_S0_PKdiddE6smem_z has been demoted
// _ZZ17N_Body_SimulationILi256ELi64ELb0EEvPdS0_S0_S0_S0_S0_S0_S0_S0_PKdiddE6smem_m has been demoted

.visible .entry _Z17N_Body_SimulationILi256ELi64ELb1EEvPdS0_S0_S0_S0_S0_S0_S0_S0_PKdidd(
	.param .u64 .ptr .align 1 _Z17N_Body_SimulationILi256ELi64ELb1EEvPdS0_S0_S0_S0_S0_S0_S0_S0_PKdidd_param_0,
	.param .u64 .ptr .align 1 _Z17N_Body_SimulationILi256ELi64ELb1EEvPdS0_S0_S0_S0_S0_S0_S0_S0_PKdidd_param_1,
	.param .u64 .ptr .align 1 _Z17N_Body_SimulationILi256ELi64ELb1EEvPdS0_S0_S0_S0_S0_S0_S0_S0_PKdidd_param_2,
	.param .u64 .ptr .align 1 _Z17N_Body_SimulationILi256ELi64ELb1EEvPdS0_S0_S0_S0_S0_S0_S0_S0_PKdidd_param_3,
	.param .u64 .ptr .align 1 _Z17N_Body_SimulationILi256ELi64ELb1EEvPdS0_S0_S0_S0_S0_S0_S0_S0_PKdidd_param_4,
	.param .u64 .ptr .align 1 _Z17N_Body_SimulationILi256ELi64ELb1EEvPdS0_S0_S0_S0_S0_S0_S0_S0_PKdidd_param_5,
	.param .u64 .ptr .align 1 _Z17N_Body_SimulationILi256ELi64ELb1EEvPdS0_S0_S0_S0_S0_S0_S0_S0_PKdidd_param_6,
	.param .u64 .ptr .align 1 _Z17N_Body_SimulationILi256ELi64ELb1EEvPdS0_S0_S0_S0_S0_S0_S0_S0_PKdidd_param_7,
	.param .u64 .ptr .align 1 _Z17N_Body_SimulationILi256ELi64ELb1EEvPdS0_S0_S0_S0_S0_S0_S0_S0_PKdidd_param_8,
	.param .u64 .ptr .align 1 _Z17N_Body_SimulationILi256ELi64ELb1EEvPdS0_S0_S0_S0_S0_S0_S0_S0_PKdidd_param_9,
	.param .u32 _Z17N_Body_SimulationILi256ELi64ELb1EEvPdS0_S0_S0_S0_S0_S0_S0_S0_PKdidd_param_10,
	.param .f64 _Z17N_Body_SimulationILi256ELi64ELb1EEvPdS0_S0_S0_S0_S0_S0_S0_S0_PKdidd_param_11,
	.param .f64 _Z17N_Body_SimulationILi256ELi64ELb1EEvPdS0_S0_S0_S0_S0_S0_S0_S0_PKdidd_param_12
)
{
	.reg .pred 	%p<11>;
	.reg .b32 	%r<87>;
	.reg .b64 	%rd<97>;
	.reg .b64 	%fd<5841>;
	// demoted variable
	.shared .align 8 .b8 _ZZ17N_Body_SimulationILi256ELi64ELb1EEvPdS0_S0_S0_S0_S0_S0_S0_S0_PKdiddE6smem_x[2048];
	// demoted variable
	.shared .align 8 .b8 _ZZ17N_Body_SimulationILi256ELi64ELb1EEvPdS0_S0_S0_S0_S0_S0_S0_S0_PKdiddE6smem_y[2048];
	// demoted variable
	.shared .align 8 .b8 _ZZ17N_Body_SimulationILi256ELi64ELb1EEvPdS0_S0_S0_S0_S0_S0_S0_S0_PKdiddE6smem_z[2048];
	// demoted variable
	.shared .align 8 .b8 _ZZ17N_Body_SimulationILi256ELi64ELb1EEvPdS0_S0_S0_S0_S0_S0_S0_S0_PKdiddE6smem_m[2048];
	ld.param.u64 	%rd38, [_Z17N_Body_SimulationILi256ELi64ELb1EEvPdS0_S0_S0_S0_S0_S0_S0_S0_PKdidd_param_0];
	ld.param.u64 	%rd39, [_Z17N_Body_SimulationILi256ELi64ELb1EEvPdS0_S0_S0_S0_S0_S0_S0_S0_PKdidd_param_1];
	ld.param.u64 	%rd40, [_Z17N_Body_SimulationILi256ELi64ELb1EEvPdS0_S0_S0_S0_S0_S0_S0_S0_PKdidd_param_2];
	ld.param.u64 	%rd47, [_Z17N_Body_SimulationILi256ELi64ELb1EEvPdS0_S0_S0_S0_S0_S0_S0_S0_PKdidd_param_9];
	ld.param.u32 	%r19, [_Z17N_Body_SimulationILi256ELi64ELb1EEvPdS0_S0_S0_S0_S0_S0_S0_S0_PKdidd_param_10];
	cvta.to.global.u64 	%rd1, %rd47;
	cvta.to.global.u64 	%rd2, %rd40;
	cvta.to.global.u64 	%rd3, %rd39;
	cvta.to.global.u64 	%rd4, %rd38;
	mov.u32 	%r1, %tid.x;
	and.b32  	%r20, %r1, 63;
	mov.u32 	%r21, %ctaid.x;
	shl.b32 	%r22, %r21, 6;
	or.b32  	%r23, %r22, %r20;
	mul.wide.s32 	%rd48, %r23, 8;
	add.s64 	%rd49, %rd4, %rd48;
	ld.global.f64 	%fd1, [%rd49];
	add.s64 	%rd50, %rd3, %rd48;
	ld.global.f64 	%fd2, [%rd50];
	add.s64 	%rd51, %rd2, %rd48;
	ld.global.f64 	%fd3, [%rd51];
	setp.lt.s32 	%p1, %r19, 1;
	mov.f64 	%fd5838, 0d0000000000000000;
	mov.f64 	%fd5839, %fd5838;
	mov.f64 	%fd5840, %fd5838;
	@%p1 bra 	$L__BB0_7;
	ld.param.u32 	%r81, [_Z17N_Body_SimulationILi256ELi64ELb1EEvPdS0_S0_S0_S0_S0_S0_S0_S0_PKdidd_param_10];
	add.s32 	%r25, %r81, -1;
	shr.u32 	%r26, %r25, 8;
	add.s32 	%r2, %r26, 1;
	setp.lt.u32 	%p2, %r81, 769;
	mov.f64 	%fd5840, 0d0000000000000000;
	mov.b32 	%r85, 0;
	mov.f64 	%fd5839, %fd5840;
	mov.f64 	%fd5838, %fd5840;
	@%p2 bra 	$L__BB0_4;
	and.b32  	%r28, %r2, 33554428;
	neg.s32 	%r83, %r28;
	mul.wide.u32 	%rd52, %r1, 8;
	add.s64 	%rd53, %rd52, 4096;
	add.s64 	%rd89, %rd4, %rd53;
	add.s64 	%rd88, %rd3, %rd53;
	add.s64 	%rd87, %rd1, %rd53;
	add.s64 	%rd86, %rd2, %rd53;
	mov.f64 	%fd5840, 0d0000000000000000;
	mov.b32 	%r85, 0;
	shl.b32 	%r30, %r1, 3;
$L__BB0_3:
	.pragma "nounroll";
	ld.param.f64 	%fd5824, [_Z17N_Body_SimulationILi256ELi64ELb1EEvPdS0_S0_S0_S0_S0_S0_S0_S0_PKdidd_param_12];
	ld.global.f64 	%fd31, [%rd89+-4096];
	mov.u32 	%r31, _ZZ17N_Body_SimulationILi256ELi64ELb1EEvPdS0_S0_S0_S0_S0_S0_S0_S0_PKdiddE6smem_x;
	add.s32 	%r32, %r31, %r30;
	st.shared.f64 	[%r32], %fd31;
	ld.global.f64 	%fd32, [%rd88+-4096];
	mov.u32 	%r33, _ZZ17N_Body_SimulationILi256ELi64ELb1EEvPdS0_S0_S0_S0_S0_S0_S0_S0_PKdiddE6smem_y;
	add.s32 	%r34, %r33, %r30;
	st.shared.f64 	[%r34], %fd32;
	ld.global.f64 	%fd33, [%rd86+-4096];
	mov.u32 	%r35, _ZZ17N_Body_SimulationILi256ELi64ELb1EEvPdS0_S0_S0_S0_S0_S0_S0_S0_PKdiddE6smem_z;
	add.s32 	%r36, %r35, %r30;
	st.shared.f64 	[%r36], %fd33;
	ld.global.f64 	%fd34, [%rd87+-4096];
	mov.u32 	%r37, _ZZ17N_Body_SimulationILi256ELi64ELb1EEvPdS0_S0_S0_S0_S0_S0_S0_S0_PKdiddE6smem_m;
	add.s32 	%r38, %r37, %r30;
	st.shared.f64 	[%r38], %fd34;
	bar.sync 	0;
	and.b32  	%r39, %r30, 7680;
	add.s32 	%r40, %r31, %r39;
	ld.shared.f64 	%fd35, [%r40];
	sub.f64 	%fd36, %fd35, %fd1;
	add.s32 	%r41, %r33, %r39;
	ld.shared.f64 	%fd37, [%r41];
	sub.f64 	%fd38, %fd37, %fd2;
	add.s32 	%r42, %r35, %r39;
	ld.shared.f64 	%fd39, [%r42];
	sub.f64 	%fd40, %fd39, %fd3;
	mul.f64 	%fd41, %fd38, %fd38;
	fma.rn.f64 	%fd42, %fd36, %fd36, %fd41;
	fma.rn.f64 	%fd43, %fd40, %fd40, %fd42;
	add.f64 	%fd44, %fd5824, %fd43;
	rsqrt.approx.f64 	%fd45, %fd44;
	mul.f64 	%fd46, %fd45, %fd45;
	mul.f64 	%fd47, %fd45, %fd46;
	add.s32 	%r43, %r37, %r39;
	ld.shared.f64 	%fd48, [%r43];
	mul.f64 	%fd49, %fd48, %fd47;
	fma.rn.f64 	%fd50, %fd36, %fd49, %fd5838;
	fma.rn.f64 	%fd51, %fd38, %fd49, %fd5839;
	fma.rn.f64 	%fd52, %fd40, %fd49, %fd5840;
	ld.shared.f64 	%fd53, [%r40+8];
	sub.f64 	%fd54, %fd53, %fd1;
	ld.shared.f64 	%fd55, [%r41+8];
	sub.f64 	%fd56, %fd55, %fd2;
	ld.shared.f64 	%fd57, [%r42+8];
	sub.f64 	%fd58, %fd57, %fd3;
	mul.f64 	%fd59, %fd56, %fd56;
	fma.rn.f64 	%fd60, %fd54, %fd54, %fd59;
	fma.rn.f64 	%fd61, %fd58, %fd58, %fd60;
	add.f64 	%fd62, %fd5824, %fd61;
	rsqrt.approx.f64 	%fd63, %fd62;
	mul.f64 	%fd64, %fd63, %fd63;
	mul.f64 	%fd65, %fd63, %fd64;
	ld.shared.f64 	%fd66, [%r43+8];
	mul.f64 	%fd67, %fd66, %fd65;
	fma.rn.f64 	%fd68, %fd54, %fd67, %fd50;
	fma.rn.f64 	%fd69, %fd56, %fd67, %fd51;
	fma.rn.f64 	%fd70, %fd58, %fd67, %fd52;
	ld.shared.f64 	%fd71, [%r40+16];
	sub.f64 	%fd72, %fd71, %fd1;
	ld.shared.f64 	%fd73, [%r41+16];
	sub.f64 	%fd74, %fd73, %fd2;
	ld.shared.f64 	%fd75, [%r42+16];
	sub.f64 	%fd76, %fd75, %fd3;
	mul.f64 	%fd77, %fd74, %fd74;
	fma.rn.f64 	%fd78, %fd72, %fd72, %fd77;
	fma.rn.f64 	%fd79, %fd76, %fd76, %fd78;
	add.f64 	%fd80, %fd5824, %fd79;
	rsqrt.approx.f64 	%fd81, %fd80;
	mul.f64 	%fd82, %fd81, %fd81;
	mul.f64 	%fd83, %fd81, %fd82;
	ld.shared.f64 	%fd84, [%r43+16];
	mul.f64 	%fd85, %fd84, %fd83;
	fma.rn.f64 	%fd86, %fd72, %fd85, %fd68;
	fma.rn.f64 	%fd87, %fd74, %fd85, %fd69;
	fma.rn.f64 	%fd88, %fd76, %fd85, %fd70;
	ld.shared.f64 	%fd89, [%r40+24];
	sub.f64 	%fd90, %fd89, %fd1;
	ld.shared.f64 	%fd91, [%r41+24];
	sub.f64 	%fd92, %fd91, %fd2;
	ld.shared.f64 	%fd93, [%r42+24];
	sub.f64 	%fd94, %fd93, %fd3;
	mul.f64 	%fd95, %fd92, %fd92;
	fma.rn.f64 	%fd96, %fd90, %fd90, %fd95;
	fma.rn.f64 	%fd97, %fd94, %fd94, %fd96;
	add.f64 	%fd98, %fd5824, %fd97;
	rsqrt.approx.f64 	%fd99, %fd98;
	mul.f64 	%fd100, %fd99, %fd99;
	mul.f64 	%fd101, %fd99, %fd100;
	ld.shared.f64 	%fd102, [%r43+24];
	mul.f64 	%fd103, %fd102, %fd101;
	fma.rn.f64 	%fd104, %fd90, %fd103, %fd86;
	fma.rn.f64 	%fd105, %fd92, %fd103, %fd87;
	fma.rn.f64 	%fd106, %fd94, %fd103, %fd88;
	ld.shared.f64 	%fd107, [%r40+32];
	sub.f64 	%fd108, %fd107, %fd1;
	ld.shared.f64 	%fd109, [%r41+32];
	sub.f64 	%fd110, %fd109, %fd2;
	ld.shared.f64 	%fd111, [%r42+32];
	sub.f64 	%fd112, %fd111, %fd3;
	mul.f64 	%fd113, %fd110, %fd110;
	fma.rn.f64 	%fd114, %fd108, %fd108, %fd113;
	fma.rn.f64 	%fd115, %fd112, %fd112, %fd114;
	add.f64 	%fd116, %fd5824, %fd115;
	rsqrt.approx.f64 	%fd117, %fd116;
	mul.f64 	%fd118, %fd117, %fd117;
	mul.f64 	%fd119, %fd117, %fd118;
	ld.shared.f64 	%fd120, [%r43+32];
	mul.f64 	%fd121, %fd120, %fd119;
	fma.rn.f64 	%fd122, %fd108, %fd121, %fd104;
	fma.rn.f64 	%fd123, %fd110, %fd121, %fd105;
	fma.rn.f64 	%fd124, %fd112, %fd121, %fd106;
	ld.shared.f64 	%fd125, [%r40+40];
	sub.f64 	%fd126, %fd125, %fd1;
	ld.shared.f64 	%fd127, [%r41+40];
	sub.f64 	%fd128, %fd127, %fd2;
	ld.shared.f64 	%fd129, [%r42+40];
	sub.f64 	%fd130, %fd129, %fd3;
	mul.f64 	%fd131, %fd128, %fd128;
	fma.rn.f64 	%fd132, %fd126, %fd126, %fd131;
	fma.rn.f64 	%fd133, %fd130, %fd130, %fd132;
	add.f64 	%fd134, %fd5824, %fd133;
	rsqrt.approx.f64 	%fd135, %fd134;
	mul.f64 	%fd136, %fd135, %fd135;
	mul.f64 	%fd137, %fd135, %fd136;
	ld.shared.f64 	%fd138, [%r43+40];
	mul.f64 	%fd139, %fd138, %fd137;
	fma.rn.f64 	%fd140, %fd126, %fd139, %fd122;
	fma.rn.f64 	%fd141, %fd128, %fd139, %fd123;
	fma.rn.f64 	%fd142, %fd130, %fd139, %fd124;
	ld.shared.f64 	%fd143, [%r40+48];
	sub.f64 	%fd144, %fd143, %fd1;
	ld.shared.f64 	%fd145, [%r41+48];
	sub.f64 	%fd146, %fd145, %fd2;
	ld.shared.f64 	%fd147, [%r42+48];
	sub.f64 	%fd148, %fd147, %fd3;
	mul.f64 	%fd149, %fd146, %fd146;
	fma.rn.f64 	%fd150, %fd144, %fd144, %fd149;
	fma.rn.f64 	%fd151, %fd148, %fd148, %fd150;
	add.f64 	%fd152, %fd5824, %fd151;
	rsqrt.approx.f64 	%fd153, %fd152;
	mul.f64 	%fd154, %fd153, %fd153;
	mul.f64 	%fd155, %fd153, %fd154;
	ld.shared.f64 	%fd156, [%r43+48];
	mul.f64 	%fd157, %fd156, %fd155;
	fma.rn.f64 	%fd158, %fd144, %fd157, %fd140;
	fma.rn.f64 	%fd159, %fd146, %fd157, %fd141;
	fma.rn.f64 	%fd160, %fd148, %fd157, %fd142;
	ld.shared.f64 	%fd161, [%r40+56];
	sub.f64 	%fd162, %fd161, %fd1;
	ld.shared.f64 	%fd163, [%r41+56];
	sub.f64 	%fd164, %fd163, %fd2;
	ld.shared.f64 	%fd165, [%r42+56];
	sub.f64 	%fd166, %fd165, %fd3;
	mul.f64 	%fd167, %fd164, %fd164;
	fma.rn.f64 	%fd168, %fd162, %fd162, %fd167;
	fma.rn.f64 	%fd169, %fd166, %fd166, %fd168;
	add.f64 	%fd170, %fd5824, %fd169;
	rsqrt.approx.f64 	%fd171, %fd170;
	mul.f64 	%fd172, %fd171, %fd171;
	mul.f64 	%fd173, %fd171, %fd172;
	ld.shared.f64 	%fd174, [%r43+56];
	mul.f64 	%fd175, %fd174, %fd173;
	fma.rn.f64 	%fd176, %fd162, %fd175, %fd158;
	fma.rn.f64 	%fd177, %fd164, %fd175, %fd159;
	fma.rn.f64 	%fd178, %fd166, %fd175, %fd160;
	ld.shared.f64 	%fd179, [%r40+64];
	sub.f64 	%fd180, %fd179, %fd1;
	ld.shared.f64 	%fd181, [%r41+64];
	sub.f64 	%fd182, %fd181, %fd2;
	ld.shared.f64 	%fd183, [%r42+64];
	sub.f64 	%fd184, %fd183, %fd3;
	mul.f64 	%fd185, %fd182, %fd182;
	fma.rn.f64 	%fd186, %fd180, %fd180, %fd185;
	fma.rn.f64 	%fd187, %fd184, %fd184, %fd186;
	add.f64 	%fd188, %fd5824, %fd187;
	rsqrt.approx.f64 	%fd189, %fd188;
	mul.f64 	%fd190, %fd189, %fd189;
	mul.f64 	%fd191, %fd189, %fd190;
	ld.shared.f64 	%fd192, [%r43+64];
	mul.f64 	%fd193, %fd192, %fd191;
	fma.rn.f64 	%fd194, %fd180, %fd193, %fd176;
	fma.rn.f64 	%fd195, %fd182, %fd193, %fd177;
	fma.rn.f64 	%fd196, %fd184, %fd193, %fd178;
	ld.shared.f64 	%fd197, [%r40+72];
	sub.f64 	%fd198, %fd197, %fd1;
	ld.shared.f64 	%fd199, [%r41+72];
	sub.f64 	%fd200, %fd199, %fd2;
	ld.shared.f64 	%fd201, [%r42+72];
	sub.f64 	%fd202, %fd201, %fd3;
	mul.f64 	%fd203, %fd200, %fd200;
	fma.rn.f64 	%fd204, %fd198, %fd198, %fd203;
	fma.rn.f64 	%fd205, %fd202, %fd202, %fd204;
	add.f64 	%fd206, %fd5824, %fd205;
	rsqrt.approx.f64 	%fd207, %fd206;
	mul.f64 	%fd208, %fd207, %fd207;
	mul.f64 	%fd209, %fd207, %fd208;
	ld.shared.f64 	%fd210, [%r43+72];
	mul.f64 	%fd211, %fd210, %fd209;
	fma.rn.f64 	%fd212, %fd198, %fd211, %fd194;
	fma.rn.f64 	%fd213, %fd200, %fd211, %fd195;
	fma.rn.f64 	%fd214, %fd202, %fd211, %fd196;
	ld.shared.f64 	%fd215, [%r40+80];
	sub.f64 	%fd216, %fd215, %fd1;
	ld.shared.f64 	%fd217, [%r41+80];
	sub.f64 	%fd218, %fd217, %fd2;
	ld.shared.f64 	%fd219, [%r42+80];
	sub.f64 	%fd220, %fd219, %fd3;
	mul.f64 	%fd221, %fd218, %fd218;
	fma.rn.f64 	%fd222, %fd216, %fd216, %fd221;
	fma.rn.f64 	%fd223, %fd220, %fd220, %fd222;
	add.f64 	%fd224, %fd5824, %fd223;
	rsqrt.approx.f64 	%fd225, %fd224;
	mul.f64 	%fd226, %fd225, %fd225;
	mul.f64 	%fd227, %fd225, %fd226;
	ld.shared.f64 	%fd228, [%r43+80];
	mul.f64 	%fd229, %fd228, %fd227;
	fma.rn.f64 	%fd230, %fd216, %fd229, %fd212;
	fma.rn.f64 	%fd231, %fd218, %fd229, %fd213;
	fma.rn.f64 	%fd232, %fd220, %fd229, %fd214;
	ld.shared.f64 	%fd233, [%r40+88];
	sub.f64 	%fd234, %fd233, %fd1;
	ld.shared.f64 	%fd235, [%r41+88];
	sub.f64 	%fd236, %fd235, %fd2;
	ld.shared.f64 	%fd237, [%r42+88];
	sub.f64 	%fd238, %fd237, %fd3;
	mul.f64 	%fd239, %fd236, %fd236;
	fma.rn.f64 	%fd240, %fd234, %fd234, %fd239;
	fma.rn.f64 	%fd241, %fd238, %fd238, %fd240;
	add.f64 	%fd242, %fd5824, %fd241;
	rsqrt.approx.f64 	%fd243, %fd242;
	mul.f64 	%fd244, %fd243, %fd243;
	mul.f64 	%fd245, %fd243, %fd244;
	ld.shared.f64 	%fd246, [%r43+88];
	mul.f64 	%fd247, %fd246, %fd245;
	fma.rn.f64 	%fd248, %fd234, %fd247, %fd230;
	fma.rn.f64 	%fd249, %fd236, %fd247, %fd231;
	fma.rn.f64 	%fd250, %fd238, %fd247, %fd232;
	ld.shared.f64 	%fd251, [%r40+96];
	sub.f64 	%fd252, %fd251, %fd1;
	ld.shared.f64 	%fd253, [%r41+96];
	sub.f64 	%fd254, %fd253, %fd2;
	ld.shared.f64 	%fd255, [%r42+96];
	sub.f64 	%fd256, %fd255, %fd3;
	mul.f64 	%fd257, %fd254, %fd254;
	fma.rn.f64 	%fd258, %fd252, %fd252, %fd257;
	fma.rn.f64 	%fd259, %fd256, %fd256, %fd258;
	add.f64 	%fd260, %fd5824, %fd259;
	rsqrt.approx.f64 	%fd261, %fd260;
	mul.f64 	%fd262, %fd261, %fd261;
	mul.f64 	%fd263, %fd261, %fd262;
	ld.shared.f64 	%fd264, [%r43+96];
	mul.f64 	%fd265, %fd264, %fd263;
	fma.rn.f64 	%fd266, %fd252, %fd265, %fd248;
	fma.rn.f64 	%fd267, %fd254, %fd265, %fd249;
	fma.rn.f64 	%fd268, %fd256, %fd265, %fd250;
	ld.shared.f64 	%fd269, [%r40+104];
	sub.f64 	%fd270, %fd269, %fd1;
	ld.shared.f64 	%fd271, [%r41+104];
	sub.f64 	%fd272, %fd271, %fd2;
	ld.shared.f64 	%fd273, [%r42+104];
	sub.f64 	%fd274, %fd273, %fd3;
	mul.f64 	%fd275, %fd272, %fd272;
	fma.rn.f64 	%fd276, %fd270, %fd270, %fd275;
	fma.rn.f64 	%fd277, %fd274, %fd274, %fd276;
	add.f64 	%fd278, %fd5824, %fd277;
	rsqrt.approx.f64 	%fd279, %fd278;
	mul.f64 	%fd280, %fd279, %fd279;
	mul.f64 	%fd281, %fd279, %fd280;
	ld.shared.f64 	%fd282, [%r43+104];
	mul.f64 	%fd283, %fd282, %fd281;
	fma.rn.f64 	%fd284, %fd270, %fd283, %fd266;
	fma.rn.f64 	%fd285, %fd272, %fd283, %fd267;
	fma.rn.f64 	%fd286, %fd274, %fd283, %fd268;
	ld.shared.f64 	%fd287, [%r40+112];
	sub.f64 	%fd288, %fd287, %fd1;
	ld.shared.f64 	%fd289, [%r41+112];
	sub.f64 	%fd290, %fd289, %fd2;
	ld.shared.f64 	%fd291, [%r42+112];
	sub.f64 	%fd292, %fd291, %fd3;
	mul.f64 	%fd293, %fd290, %fd290;
	fma.rn.f64 	%fd294, %fd288, %fd288, %fd293;
	fma.rn.f64 	%fd295, %fd292, %fd292, %fd294;
	add.f64 	%fd296, %fd5824, %fd295;
	rsqrt.approx.f64 	%fd297, %fd296;
	mul.f64 	%fd298, %fd297, %fd297;
	mul.f64 	%fd299, %fd297, %fd298;
	ld.shared.f64 	%fd300, [%r43+112];
	mul.f64 	%fd301, %fd300, %fd299;
	fma.rn.f64 	%fd302, %fd288, %fd301, %fd284;
	fma.rn.f64 	%fd303, %fd290, %fd301, %fd285;
	fma.rn.f64 	%fd304, %fd292, %fd301, %fd286;
	ld.shared.f64 	%fd305, [%r40+120];
	sub.f64 	%fd306, %fd305, %fd1;
	ld.shared.f64 	%fd307, [%r41+120];
	sub.f64 	%fd308, %fd307, %fd2;
	ld.shared.f64 	%fd309, [%r42+120];
	sub.f64 	%fd310, %fd309, %fd3;
	mul.f64 	%fd311, %fd308, %fd308;
	fma.rn.f64 	%fd312, %fd306, %fd306, %fd311;
	fma.rn.f64 	%fd313, %fd310, %fd310, %fd312;
	add.f64 	%fd314, %fd5824, %fd313;
	rsqrt.approx.f64 	%fd315, %fd314;
	mul.f64 	%fd316, %fd315, %fd315;
	mul.f64 	%fd317, %fd315, %fd316;
	ld.shared.f64 	%fd318, [%r43+120];
	mul.f64 	%fd319, %fd318, %fd317;
	fma.rn.f64 	%fd320, %fd306, %fd319, %fd302;
	fma.rn.f64 	%fd321, %fd308, %fd319, %fd303;
	fma.rn.f64 	%fd322, %fd310, %fd319, %fd304;
	ld.shared.f64 	%fd323, [%r40+128];
	sub.f64 	%fd324, %fd323, %fd1;
	ld.shared.f64 	%fd325, [%r41+128];
	sub.f64 	%fd326, %fd325, %fd2;
	ld.shared.f64 	%fd327, [%r42+128];
	sub.f64 	%fd328, %fd327, %fd3;
	mul.f64 	%fd329, %fd326, %fd326;
	fma.rn.f64 	%fd330, %fd324, %fd324, %fd329;
	fma.rn.f64 	%fd331, %fd328, %fd328, %fd330;
	add.f64 	%fd332, %fd5824, %fd331;
	rsqrt.approx.f64 	%fd333, %fd332;
	mul.f64 	%fd334, %fd333, %fd333;
	mul.f64 	%fd335, %fd333, %fd334;
	ld.shared.f64 	%fd336, [%r43+128];
	mul.f64 	%fd337, %fd336, %fd335;
	fma.rn.f64 	%fd338, %fd324, %fd337, %fd320;
	fma.rn.f64 	%fd339, %fd326, %fd337, %fd321;
	fma.rn.f64 	%fd340, %fd328, %fd337, %fd322;
	ld.shared.f64 	%fd341, [%r40+136];
	sub.f64 	%fd342, %fd341, %fd1;
	ld.shared.f64 	%fd343, [%r41+136];
	sub.f64 	%fd344, %fd343, %fd2;
	ld.shared.f64 	%fd345, [%r42+136];
	sub.f64 	%fd346, %fd345, %fd3;
	mul.f64 	%fd347, %fd344, %fd344;
	fma.rn.f64 	%fd348, %fd342, %fd342, %fd347;
	fma.rn.f64 	%fd349, %fd346, %fd346, %fd348;
	add.f64 	%fd350, %fd5824, %fd349;
	rsqrt.approx.f64 	%fd351, %fd350;
	mul.f64 	%fd352, %fd351, %fd351;
	mul.f64 	%fd353, %fd351, %fd352;
	ld.shared.f64 	%fd354, [%r43+136];
	mul.f64 	%fd355, %fd354, %fd353;
	fma.rn.f64 	%fd356, %fd342, %fd355, %fd338;
	fma.rn.f64 	%fd357, %fd344, %fd355, %fd339;
	fma.rn.f64 	%fd358, %fd346, %fd355, %fd340;
	ld.shared.f64 	%fd359, [%r40+144];
	sub.f64 	%fd360, %fd359, %fd1;
	ld.shared.f64 	%fd361, [%r41+144];
	sub.f64 	%fd362, %fd361, %fd2;
	ld.shared.f64 	%fd363, [%r42+144];
	sub.f64 	%fd364, %fd363, %fd3;
	mul.f64 	%fd365, %fd362, %fd362;
	fma.rn.f64 	%fd366, %fd360, %fd360, %fd365;
	fma.rn.f64 	%fd367, %fd364, %fd364, %fd366;
	add.f64 	%fd368, %fd5824, %fd367;
	rsqrt.approx.f64 	%fd369, %fd368;
	mul.f64 	%fd370, %fd369, %fd369;
	mul.f64 	%fd371, %fd369, %fd370;
	ld.shared.f64 	%fd372, [%r43+144];
	mul.f64 	%fd373, %fd372, %fd371;
	fma.rn.f64 	%fd374, %fd360, %fd373, %fd356;
	fma.rn.f64 	%fd375, %fd362, %fd373, %fd357;
	fma.rn.f64 	%fd376, %fd364, %fd373, %fd358;
	ld.shared.f64 	%fd377, [%r40+152];
	sub.f64 	%fd378, %fd377, %fd1;
	ld.shared.f64 	%fd379, [%r41+152];
	sub.f64 	%fd380, %fd379, %fd2;
	ld.shared.f64 	%fd381, [%r42+152];
	sub.f64 	%fd382, %fd381, %fd3;
	mul.f64 	%fd383, %fd380, %fd380;
	fma.rn.f64 	%fd384, %fd378, %fd378, %fd383;
	fma.rn.f64 	%fd385, %fd382, %fd382, %fd384;
	add.f64 	%fd386, %fd5824, %fd385;
	rsqrt.approx.f64 	%fd387, %fd386;
	mul.f64 	%fd388, %fd387, %fd387;
	mul.f64 	%fd389, %fd387, %fd388;
	ld.shared.f64 	%fd390, [%r43+152];
	mul.f64 	%fd391, %fd390, %fd389;
	fma.rn.f64 	%fd392, %fd378, %fd391, %fd374;
	fma.rn.f64 	%fd393, %fd380, %fd391, %fd375;
	fma.rn.f64 	%fd394, %fd382, %fd391, %fd376;
	ld.shared.f64 	%fd395, [%r40+160];
	sub.f64 	%fd396, %fd395, %fd1;
	ld.shared.f64 	%fd397, [%r41+160];
	sub.f64 	%fd398, %fd397, %fd2;
	ld.shared.f64 	%fd399, [%r42+160];
	sub.f64 	%fd400, %fd399, %fd3;
	mul.f64 	%fd401, %fd398, %fd398;
	fma.rn.f64 	%fd402, %fd396, %fd396, %fd401;
	fma.rn.f64 	%fd403, %fd400, %fd400, %fd402;
	add.f64 	%fd404, %fd5824, %fd403;
	rsqrt.approx.f64 	%fd405, %fd404;
	mul.f64 	%fd406, %fd405, %fd405;
	mul.f64 	%fd407, %fd405, %fd406;
	ld.shared.f64 	%fd408, [%r43+160];
	mul.f64 	%fd409, %fd408, %fd407;
	fma.rn.f64 	%fd410, %fd396, %fd409, %fd392;
	fma.rn.f64 	%fd411, %fd398, %fd409, %fd393;
	fma.rn.f64 	%fd412, %fd400, %fd409, %fd394;
	ld.shared.f64 	%fd413, [%r40+168];
	sub.f64 	%fd414, %fd413, %fd1;
	ld.shared.f64 	%fd415, [%r41+168];
	sub.f64 	%fd416, %fd415, %fd2;
	ld.shared.f64 	%fd417, [%r42+168];
	sub.f64 	%fd418, %fd417, %fd3;
	mul.f64 	%fd419, %fd416, %fd416;
	fma.rn.f64 	%fd420, %fd414, %fd414, %fd419;
	fma.rn.f64 	%fd421, %fd418, %fd418, %fd420;
	add.f64 	%fd422, %fd5824, %fd421;
	rsqrt.approx.f64 	%fd423, %fd422;
	mul.f64 	%fd424, %fd423, %fd423;
	mul.f64 	%fd425, %fd423, %fd424;
	ld.shared.f64 	%fd426, [%r43+168];
	mul.f64 	%fd427, %fd426, %fd425;
	fma.rn.f64 	%fd428, %fd414, %fd427, %fd410;
	fma.rn.f64 	%fd429, %fd416, %fd427, %fd411;
	fma.rn.f64 	%fd430, %fd418, %fd427, %fd412;
	ld.shared.f64 	%fd431, [%r40+176];
	sub.f64 	%fd432, %fd431, %fd1;
	ld.shared.f64 	%fd433, [%r41+176];
	sub.f64 	%fd434, %fd433, %fd2;
	ld.shared.f64 	%fd435, [%r42+176];
	sub.f64 	%fd436, %fd435, %fd3;
	mul.f64 	%fd437, %fd434, %fd434;
	fma.rn.f64 	%fd438, %fd432, %fd432, %fd437;
	fma.rn.f64 	%fd439, %fd436, %fd436, %fd438;
	add.f64 	%fd440, %fd5824, %fd439;
	rsqrt.approx.f64 	%fd441, %fd440;
	mul.f64 	%fd442, %fd441, %fd441;
	mul.f64 	%fd443, %fd441, %fd442;
	ld.shared.f64 	%fd444, [%r43+176];
	mul.f64 	%fd445, %fd444, %fd443;
	fma.rn.f64 	%fd446, %fd432, %fd445, %fd428;
	fma.rn.f64 	%fd447, %fd434, %fd445, %fd429;
	fma.rn.f64 	%fd448, %fd436, %fd445, %fd430;
	ld.shared.f64 	%fd449, [%r40+184];
	sub.f64 	%fd450, %fd449, %fd1;
	ld.shared.f64 	%fd451, [%r41+184];
	sub.f64 	%fd452, %fd451, %fd2;
	ld.shared.f64 	%fd453, [%r42+184];
	sub.f64 	%fd454, %fd453, %fd3;
	mul.f64 	%fd455, %fd452, %fd452;
	fma.rn.f64 	%fd456, %fd450, %fd450, %fd455;
	fma.rn.f64 	%fd457, %fd454, %fd454, %fd456;
	add.f64 	%fd458, %fd5824, %fd457;
	rsqrt.approx.f64 	%fd459, %fd458;
	mul.f64 	%fd460, %fd459, %fd459;
	mul.f64 	%fd461, %fd459, %fd460;
	ld.shared.f64 	%fd462, [%r43+184];
	mul.f64 	%fd463, %fd462, %fd461;
	fma.rn.f64 	%fd464, %fd450, %fd463, %fd446;
	fma.rn.f64 	%fd465, %fd452, %fd463, %fd447;
	fma.rn.f64 	%fd466, %fd454, %fd463, %fd448;
	ld.shared.f64 	%fd467, [%r40+192];
	sub.f64 	%fd468, %fd467, %fd1;
	ld.shared.f64 	%fd469, [%r41+192];
	sub.f64 	%fd470, %fd469, %fd2;
	ld.shared.f64 	%fd471, [%r42+192];
	sub.f64 	%fd472, %fd471, %fd3;
	mul.f64 	%fd473, %fd470, %fd470;
	fma.rn.f64 	%fd474, %fd468, %fd468, %fd473;
	fma.rn.f64 	%fd475, %fd472, %fd472, %fd474;
	add.f64 	%fd476, %fd5824, %fd475;
	rsqrt.approx.f64 	%fd477, %fd476;
	mul.f64 	%fd478, %fd477, %fd477;
	mul.f64 	%fd479, %fd477, %fd478;
	ld.shared.f64 	%fd480, [%r43+192];
	mul.f64 	%fd481, %fd480, %fd479;
	fma.rn.f64 	%fd482, %fd468, %fd481, %fd464;
	fma.rn.f64 	%fd483, %fd470, %fd481, %fd465;
	fma.rn.f64 	%fd484, %fd472, %fd481, %fd466;
	ld.shared.f64 	%fd485, [%r40+200];
	sub.f64 	%fd486, %fd485, %fd1;
	ld.shared.f64 	%fd487, [%r41+200];
	sub.f64 	%fd488, %fd487, %fd2;
	ld.shared.f64 	%fd489, [%r42+200];
	sub.f64 	%fd490, %fd489, %fd3;
	mul.f64 	%fd491, %fd488, %fd488;
	fma.rn.f64 	%fd492, %fd486, %fd486, %fd491;
	fma.rn.f64 	%fd493, %fd490, %fd490, %fd492;
	add.f64 	%fd494, %fd5824, %fd493;
	rsqrt.approx.f64 	%fd495, %fd494;
	mul.f64 	%fd496, %fd495, %fd495;
	mul.f64 	%fd497, %fd495, %fd496;
	ld.shared.f64 	%fd498, [%r43+200];
	mul.f64 	%fd499, %fd498, %fd497;
	fma.rn.f64 	%fd500, %fd486, %fd499, %fd482;
	fma.rn.f64 	%fd501, %fd488, %fd499, %fd483;
	fma.rn.f64 	%fd502, %fd490, %fd499, %fd484;
	ld.shared.f64 	%fd503, [%r40+208];
	sub.f64 	%fd504, %fd503, %fd1;
	ld.shared.f64 	%fd505, [%r41+208];
	sub.f64 	%fd506, %fd505, %fd2;
	ld.shared.f64 	%fd507, [%r42+208];
	sub.f64 	%fd508, %fd507, %fd3;
	mul.f64 	%fd509, %fd506, %fd506;
	fma.rn.f64 	%fd510, %fd504, %fd504, %fd509;
	fma.rn.f64 	%fd511, %fd508, %fd508, %fd510;
	add.f64 	%fd512, %fd5824, %fd511;
	rsqrt.approx.f64 	%fd513, %fd512;
	mul.f64 	%fd514, %fd513, %fd513;
	mul.f64 	%fd515, %fd513, %fd514;
	ld.shared.f64 	%fd516, [%r43+208];
	mul.f64 	%fd517, %fd516, %fd515;
	fma.rn.f64 	%fd518, %fd504, %fd517, %fd500;
	fma.rn.f64 	%fd519, %fd506, %fd517, %fd501;
	fma.rn.f64 	%fd520, %fd508, %fd517, %fd502;
	ld.shared.f64 	%fd521, [%r40+216];
	sub.f64 	%fd522, %fd521, %fd1;
	ld.shared.f64 	%fd523, [%r41+216];
	sub.f64 	%fd524, %fd523, %fd2;
	ld.shared.f64 	%fd525, [%r42+216];
	sub.f64 	%fd526, %fd525, %fd3;
	mul.f64 	%fd527, %fd524, %fd524;
	fma.rn.f64 	%fd528, %fd522, %fd522, %fd527;
	fma.rn.f64 	%fd529, %fd526, %fd526, %fd528;
	add.f64 	%fd530, %fd5824, %fd529;
	rsqrt.approx.f64 	%fd531, %fd530;
	mul.f64 	%fd532, %fd531, %fd531;
	mul.f64 	%fd533, %fd531, %fd532;
	ld.shared.f64 	%fd534, [%r43+216];
	mul.f64 	%fd535, %fd534, %fd533;
	fma.rn.f64 	%fd536, %fd522, %fd535, %fd518;
	fma.rn.f64 	%fd537, %fd524, %fd535, %fd519;
	fma.rn.f64 	%fd538, %fd526, %fd535, %fd520;
	ld.shared.f64 	%fd539, [%r40+224];
	sub.f64 	%fd540, %fd539, %fd1;
	ld.shared.f64 	%fd541, [%r41+224];
	sub.f64 	%fd542, %fd541, %fd2;
	ld.shared.f64 	%fd543, [%r42+224];
	sub.f64 	%fd544, %fd543, %fd3;
	mul.f64 	%fd545, %fd542, %fd542;
	fma.rn.f64 	%fd546, %fd540, %fd540, %fd545;
	fma.rn.f64 	%fd547, %fd544, %fd544, %fd546;
	add.f64 	%fd548, %fd5824, %fd547;
	rsqrt.approx.f64 	%fd549, %fd548;
	mul.f64 	%fd550, %fd549, %fd549;
	mul.f64 	%fd551, %fd549, %fd550;
	ld.shared.f64 	%fd552, [%r43+224];
	mul.f64 	%fd553, %fd552, %fd551;
	fma.rn.f64 	%fd554, %fd540, %fd553, %fd536;
	fma.rn.f64 	%fd555, %fd542, %fd553, %fd537;
	fma.rn.f64 	%fd556, %fd544, %fd553, %fd538;
	ld.shared.f64 	%fd557, [%r40+232];
	sub.f64 	%fd558, %fd557, %fd1;
	ld.shared.f64 	%fd559, [%r41+232];
	sub.f64 	%fd560, %fd559, %fd2;
	ld.shared.f64 	%fd561, [%r42+232];
	sub.f64 	%fd562, %fd561, %fd3;
	mul.f64 	%fd563, %fd560, %fd560;
	fma.rn.f64 	%fd564, %fd558, %fd558, %fd563;
	fma.rn.f64 	%fd565, %fd562, %fd562, %fd564;
	add.f64 	%fd566, %fd5824, %fd565;
	rsqrt.approx.f64 	%fd567, %fd566;
	mul.f64 	%fd568, %fd567, %fd567;
	mul.f64 	%fd569, %fd567, %fd568;
	ld.shared.f64 	%fd570, [%r43+232];
	mul.f64 	%fd571, %fd570, %fd569;
	fma.rn.f64 	%fd572, %fd558, %fd571, %fd554;
	fma.rn.f64 	%fd573, %fd560, %fd571, %fd555;
	fma.rn.f64 	%fd574, %fd562, %fd571, %fd556;
	ld.shared.f64 	%fd575, [%r40+240];
	sub.f64 	%fd576, %fd575, %fd1;
	ld.shared.f64 	%fd577, [%r41+240];
	sub.f64 	%fd578, %fd577, %fd2;
	ld.shared.f64 	%fd579, [%r42+240];
	sub.f64 	%fd580, %fd579, %fd3;
	mul.f64 	%fd581, %fd578, %fd578;
	fma.rn.f64 	%fd582, %fd576, %fd576, %fd581;
	fma.rn.f64 	%fd583, %fd580, %fd580, %fd582;
	add.f64 	%fd584, %fd5824, %fd583;
	rsqrt.approx.f64 	%fd585, %fd584;
	mul.f64 	%fd586, %fd585, %fd585;
	mul.f64 	%fd587, %fd585, %fd586;
	ld.shared.f64 	%fd588, [%r43+240];
	mul.f64 	%fd589, %fd588, %fd587;
	fma.rn.f64 	%fd590, %fd576, %fd589, %fd572;
	fma.rn.f64 	%fd591, %fd578, %fd589, %fd573;
	fma.rn.f64 	%fd592, %fd580, %fd589, %fd574;
	ld.shared.f64 	%fd593, [%r40+248];
	sub.f64 	%fd594, %fd593, %fd1;
	ld.shared.f64 	%fd595, [%r41+248];
	sub.f64 	%fd596, %fd595, %fd2;
	ld.shared.f64 	%fd597, [%r42+248];
	sub.f64 	%fd598, %fd597, %fd3;
	mul.f64 	%fd599, %fd596, %fd596;
	fma.rn.f64 	%fd600, %fd594, %fd594, %fd599;
	fma.rn.f64 	%fd601, %fd598, %fd598, %fd600;
	add.f64 	%fd602, %fd5824, %fd601;
	rsqrt.approx.f64 	%fd603, %fd602;
	mul.f64 	%fd604, %fd603, %fd603;
	mul.f64 	%fd605, %fd603, %fd604;
	ld.shared.f64 	%fd606, [%r43+248];
	mul.f64 	%fd607, %fd606, %fd605;
	fma.rn.f64 	%fd608, %fd594, %fd607, %fd590;
	fma.rn.f64 	%fd609, %fd596, %fd607, %fd591;
	fma.rn.f64 	%fd610, %fd598, %fd607, %fd592;
	ld.shared.f64 	%fd611, [%r40+256];
	sub.f64 	%fd612, %fd611, %fd1;
	ld.shared.f64 	%fd613, [%r41+256];
	sub.f64 	%fd614, %fd613, %fd2;
	ld.shared.f64 	%fd615, [%r42+256];
	sub.f64 	%fd616, %fd615, %fd3;
	mul.f64 	%fd617, %fd614, %fd614;
	fma.rn.f64 	%fd618, %fd612, %fd612, %fd617;
	fma.rn.f64 	%fd619, %fd616, %fd616, %fd618;
	add.f64 	%fd620, %fd5824, %fd619;
	rsqrt.approx.f64 	%fd621, %fd620;
	mul.f64 	%fd622, %fd621, %fd621;
	mul.f64 	%fd623, %fd621, %fd622;
	ld.shared.f64 	%fd624, [%r43+256];
	mul.f64 	%fd625, %fd624, %fd623;
	fma.rn.f64 	%fd626, %fd612, %fd625, %fd608;
	fma.rn.f64 	%fd627, %fd614, %fd625, %fd609;
	fma.rn.f64 	%fd628, %fd616, %fd625, %fd610;
	ld.shared.f64 	%fd629, [%r40+264];
	sub.f64 	%fd630, %fd629, %fd1;
	ld.shared.f64 	%fd631, [%r41+264];
	sub.f64 	%fd632, %fd631, %fd2;
	ld.shared.f64 	%fd633, [%r42+264];
	sub.f64 	%fd634, %fd633, %fd3;
	mul.f64 	%fd635, %fd632, %fd632;
	fma.rn.f64 	%fd636, %fd630, %fd630, %fd635;
	fma.rn.f64 	%fd637, %fd634, %fd634, %fd636;
	add.f64 	%fd638, %fd5824, %fd637;
	rsqrt.approx.f64 	%fd639, %fd638;
	mul.f64 	%fd640, %fd639, %fd639;
	mul.f64 	%fd641, %fd639, %fd640;
	ld.shared.f64 	%fd642, [%r43+264];
	mul.f64 	%fd643, %fd642, %fd641;
	fma.rn.f64 	%fd644, %fd630, %fd643, %fd626;
	fma.rn.f64 	%fd645, %fd632, %fd643, %fd627;
	fma.rn.f64 	%fd646, %fd634, %fd643, %fd628;
	ld.shared.f64 	%fd647, [%r40+272];
	sub.f64 	%fd648, %fd647, %fd1;
	ld.shared.f64 	%fd649, [%r41+272];
	sub.f64 	%fd650, %fd649, %fd2;
	ld.shared.f64 	%fd651, [%r42+272];
	sub.f64 	%fd652, %fd651, %fd3;
	mul.f64 	%fd653, %fd650, %fd650;
	fma.rn.f64 	%fd654, %fd648, %fd648, %fd653;
	fma.rn.f64 	%fd655, %fd652, %fd652, %fd654;
	add.f64 	%fd656, %fd5824, %fd655;
	rsqrt.approx.f64 	%fd657, %fd656;
	mul.f64 	%fd658, %fd657, %fd657;
	mul.f64 	%fd659, %fd657, %fd658;
	ld.shared.f64 	%fd660, [%r43+272];
	mul.f64 	%fd661, %fd660, %fd659;
	fma.rn.f64 	%fd662, %fd648, %fd661, %fd644;
	fma.rn.f64 	%fd663, %fd650, %fd661, %fd645;
	fma.rn.f64 	%fd664, %fd652, %fd661, %fd646;
	ld.shared.f64 	%fd665, [%r40+280];
	sub.f64 	%fd666, %fd665, %fd1;
	ld.shared.f64 	%fd667, [%r41+280];
	sub.f64 	%fd668, %fd667, %fd2;
	ld.shared.f64 	%fd669, [%r42+280];
	sub.f64 	%fd670, %fd669, %fd3;
	mul.f64 	%fd671, %fd668, %fd668;
	fma.rn.f64 	%fd672, %fd666, %fd666, %fd671;
	fma.rn.f64 	%fd673, %fd670, %fd670, %fd672;
	add.f64 	%fd674, %fd5824, %fd673;
	rsqrt.approx.f64 	%fd675, %fd674;
	mul.f64 	%fd676, %fd675, %fd675;
	mul.f64 	%fd677, %fd675, %fd676;
	ld.shared.f64 	%fd678, [%r43+280];
	mul.f64 	%fd679, %fd678, %fd677;
	fma.rn.f64 	%fd680, %fd666, %fd679, %fd662;
	fma.rn.f64 	%fd681, %fd668, %fd679, %fd663;
	fma.rn.f64 	%fd682, %fd670, %fd679, %fd664;
	ld.shared.f64 	%fd683, [%r40+288];
	sub.f64 	%fd684, %fd683, %fd1;
	ld.shared.f64 	%fd685, [%r41+288];
	sub.f64 	%fd686, %fd685, %fd2;
	ld.shared.f64 	%fd687, [%r42+288];
	sub.f64 	%fd688, %fd687, %fd3;
	mul.f64 	%fd689, %fd686, %fd686;
	fma.rn.f64 	%fd690, %fd684, %fd684, %fd689;
	fma.rn.f64 	%fd691, %fd688, %fd688, %fd690;
	add.f64 	%fd692, %fd5824, %fd691;
	rsqrt.approx.f64 	%fd693, %fd692;
	mul.f64 	%fd694, %fd693, %fd693;
	mul.f64 	%fd695, %fd693, %fd694;
	ld.shared.f64 	%fd696, [%r43+288];
	mul.f64 	%fd697, %fd696, %fd695;
	fma.rn.f64 	%fd698, %fd684, %fd697, %fd680;
	fma.rn.f64 	%fd699, %fd686, %fd697, %fd681;
	fma.rn.f64 	%fd700, %fd688, %fd697, %fd682;
	ld.shared.f64 	%fd701, [%r40+296];
	sub.f64 	%fd702, %fd701, %fd1;
	ld.shared.f64 	%fd703, [%r41+296];
	sub.f64 	%fd704, %fd703, %fd2;
	ld.shared.f64 	%fd705, [%r42+296];
	sub.f64 	%fd706, %fd705, %fd3;
	mul.f64 	%fd707, %fd704, %fd704;
	fma.rn.f64 	%fd708, %fd702, %fd702, %fd707;
	fma.rn.f64 	%fd709, %fd706, %fd706, %fd708;
	add.f64 	%fd710, %fd5824, %fd709;
	rsqrt.approx.f64 	%fd711, %fd710;
	mul.f64 	%fd712, %fd711, %fd711;
	mul.f64 	%fd713, %fd711, %fd712;
	ld.shared.f64 	%fd714, [%r43+296];
	mul.f64 	%fd715, %fd714, %fd713;
	fma.rn.f64 	%fd716, %fd702, %fd715, %fd698;
	fma.rn.f64 	%fd717, %fd704, %fd715, %fd699;
	fma.rn.f64 	%fd718, %fd706, %fd715, %fd700;
	ld.shared.f64 	%fd719, [%r40+304];
	sub.f64 	%fd720, %fd719, %fd1;
	ld.shared.f64 	%fd721, [%r41+304];
	sub.f64 	%fd722, %fd721, %fd2;
	ld.shared.f64 	%fd723, [%r42+304];
	sub.f64 	%fd724, %fd723, %fd3;
	mul.f64 	%fd725, %fd722, %fd722;
	fma.rn.f64 	%fd726, %fd720, %fd720, %fd725;
	fma.rn.f64 	%fd727, %fd724, %fd724, %fd726;
	add.f64 	%fd728, %fd5824, %fd727;
	rsqrt.approx.f64 	%fd729, %fd728;
	mul.f64 	%fd730, %fd729, %fd729;
	mul.f64 	%fd731, %fd729, %fd730;
	ld.shared.f64 	%fd732, [%r43+304];
	mul.f64 	%fd733, %fd732, %fd731;
	fma.rn.f64 	%fd734, %fd720, %fd733, %fd716;
	fma.rn.f64 	%fd735, %fd722, %fd733, %fd717;
	fma.rn.f64 	%fd736, %fd724, %fd733, %fd718;
	ld.shared.f64 	%fd737, [%r40+312];
	sub.f64 	%fd738, %fd737, %fd1;
	ld.shared.f64 	%fd739, [%r41+312];
	sub.f64 	%fd740, %fd739, %fd2;
	ld.shared.f64 	%fd741, [%r42+312];
	sub.f64 	%fd742, %fd741, %fd3;
	mul.f64 	%fd743, %fd740, %fd740;
	fma.rn.f64 	%fd744, %fd738, %fd738, %fd743;
	fma.rn.f64 	%fd745, %fd742, %fd742, %fd744;
	add.f64 	%fd746, %fd5824, %fd745;
	rsqrt.approx.f64 	%fd747, %fd746;
	mul.f64 	%fd748, %fd747, %fd747;
	mul.f64 	%fd749, %fd747, %fd748;
	ld.shared.f64 	%fd750, [%r43+312];
	mul.f64 	%fd751, %fd750, %fd749;
	fma.rn.f64 	%fd752, %fd738, %fd751, %fd734;
	fma.rn.f64 	%fd753, %fd740, %fd751, %fd735;
	fma.rn.f64 	%fd754, %fd742, %fd751, %fd736;
	ld.shared.f64 	%fd755, [%r40+320];
	sub.f64 	%fd756, %fd755, %fd1;
	ld.shared.f64 	%fd757, [%r41+320];
	sub.f64 	%fd758, %fd757, %fd2;
	ld.shared.f64 	%fd759, [%r42+320];
	sub.f64 	%fd760, %fd759, %fd3;
	mul.f64 	%fd761, %fd758, %fd758;
	fma.rn.f64 	%fd762, %fd756, %fd756, %fd761;
	fma.rn.f64 	%fd763, %fd760, %fd760, %fd762;
	add.f64 	%fd764, %fd5824, %fd763;
	rsqrt.approx.f64 	%fd765, %fd764;
	mul.f64 	%fd766, %fd765, %fd765;
	mul.f64 	%fd767, %fd765, %fd766;
	ld.shared.f64 	%fd768, [%r43+320];
	mul.f64 	%fd769, %fd768, %fd767;
	fma.rn.f64 	%fd770, %fd756, %fd769, %fd752;
	fma.rn.f64 	%fd771, %fd758, %fd769, %fd753;
	fma.rn.f64 	%fd772, %fd760, %fd769, %fd754;
	ld.shared.f64 	%fd773, [%r40+328];
	sub.f64 	%fd774, %fd773, %fd1;
	ld.shared.f64 	%fd775, [%r41+328];
	sub.f64 	%fd776, %fd775, %fd2;
	ld.shared.f64 	%fd777, [%r42+328];
	sub.f64 	%fd778, %fd777, %fd3;
	mul.f64 	%fd779, %fd776, %fd776;
	fma.rn.f64 	%fd780, %fd774, %fd774, %fd779;
	fma.rn.f64 	%fd781, %fd778, %fd778, %fd780;
	add.f64 	%fd782, %fd5824, %fd781;
	rsqrt.approx.f64 	%fd783, %fd782;
	mul.f64 	%fd784, %fd783, %fd783;
	mul.f64 	%fd785, %fd783, %fd784;
	ld.shared.f64 	%fd786, [%r43+328];
	mul.f64 	%fd787, %fd786, %fd785;
	fma.rn.f64 	%fd788, %fd774, %fd787, %fd770;
	fma.rn.f64 	%fd789, %fd776, %fd787, %fd771;
	fma.rn.f64 	%fd790, %fd778, %fd787, %fd772;
	ld.shared.f64 	%fd791, [%r40+336];
	sub.f64 	%fd792, %fd791, %fd1;
	ld.shared.f64 	%fd793, [%r41+336];
	sub.f64 	%fd794, %fd793, %fd2;
	ld.shared.f64 	%fd795, [%r42+336];
	sub.f64 	%fd796, %fd795, %fd3;
	mul.f64 	%fd797, %fd794, %fd794;
	fma.rn.f64 	%fd798, %fd792, %fd792, %fd797;
	fma.rn.f64 	%fd799, %fd796, %fd796, %fd798;
	add.f64 	%fd800, %fd5824, %fd799;
	rsqrt.approx.f64 	%fd801, %fd800;
	mul.f64 	%fd802, %fd801, %fd801;
	mul.f64 	%fd803, %fd801, %fd802;
	ld.shared.f64 	%fd804, [%r43+336];
	mul.f64 	%fd805, %fd804, %fd803;
	fma.rn.f64 	%fd806, %fd792, %fd805, %fd788;
	fma.rn.f64 	%fd807, %fd794, %fd805, %fd789;
	fma.rn.f64 	%fd808, %fd796, %fd805, %fd790;
	ld.shared.f64 	%fd809, [%r40+344];
	sub.f64 	%fd810, %fd809, %fd1;
	ld.shared.f64 	%fd811, [%r41+344];
	sub.f64 	%fd812, %fd811, %fd2;
	ld.shared.f64 	%fd813, [%r42+344];
	sub.f64 	%fd814, %fd813, %fd3;
	mul.f64 	%fd815, %fd812, %fd812;
	fma.rn.f64 	%fd816, %fd810, %fd810, %fd815;
	fma.rn.f64 	%fd817, %fd814, %fd814, %fd816;
	add.f64 	%fd818, %fd5824, %fd817;
	rsqrt.approx.f64 	%fd819, %fd818;
	mul.f64 	%fd820, %fd819, %fd819;
	mul.f64 	%fd821, %fd819, %fd820;
	ld.shared.f64 	%fd822, [%r43+344];
	mul.f64 	%fd823, %fd822, %fd821;
	fma.rn.f64 	%fd824, %fd810, %fd823, %fd806;
	fma.rn.f64 	%fd825, %fd812, %fd823, %fd807;
	fma.rn.f64 	%fd826, %fd814, %fd823, %fd808;
	ld.shared.f64 	%fd827, [%r40+352];
	sub.f64 	%fd828, %fd827, %fd1;
	ld.shared.f64 	%fd829, [%r41+352];
	sub.f64 	%fd830, %fd829, %fd2;
	ld.shared.f64 	%fd831, [%r42+352];
	sub.f64 	%fd832, %fd831, %fd3;
	mul.f64 	%fd833, %fd830, %fd830;
	fma.rn.f64 	%fd834, %fd828, %fd828, %fd833;
	fma.rn.f64 	%fd835, %fd832, %fd832, %fd834;
	add.f64 	%fd836, %fd5824, %fd835;
	rsqrt.approx.f64 	%fd837, %fd836;
	mul.f64 	%fd838, %fd837, %fd837;
	mul.f64 	%fd839, %fd837, %fd838;
	ld.shared.f64 	%fd840, [%r43+352];
	mul.f64 	%fd841, %fd840, %fd839;
	fma.rn.f64 	%fd842, %fd828, %fd841, %fd824;
	fma.rn.f64 	%fd843, %fd830, %fd841, %fd825;
	fma.rn.f64 	%fd844, %fd832, %fd841, %fd826;
	ld.shared.f64 	%fd845, [%r40+360];
	sub.f64 	%fd846, %fd845, %fd1;
	ld.shared.f64 	%fd847, [%r41+360];
	sub.f64 	%fd848, %fd847, %fd2;
	ld.shared.f64 	%fd849, [%r42+360];
	sub.f64 	%fd850, %fd849, %fd3;
	mul.f64 	%fd851, %fd848, %fd848;
	fma.rn.f64 	%fd852, %fd846, %fd846, %fd851;
	fma.rn.f64 	%fd853, %fd850, %fd850, %fd852;
	add.f64 	%fd854, %fd5824, %fd853;
	rsqrt.approx.f64 	%fd855, %fd854;
	mul.f64 	%fd856, %fd855, %fd855;
	mul.f64 	%fd857, %fd855, %fd856;
	ld.shared.f64 	%fd858, [%r43+360];
	mul.f64 	%fd859, %fd858, %fd857;
	fma.rn.f64 	%fd860, %fd846, %fd859, %fd842;
	fma.rn.f64 	%fd861, %fd848, %fd859, %fd843;
	fma.rn.f64 	%fd862, %fd850, %fd859, %fd844;
	ld.shared.f64 	%fd863, [%r40+368];
	sub.f64 	%fd864, %fd863, %fd1;
	ld.shared.f64 	%fd865, [%r41+368];
	sub.f64 	%fd866, %fd865, %fd2;
	ld.shared.f64 	%fd867, [%r42+368];
	sub.f64 	%fd868, %fd867, %fd3;
	mul.f64 	%fd869, %fd866, %fd866;
	fma.rn.f64 	%fd870, %fd864, %fd864, %fd869;
	fma.rn.f64 	%fd871, %fd868, %fd868, %fd870;
	add.f64 	%fd872, %fd5824, %fd871;
	rsqrt.approx.f64 	%fd873, %fd872;
	mul.f64 	%fd874, %fd873, %fd873;
	mul.f64 	%fd875, %fd873, %fd874;
	ld.shared.f64 	%fd876, [%r43+368];
	mul.f64 	%fd877, %fd876, %fd875;
	fma.rn.f64 	%fd878, %fd864, %fd877, %fd860;
	fma.rn.f64 	%fd879, %fd866, %fd877, %fd861;
	fma.rn.f64 	%fd880, %fd868, %fd877, %fd862;
	ld.shared.f64 	%fd881, [%r40+376];
	sub.f64 	%fd882, %fd881, %fd1;
	ld.shared.f64 	%fd883, [%r41+376];
	sub.f64 	%fd884, %fd883, %fd2;
	ld.shared.f64 	%fd885, [%r42+376];
	sub.f64 	%fd886, %fd885, %fd3;
	mul.f64 	%fd887, %fd884, %fd884;
	fma.rn.f64 	%fd888, %fd882, %fd882, %fd887;
	fma.rn.f64 	%fd889, %fd886, %fd886, %fd888;
	add.f64 	%fd890, %fd5824, %fd889;
	rsqrt.approx.f64 	%fd891, %fd890;
	mul.f64 	%fd892, %fd891, %fd891;
	mul.f64 	%fd893, %fd891, %fd892;
	ld.shared.f64 	%fd894, [%r43+376];
	mul.f64 	%fd895, %fd894, %fd893;
	fma.rn.f64 	%fd896, %fd882, %fd895, %fd878;
	fma.rn.f64 	%fd897, %fd884, %fd895, %fd879;
	fma.rn.f64 	%fd898, %fd886, %fd895, %fd880;
	ld.shared.f64 	%fd899, [%r40+384];
	sub.f64 	%fd900, %fd899, %fd1;
	ld.shared.f64 	%fd901, [%r41+384];
	sub.f64 	%fd902, %fd901, %fd2;
	ld.shared.f64 	%fd903, [%r42+384];
	sub.f64 	%fd904, %fd903, %fd3;
	mul.f64 	%fd905, %fd902, %fd902;
	fma.rn.f64 	%fd906, %fd900, %fd900, %fd905;
	fma.rn.f64 	%fd907, %fd904, %fd904, %fd906;
	add.f64 	%fd908, %fd5824, %fd907;
	rsqrt.approx.f64 	%fd909, %fd908;
	mul.f64 	%fd910, %fd909, %fd909;
	mul.f64 	%fd911, %fd909, %fd910;
	ld.shared.f64 	%fd912, [%r43+384];
	mul.f64 	%fd913, %fd912, %fd911;
	fma.rn.f64 	%fd914, %fd900, %fd913, %fd896;
	fma.rn.f64 	%fd915, %fd902, %fd913, %fd897;
	fma.rn.f64 	%fd916, %fd904, %fd913, %fd898;
	ld.shared.f64 	%fd917, [%r40+392];
	sub.f64 	%fd918, %fd917, %fd1;
	ld.shared.f64 	%fd919, [%r41+392];
	sub.f64 	%fd920, %fd919, %fd2;
	ld.shared.f64 	%fd921, [%r42+392];
	sub.f64 	%fd922, %fd921, %fd3;
	mul.f64 	%fd923, %fd920, %fd920;
	fma.rn.f64 	%fd924, %fd918, %fd918, %fd923;
	fma.rn.f64 	%fd925, %fd922, %fd922, %fd924;
	add.f64 	%fd926, %fd5824, %fd925;
	rsqrt.approx.f64 	%fd927, %fd926;
	mul.f64 	%fd928, %fd927, %fd927;
	mul.f64 	%fd929, %fd927, %fd928;
	ld.shared.f64 	%fd930, [%r43+392];
	mul.f64 	%fd931, %fd930, %fd929;
	fma.rn.f64 	%fd932, %fd918, %fd931, %fd914;
	fma.rn.f64 	%fd933, %fd920, %fd931, %fd915;
	fma.rn.f64 	%fd934, %fd922, %fd931, %fd916;
	ld.shared.f64 	%fd935, [%r40+400];
	sub.f64 	%fd936, %fd935, %fd1;
	ld.shared.f64 	%fd937, [%r41+400];
	sub.f64 	%fd938, %fd937, %fd2;
	ld.shared.f64 	%fd939, [%r42+400];
	sub.f64 	%fd940, %fd939, %fd3;
	mul.f64 	%fd941, %fd938, %fd938;
	fma.rn.f64 	%fd942, %fd936, %fd936, %fd941;
	fma.rn.f64 	%fd943, %fd940, %fd940, %fd942;
	add.f64 	%fd944, %fd5824, %fd943;
	rsqrt.approx.f64 	%fd945, %fd944;
	mul.f64 	%fd946, %fd945, %fd945;
	mul.f64 	%fd947, %fd945, %fd946;
	ld.shared.f64 	%fd948, [%r43+400];
	mul.f64 	%fd949, %fd948, %fd947;
	fma.rn.f64 	%fd950, %fd936, %fd949, %fd932;
	fma.rn.f64 	%fd951, %fd938, %fd949, %fd933;
	fma.rn.f64 	%fd952, %fd940, %fd949, %fd934;
	ld.shared.f64 	%fd953, [%r40+408];
	sub.f64 	%fd954, %fd953, %fd1;
	ld.shared.f64 	%fd955, [%r41+408];
	sub.f64 	%fd956, %fd955, %fd2;
	ld.shared.f64 	%fd957, [%r42+408];
	sub.f64 	%fd958, %fd957, %fd3;
	mul.f64 	%fd959, %fd956, %fd956;
	fma.rn.f64 	%fd960, %fd954, %fd954, %fd959;
	fma.rn.f64 	%fd961, %fd958, %fd958, %fd960;
	add.f64 	%fd962, %fd5824, %fd961;
	rsqrt.approx.f64 	%fd963, %fd962;
	mul.f64 	%fd964, %fd963, %fd963;
	mul.f64 	%fd965, %fd963, %fd964;
	ld.shared.f64 	%fd966, [%r43+408];
	mul.f64 	%fd967, %fd966, %fd965;
	fma.rn.f64 	%fd968, %fd954, %fd967, %fd950;
	fma.rn.f64 	%fd969, %fd956, %fd967, %fd951;
	fma.rn.f64 	%fd970, %fd958, %fd967, %fd952;
	ld.shared.f64 	%fd971, [%r40+416];
	sub.f64 	%fd972, %fd971, %fd1;
	ld.shared.f64 	%fd973, [%r41+416];
	sub.f64 	%fd974, %fd973, %fd2;
	ld.shared.f64 	%fd975, [%r42+416];
	sub.f64 	%fd976, %fd975, %fd3;
	mul.f64 	%fd977, %fd974, %fd974;
	fma.rn.f64 	%fd978, %fd972, %fd972, %fd977;
	fma.rn.f64 	%fd979, %fd976, %fd976, %fd978;
	add.f64 	%fd980, %fd5824, %fd979;
	rsqrt.approx.f64 	%fd981, %fd980;
	mul.f64 	%fd982, %fd981, %fd981;
	mul.f64 	%fd983, %fd981, %fd982;
	ld.shared.f64 	%fd984, [%r43+416];
	mul.f64 	%fd985, %fd984, %fd983;
	fma.rn.f64 	%fd986, %fd972, %fd985, %fd968;
	fma.rn.f64 	%fd987, %fd974, %fd985, %fd969;
	fma.rn.f64 	%fd988, %fd976, %fd985, %fd970;
	ld.shared.f64 	%fd989, [%r40+424];
	sub.f64 	%fd990, %fd989, %fd1;
	ld.shared.f64 	%fd991, [%r41+424];
	sub.f64 	%fd992, %fd991, %fd2;
	ld.shared.f64 	%fd993, [%r42+424];
	sub.f64 	%fd994, %fd993, %fd3;
	mul.f64 	%fd995, %fd992, %fd992;
	fma.rn.f64 	%fd996, %fd990, %fd990, %fd995;
	fma.rn.f64 	%fd997, %fd994, %fd994, %fd996;
	add.f64 	%fd998, %fd5824, %fd997;
	rsqrt.approx.f64 	%fd999, %fd998;
	mul.f64 	%fd1000, %fd999, %fd999;
	mul.f64 	%fd1001, %fd999, %fd1000;
	ld.shared.f64 	%fd1002, [%r43+424];
	mul.f64 	%fd1003, %fd1002, %fd1001;
	fma.rn.f64 	%fd1004, %fd990, %fd1003, %fd986;
	fma.rn.f64 	%fd1005, %fd992, %fd1003, %fd987;
	fma.rn.f64 	%fd1006, %fd994, %fd1003, %fd988;
	ld.shared.f64 	%fd1007, [%r40+432];
	sub.f64 	%fd1008, %fd1007, %fd1;
	ld.shared.f64 	%fd1009, [%r41+432];
	sub.f64 	%fd1010, %fd1009, %fd2;
	ld.shared.f64 	%fd1011, [%r42+432];
	sub.f64 	%fd1012, %fd1011, %fd3;
	mul.f64 	%fd1013, %fd1010, %fd1010;
	fma.rn.f64 	%fd1014, %fd1008, %fd1008, %fd1013;
	fma.rn.f64 	%fd1015, %fd1012, %fd1012, %fd1014;
	add.f64 	%fd1016, %fd5824, %fd1015;
	rsqrt.approx.f64 	%fd1017, %fd1016;
	mul.f64 	%fd1018, %fd1017, %fd1017;
	mul.f64 	%fd1019, %fd1017, %fd1018;
	ld.shared.f64 	%fd1020, [%r43+432];
	mul.f64 	%fd1021, %fd1020, %fd1019;
	fma.rn.f64 	%fd1022, %fd1008, %fd1021, %fd1004;
	fma.rn.f64 	%fd1023, %fd1010, %fd1021, %fd1005;
	fma.rn.f64 	%fd1024, %fd1012, %fd1021, %fd1006;
	ld.shared.f64 	%fd1025, [%r40+440];
	sub.f64 	%fd1026, %fd1025, %fd1;
	ld.shared.f64 	%fd1027, [%r41+440];
	sub.f64 	%fd1028, %fd1027, %fd2;
	ld.shared.f64 	%fd1029, [%r42+440];
	sub.f64 	%fd1030, %fd1029, %fd3;
	mul.f64 	%fd1031, %fd1028, %fd1028;
	fma.rn.f64 	%fd1032, %fd1026, %fd1026, %fd1031;
	fma.rn.f64 	%fd1033, %fd1030, %fd1030, %fd1032;
	add.f64 	%fd1034, %fd5824, %fd1033;
	rsqrt.approx.f64 	%fd1035, %fd1034;
	mul.f64 	%fd1036, %fd1035, %fd1035;
	mul.f64 	%fd1037, %fd1035, %fd1036;
	ld.shared.f64 	%fd1038, [%r43+440];
	mul.f64 	%fd1039, %fd1038, %fd1037;
	fma.rn.f64 	%fd1040, %fd1026, %fd1039, %fd1022;
	fma.rn.f64 	%fd1041, %fd1028, %fd1039, %fd1023;
	fma.rn.f64 	%fd1042, %fd1030, %fd1039, %fd1024;
	ld.shared.f64 	%fd1043, [%r40+448];
	sub.f64 	%fd1044, %fd1043, %fd1;
	ld.shared.f64 	%fd1045, [%r41+448];
	sub.f64 	%fd1046, %fd1045, %fd2;
	ld.shared.f64 	%fd1047, [%r42+448];
	sub.f64 	%fd1048, %fd1047, %fd3;
	mul.f64 	%fd1049, %fd1046, %fd1046;
	fma.rn.f64 	%fd1050, %fd1044, %fd1044, %fd1049;
	fma.rn.f64 	%fd1051, %fd1048, %fd1048, %fd1050;
	add.f64 	%fd1052, %fd5824, %fd1051;
	rsqrt.approx.f64 	%fd1053, %fd1052;
	mul.f64 	%fd1054, %fd1053, %fd1053;
	mul.f64 	%fd1055, %fd1053, %fd1054;
	ld.shared.f64 	%fd1056, [%r43+448];
	mul.f64 	%fd1057, %fd1056, %fd1055;
	fma.rn.f64 	%fd1058, %fd1044, %fd1057, %fd1040;
	fma.rn.f64 	%fd1059, %fd1046, %fd1057, %fd1041;
	fma.rn.f64 	%fd1060, %fd1048, %fd1057, %fd1042;
	ld.shared.f64 	%fd1061, [%r40+456];
	sub.f64 	%fd1062, %fd1061, %fd1;
	ld.shared.f64 	%fd1063, [%r41+456];
	sub.f64 	%fd1064, %fd1063, %fd2;
	ld.shared.f64 	%fd1065, [%r42+456];
	sub.f64 	%fd1066, %fd1065, %fd3;
	mul.f64 	%fd1067, %fd1064, %fd1064;
	fma.rn.f64 	%fd1068, %fd1062, %fd1062, %fd1067;
	fma.rn.f64 	%fd1069, %fd1066, %fd1066, %fd1068;
	add.f64 	%fd1070, %fd5824, %fd1069;
	rsqrt.approx.f64 	%fd1071, %fd1070;
	mul.f64 	%fd1072, %fd1071, %fd1071;
	mul.f64 	%fd1073, %fd1071, %fd1072;
	ld.shared.f64 	%fd1074, [%r43+456];
	mul.f64 	%fd1075, %fd1074, %fd1073;
	fma.rn.f64 	%fd1076, %fd1062, %fd1075, %fd1058;
	fma.rn.f64 	%fd1077, %fd1064, %fd1075, %fd1059;
	fma.rn.f64 	%fd1078, %fd1066, %fd1075, %fd1060;
	ld.shared.f64 	%fd1079, [%r40+464];
	sub.f64 	%fd1080, %fd1079, %fd1;
	ld.shared.f64 	%fd1081, [%r41+464];
	sub.f64 	%fd1082, %fd1081, %fd2;
	ld.shared.f64 	%fd1083, [%r42+464];
	sub.f64 	%fd1084, %fd1083, %fd3;
	mul.f64 	%fd1085, %fd1082, %fd1082;
	fma.rn.f64 	%fd1086, %fd1080, %fd1080, %fd1085;
	fma.rn.f64 	%fd1087, %fd1084, %fd1084, %fd1086;
	add.f64 	%fd1088, %fd5824, %fd1087;
	rsqrt.approx.f64 	%fd1089, %fd1088;
	mul.f64 	%fd1090, %fd1089, %fd1089;
	mul.f64 	%fd1091, %fd1089, %fd1090;
	ld.shared.f64 	%fd1092, [%r43+464];
	mul.f64 	%fd1093, %fd1092, %fd1091;
	fma.rn.f64 	%fd1094, %fd1080, %fd1093, %fd1076;
	fma.rn.f64 	%fd1095, %fd1082, %fd1093, %fd1077;
	fma.rn.f64 	%fd1096, %fd1084, %fd1093, %fd1078;
	ld.shared.f64 	%fd1097, [%r40+472];
	sub.f64 	%fd1098, %fd1097, %fd1;
	ld.shared.f64 	%fd1099, [%r41+472];
	sub.f64 	%fd1100, %fd1099, %fd2;
	ld.shared.f64 	%fd1101, [%r42+472];
	sub.f64 	%fd1102, %fd1101, %fd3;
	mul.f64 	%fd1103, %fd1100, %fd1100;
	fma.rn.f64 	%fd1104, %fd1098, %fd1098, %fd1103;
	fma.rn.f64 	%fd1105, %fd1102, %fd1102, %fd1104;
	add.f64 	%fd1106, %fd5824, %fd1105;
	rsqrt.approx.f64 	%fd1107, %fd1106;
	mul.f64 	%fd1108, %fd1107, %fd1107;
	mul.f64 	%fd1109, %fd1107, %fd1108;
	ld.shared.f64 	%fd1110, [%r43+472];
	mul.f64 	%fd1111, %fd1110, %fd1109;
	fma.rn.f64 	%fd1112, %fd1098, %fd1111, %fd1094;
	fma.rn.f64 	%fd1113, %fd1100, %fd1111, %fd1095;
	fma.rn.f64 	%fd1114, %fd1102, %fd1111, %fd1096;
	ld.shared.f64 	%fd1115, [%r40+480];
	sub.f64 	%fd1116, %fd1115, %fd1;
	ld.shared.f64 	%fd1117, [%r41+480];
	sub.f64 	%fd1118, %fd1117, %fd2;
	ld.shared.f64 	%fd1119, [%r42+480];
	sub.f64 	%fd1120, %fd1119, %fd3;
	mul.f64 	%fd1121, %fd1118, %fd1118;
	fma.rn.f64 	%fd1122, %fd1116, %fd1116, %fd1121;
	fma.rn.f64 	%fd1123, %fd1120, %fd1120, %fd1122;
	add.f64 	%fd1124, %fd5824, %fd1123;
	rsqrt.approx.f64 	%fd1125, %fd1124;
	mul.f64 	%fd1126, %fd1125, %fd1125;
	mul.f64 	%fd1127, %fd1125, %fd1126;
	ld.shared.f64 	%fd1128, [%r43+480];
	mul.f64 	%fd1129, %fd1128, %fd1127;
	fma.rn.f64 	%fd1130, %fd1116, %fd1129, %fd1112;
	fma.rn.f64 	%fd1131, %fd1118, %fd1129, %fd1113;
	fma.rn.f64 	%fd1132, %fd1120, %fd1129, %fd1114;
	ld.shared.f64 	%fd1133, [%r40+488];
	sub.f64 	%fd1134, %fd1133, %fd1;
	ld.shared.f64 	%fd1135, [%r41+488];
	sub.f64 	%fd1136, %fd1135, %fd2;
	ld.shared.f64 	%fd1137, [%r42+488];
	sub.f64 	%fd1138, %fd1137, %fd3;
	mul.f64 	%fd1139, %fd1136, %fd1136;
	fma.rn.f64 	%fd1140, %fd1134, %fd1134, %fd1139;
	fma.rn.f64 	%fd1141, %fd1138, %fd1138, %fd1140;
	add.f64 	%fd1142, %fd5824, %fd1141;
	rsqrt.approx.f64 	%fd1143, %fd1142;
	mul.f64 	%fd1144, %fd1143, %fd1143;
	mul.f64 	%fd1145, %fd1143, %fd1144;
	ld.shared.f64 	%fd1146, [%r43+488];
	mul.f64 	%fd1147, %fd1146, %fd1145;
	fma.rn.f64 	%fd1148, %fd1134, %fd1147, %fd1130;
	fma.rn.f64 	%fd1149, %fd1136, %fd1147, %fd1131;
	fma.rn.f64 	%fd1150, %fd1138, %fd1147, %fd1132;
	ld.shared.f64 	%fd1151, [%r40+496];
	sub.f64 	%fd1152, %fd1151, %fd1;
	ld.shared.f64 	%fd1153, [%r41+496];
	sub.f64 	%fd1154, %fd1153, %fd2;
	ld.shared.f64 	%fd1155, [%r42+496];
	sub.f64 	%fd1156, %fd1155, %fd3;
	mul.f64 	%fd1157, %fd1154, %fd1154;
	fma.rn.f64 	%fd1158, %fd1152, %fd1152, %fd1157;
	fma.rn.f64 	%fd1159, %fd1156, %fd1156, %fd1158;
	add.f64 	%fd1160, %fd5824, %fd1159;
	rsqrt.approx.f64 	%fd1161, %fd1160;
	mul.f64 	%fd1162, %fd1161, %fd1161;
	mul.f64 	%fd1163, %fd1161, %fd1162;
	ld.shared.f64 	%fd1164, [%r43+496];
	mul.f64 	%fd1165, %fd1164, %fd1163;
	fma.rn.f64 	%fd1166, %fd1152, %fd1165, %fd1148;
	fma.rn.f64 	%fd1167, %fd1154, %fd1165, %fd1149;
	fma.rn.f64 	%fd1168, %fd1156, %fd1165, %fd1150;
	ld.shared.f64 	%fd1169, [%r40+504];
	sub.f64 	%fd1170, %fd1169, %fd1;
	ld.shared.f64 	%fd1171, [%r41+504];
	sub.f64 	%fd1172, %fd1171, %fd2;
	ld.shared.f64 	%fd1173, [%r42+504];
	sub.f64 	%fd1174, %fd1173, %fd3;
	mul.f64 	%fd1175, %fd1172, %fd1172;
	fma.rn.f64 	%fd1176, %fd1170, %fd1170, %fd1175;
	fma.rn.f64 	%fd1177, %fd1174, %fd1174, %fd1176;
	add.f64 	%fd1178, %fd5824, %fd1177;
	rsqrt.approx.f64 	%fd1179, %fd1178;
	mul.f64 	%fd1180, %fd1179, %fd1179;
	mul.f64 	%fd1181, %fd1179, %fd1180;
	ld.shared.f64 	%fd1182, [%r43+504];
	mul.f64 	%fd1183, %fd1182, %fd1181;
	fma.rn.f64 	%fd1184, %fd1170, %fd1183, %fd1166;
	fma.rn.f64 	%fd1185, %fd1172, %fd1183, %fd1167;
	fma.rn.f64 	%fd1186, %fd1174, %fd1183, %fd1168;
	bar.sync 	0;
	ld.global.f64 	%fd1187, [%rd89+-2048];
	st.shared.f64 	[%r32], %fd1187;
	ld.global.f64 	%fd1188, [%rd88+-2048];
	st.shared.f64 	[%r34], %fd1188;
	ld.global.f64 	%fd1189, [%rd86+-2048];
	st.shared.f64 	[%r36], %fd1189;
	ld.global.f64 	%fd1190, [%rd87+-2048];
	st.shared.f64 	[%r38], %fd1190;
	bar.sync 	0;
	ld.shared.f64 	%fd1191, [%r40];
	sub.f64 	%fd1192, %fd1191, %fd1;
	ld.shared.f64 	%fd1193, [%r41];
	sub.f64 	%fd1194, %fd1193, %fd2;
	ld.shared.f64 	%fd1195, [%r42];
	sub.f64 	%fd1196, %fd1195, %fd3;
	mul.f64 	%fd1197, %fd1194, %fd1194;
	fma.rn.f64 	%fd1198, %fd1192, %fd1192, %fd1197;
	fma.rn.f64 	%fd1199, %fd1196, %fd1196, %fd1198;
	add.f64 	%fd1200, %fd5824, %fd1199;
	rsqrt.approx.f64 	%fd1201, %fd1200;
	mul.f64 	%fd1202, %fd1201, %fd1201;
	mul.f64 	%fd1203, %fd1201, %fd1202;
	ld.shared.f64 	%fd1204, [%r43];
	mul.f64 	%fd1205, %fd1204, %fd1203;
	fma.rn.f64 	%fd1206, %fd1192, %fd1205, %fd1184;
	fma.rn.f64 	%fd1207, %fd1194, %fd1205, %fd1185;
	fma.rn.f64 	%fd1208, %fd1196, %fd1205, %fd1186;
	ld.shared.f64 	%fd1209, [%r40+8];
	sub.f64 	%fd1210, %fd1209, %fd1;
	ld.shared.f64 	%fd1211, [%r41+8];
	sub.f64 	%fd1212, %fd1211, %fd2;
	ld.shared.f64 	%fd1213, [%r42+8];
	sub.f64 	%fd1214, %fd1213, %fd3;
	mul.f64 	%fd1215, %fd1212, %fd1212;
	fma.rn.f64 	%fd1216, %fd1210, %fd1210, %fd1215;
	fma.rn.f64 	%fd1217, %fd1214, %fd1214, %fd1216;
	add.f64 	%fd1218, %fd5824, %fd1217;
	rsqrt.approx.f64 	%fd1219, %fd1218;
	mul.f64 	%fd1220, %fd1219, %fd1219;
	mul.f64 	%fd1221, %fd1219, %fd1220;
	ld.shared.f64 	%fd1222, [%r43+8];
	mul.f64 	%fd1223, %fd1222, %fd1221;
	fma.rn.f64 	%fd1224, %fd1210, %fd1223, %fd1206;
	fma.rn.f64 	%fd1225, %fd1212, %fd1223, %fd1207;
	fma.rn.f64 	%fd1226, %fd1214, %fd1223, %fd1208;
	ld.shared.f64 	%fd1227, [%r40+16];
	sub.f64 	%fd1228, %fd1227, %fd1;
	ld.shared.f64 	%fd1229, [%r41+16];
	sub.f64 	%fd1230, %fd1229, %fd2;
	ld.shared.f64 	%fd1231, [%r42+16];
	sub.f64 	%fd1232, %fd1231, %fd3;
	mul.f64 	%fd1233, %fd1230, %fd1230;
	fma.rn.f64 	%fd1234, %fd1228, %fd1228, %fd1233;
	fma.rn.f64 	%fd1235, %fd1232, %fd1232, %fd1234;
	add.f64 	%fd1236, %fd5824, %fd1235;
	rsqrt.approx.f64 	%fd1237, %fd1236;
	mul.f64 	%fd1238, %fd1237, %fd1237;
	mul.f64 	%fd1239, %fd1237, %fd1238;
	ld.shared.f64 	%fd1240, [%r43+16];
	mul.f64 	%fd1241, %fd1240, %fd1239;
	fma.rn.f64 	%fd1242, %fd1228, %fd1241, %fd1224;
	fma.rn.f64 	%fd1243, %fd1230, %fd1241, %fd1225;
	fma.rn.f64 	%fd1244, %fd1232, %fd1241, %fd1226;
	ld.shared.f64 	%fd1245, [%r40+24];
	sub.f64 	%fd1246, %fd1245, %fd1;
	ld.shared.f64 	%fd1247, [%r41+24];
	sub.f64 	%fd1248, %fd1247, %fd2;
	ld.shared.f64 	%fd1249, [%r42+24];
	sub.f64 	%fd1250, %fd1249, %fd3;
	mul.f64 	%fd1251, %fd1248, %fd1248;
	fma.rn.f64 	%fd1252, %fd1246, %fd1246, %fd1251;
	fma.rn.f64 	%fd1253, %fd1250, %fd1250, %fd1252;
	add.f64 	%fd1254, %fd5824, %fd1253;
	rsqrt.approx.f64 	%fd1255, %fd1254;
	mul.f64 	%fd1256, %fd1255, %fd1255;
	mul.f64 	%fd1257, %fd1255, %fd1256;
	ld.shared.f64 	%fd1258, [%r43+24];
	mul.f64 	%fd1259, %fd1258, %fd1257;
	fma.rn.f64 	%fd1260, %fd1246, %fd1259, %fd1242;
	fma.rn.f64 	%fd1261, %fd1248, %fd1259, %fd1243;
	fma.rn.f64 	%fd1262, %fd1250, %fd1259, %fd1244;
	ld.shared.f64 	%fd1263, [%r40+32];
	sub.f64 	%fd1264, %fd1263, %fd1;
	ld.shared.f64 	%fd1265, [%r41+32];
	sub.f64 	%fd1266, %fd1265, %fd2;
	ld.shared.f64 	%fd1267, [%r42+32];
	sub.f64 	%fd1268, %fd1267, %fd3;
	mul.f64 	%fd1269, %fd1266, %fd1266;
	fma.rn.f64 	%fd1270, %fd1264, %fd1264, %fd1269;
	fma.rn.f64 	%fd1271, %fd1268, %fd1268, %fd1270;
	add.f64 	%fd1272, %fd5824, %fd1271;
	rsqrt.approx.f64 	%fd1273, %fd1272;
	mul.f64 	%fd1274, %fd1273, %fd1273;
	mul.f64 	%fd1275, %fd1273, %fd1274;
	ld.shared.f64 	%fd1276, [%r43+32];
	mul.f64 	%fd1277, %fd1276, %fd1275;
	fma.rn.f64 	%fd1278, %fd1264, %fd1277, %fd1260;
	fma.rn.f64 	%fd1279, %fd1266, %fd1277, %fd1261;
	fma.rn.f64 	%fd1280, %fd1268, %fd1277, %fd1262;
	ld.shared.f64 	%fd1281, [%r40+40];
	sub.f64 	%fd1282, %fd1281, %fd1;
	ld.shared.f64 	%fd1283, [%r41+40];
	sub.f64 	%fd1284, %fd1283, %fd2;
	ld.shared.f64 	%fd1285, [%r42+40];
	sub.f64 	%fd1286, %fd1285, %fd3;
	mul.f64 	%fd1287, %fd1284, %fd1284;
	fma.rn.f64 	%fd1288, %fd1282, %fd1282, %fd1287;
	fma.rn.f64 	%fd1289, %fd1286, %fd1286, %fd1288;
	add.f64 	%fd1290, %fd5824, %fd1289;
	rsqrt.approx.f64 	%fd1291, %fd1290;
	mul.f64 	%fd1292, %fd1291, %fd1291;
	mul.f64 	%fd1293, %fd1291, %fd1292;
	ld.shared.f64 	%fd1294, [%r43+40];
	mul.f64 	%fd1295, %fd1294, %fd1293;
	fma.rn.f64 	%fd1296, %fd1282, %fd1295, %fd1278;
	fma.rn.f64 	%fd1297, %fd1284, %fd1295, %fd1279;
	fma.rn.f64 	%fd1298, %fd1286, %fd1295, %fd1280;
	ld.shared.f64 	%fd1299, [%r40+48];
	sub.f64 	%fd1300, %fd1299, %fd1;
	ld.shared.f64 	%fd1301, [%r41+48];
	sub.f64 	%fd1302, %fd1301, %fd2;
	ld.shared.f64 	%fd1303, [%r42+48];
	sub.f64 	%fd1304, %fd1303, %fd3;
	mul.f64 	%fd1305, %fd1302, %fd1302;
	fma.rn.f64 	%fd1306, %fd1300, %fd1300, %fd1305;
	fma.rn.f64 	%fd1307, %fd1304, %fd1304, %fd1306;
	add.f64 	%fd1308, %fd5824, %fd1307;
	rsqrt.approx.f64 	%fd1309, %fd1308;
	mul.f64 	%fd1310, %fd1309, %fd1309;
	mul.f64 	%fd1311, %fd1309, %fd1310;
	ld.shared.f64 	%fd1312, [%r43+48];
	mul.f64 	%fd1313, %fd1312, %fd1311;
	fma.rn.f64 	%fd1314, %fd1300, %fd1313, %fd1296;
	fma.rn.f64 	%fd1315, %fd1302, %fd1313, %fd1297;
	fma.rn.f64 	%fd1316, %fd1304, %fd1313, %fd1298;
	ld.shared.f64 	%fd1317, [%r40+56];
	sub.f64 	%fd1318, %fd1317, %fd1;
	ld.shared.f64 	%fd1319, [%r41+56];
	sub.f64 	%fd1320, %fd1319, %fd2;
	ld.shared.f64 	%fd1321, [%r42+56];
	sub.f64 	%fd1322, %fd1321, %fd3;
	mul.f64 	%fd1323, %fd1320, %fd1320;
	fma.rn.f64 	%fd1324, %fd1318, %fd1318, %fd1323;
	fma.rn.f64 	%fd1325, %fd1322, %fd1322, %fd1324;
	add.f64 	%fd1326, %fd5824, %fd1325;
	rsqrt.approx.f64 	%fd1327, %fd1326;
	mul.f64 	%fd1328, %fd1327, %fd1327;
	mul.f64 	%fd1329, %fd1327, %fd1328;
	ld.shared.f64 	%fd1330, [%r43+56];
	mul.f64 	%fd1331, %fd1330, %fd1329;
	fma.rn.f64 	%fd1332, %fd1318, %fd1331, %fd1314;
	fma.rn.f64 	%fd1333, %fd1320, %fd1331, %fd1315;
	fma.rn.f64 	%fd1334, %fd1322, %fd1331, %fd1316;
	ld.shared.f64 	%fd1335, [%r40+64];
	sub.f64 	%fd1336, %fd1335, %fd1;
	ld.shared.f64 	%fd1337, [%r41+64];
	sub.f64 	%fd1338, %fd1337, %fd2;
	ld.shared.f64 	%fd1339, [%r42+64];
	sub.f64 	%fd1340, %fd1339, %fd3;
	mul.f64 	%fd1341, %fd1338, %fd1338;
	fma.rn.f64 	%fd1342, %fd1336, %fd1336, %fd1341;
	fma.rn.f64 	%fd1343, %fd1340, %fd1340, %fd1342;
	add.f64 	%fd1344, %fd5824, %fd1343;
	rsqrt.approx.f64 	%fd1345, %fd1344;
	mul.f64 	%fd1346, %fd1345, %fd1345;
	mul.f64 	%fd1347, %fd1345, %fd1346;
	ld.shared.f64 	%fd1348, [%r43+64];
	mul.f64 	%fd1349, %fd1348, %fd1347;
	fma.rn.f64 	%fd1350, %fd1336, %fd1349, %fd1332;
	fma.rn.f64 	%fd1351, %fd1338, %fd1349, %fd1333;
	fma.rn.f64 	%fd1352, %fd1340, %fd1349, %fd1334;
	ld.shared.f64 	%fd1353, [%r40+72];
	sub.f64 	%fd1354, %fd1353, %fd1;
	ld.shared.f64 	%fd1355, [%r41+72];
	sub.f64 	%fd1356, %fd1355, %fd2;
	ld.shared.f64 	%fd1357, [%r42+72];
	sub.f64 	%fd1358, %fd1357, %fd3;
	mul.f64 	%fd1359, %fd1356, %fd1356;
	fma.rn.f64 	%fd1360, %fd1354, %fd1354, %fd1359;
	fma.rn.f64 	%fd1361, %fd1358, %fd1358, %fd1360;
	add.f64 	%fd1362, %fd5824, %fd1361;
	rsqrt.approx.f64 	%fd1363, %fd1362;
	mul.f64 	%fd1364, %fd1363, %fd1363;
	mul.f64 	%fd1365, %fd1363, %fd1364;
	ld.shared.f64 	%fd1366, [%r43+72];
	mul.f64 	%fd1367, %fd1366, %fd1365;
	fma.rn.f64 	%fd1368, %fd1354, %fd1367, %fd1350;
	fma.rn.f64 	%fd1369, %fd1356, %fd1367, %fd1351;
	fma.rn.f64 	%fd1370, %fd1358, %fd1367, %fd1352;
	ld.shared.f64 	%fd1371, [%r40+80];
	sub.f64 	%fd1372, %fd1371, %fd1;
	ld.shared.f64 	%fd1373, [%r41+80];
	sub.f64 	%fd1374, %fd1373, %fd2;
	ld.shared.f64 	%fd1375, [%r42+80];
	sub.f64 	%fd1376, %fd1375, %fd3;
	mul.f64 	%fd1377, %fd1374, %fd1374;
	fma.rn.f64 	%fd1378, %fd1372, %fd1372, %fd1377;
	fma.rn.f64 	%fd1379, %fd1376, %fd1376, %fd1378;
	add.f64 	%fd1380, %fd5824, %fd1379;
	rsqrt.approx.f64 	%fd1381, %fd1380;
	mul.f64 	%fd1382, %fd1381, %fd1381;
	mul.f64 	%fd1383, %fd1381, %fd1382;
	ld.shared.f64 	%fd1384, [%r43+80];
	mul.f64 	%fd1385, %fd1384, %fd1383;
	fma.rn.f64 	%fd1386, %fd1372, %fd1385, %fd1368;
	fma.rn.f64 	%fd1387, %fd1374, %fd1385, %fd1369;
	fma.rn.f64 	%fd1388, %fd1376, %fd1385, %fd1370;
	ld.shared.f64 	%fd1389, [%r40+88];
	sub.f64 	%fd1390, %fd1389, %fd1;
	ld.shared.f64 	%fd1391, [%r41+88];
	sub.f64 	%fd1392, %fd1391, %fd2;
	ld.shared.f64 	%fd1393, [%r42+88];
	sub.f64 	%fd1394, %fd1393, %fd3;
	mul.f64 	%fd1395, %fd1392, %fd1392;
	fma.rn.f64 	%fd1396, %fd1390, %fd1390, %fd1395;
	fma.rn.f64 	%fd1397, %fd1394, %fd1394, %fd1396;
	add.f64 	%fd1398, %fd5824, %fd1397;
	rsqrt.approx.f64 	%fd1399, %fd1398;
	mul.f64 	%fd1400, %fd1399, %fd1399;
	mul.f64 	%fd1401, %fd1399, %fd1400;
	ld.shared.f64 	%fd1402, [%r43+88];
	mul.f64 	%fd1403, %fd1402, %fd1401;
	fma.rn.f64 	%fd1404, %fd1390, %fd1403, %fd1386;
	fma.rn.f64 	%fd1405, %fd1392, %fd1403, %fd1387;
	fma.rn.f64 	%fd1406, %fd1394, %fd1403, %fd1388;
	ld.shared.f64 	%fd1407, [%r40+96];
	sub.f64 	%fd1408, %fd1407, %fd1;
	ld.shared.f64 	%fd1409, [%r41+96];
	sub.f64 	%fd1410, %fd1409, %fd2;
	ld.shared.f64 	%fd1411, [%r42+96];
	sub.f64 	%fd1412, %fd1411, %fd3;
	mul.f64 	%fd1413, %fd1410, %fd1410;
	fma.rn.f64 	%fd1414, %fd1408, %fd1408, %fd1413;
	fma.rn.f64 	%fd1415, %fd1412, %fd1412, %fd1414;
	add.f64 	%fd1416, %fd5824, %fd1415;
	rsqrt.approx.f64 	%fd1417, %fd1416;
	mul.f64 	%fd1418, %fd1417, %fd1417;
	mul.f64 	%fd1419, %fd1417, %fd1418;
	ld.shared.f64 	%fd1420, [%r43+96];
	mul.f64 	%fd1421, %fd1420, %fd1419;
	fma.rn.f64 	%fd1422, %fd1408, %fd1421, %fd1404;
	fma.rn.f64 	%fd1423, %fd1410, %fd1421, %fd1405;
	fma.rn.f64 	%fd1424, %fd1412, %fd1421, %fd1406;
	ld.shared.f64 	%fd1425, [%r40+104];
	sub.f64 	%fd1426, %fd1425, %fd1;
	ld.shared.f64 	%fd1427, [%r41+104];
	sub.f64 	%fd1428, %fd1427, %fd2;
	ld.shared.f64 	%fd1429, [%r42+104];
	sub.f64 	%fd1430, %fd1429, %fd3;
	mul.f64 	%fd1431, %fd1428, %fd1428;
	fma.rn.f64 	%fd1432, %fd1426, %fd1426, %fd1431;
	fma.rn.f64 	%fd1433, %fd1430, %fd1430, %fd1432;
	add.f64 	%fd1434, %fd5824, %fd1433;
	rsqrt.approx.f64 	%fd1435, %fd1434;
	mul.f64 	%fd1436, %fd1435, %fd1435;
	mul.f64 	%fd1437, %fd1435, %fd1436;
	ld.shared.f64 	%fd1438, [%r43+104];
	mul.f64 	%fd1439, %fd1438, %fd1437;
	fma.rn.f64 	%fd1440, %fd1426, %fd1439, %fd1422;
	fma.rn.f64 	%fd1441, %fd1428, %fd1439, %fd1423;
	fma.rn.f64 	%fd1442, %fd1430, %fd1439, %fd1424;
	ld.shared.f64 	%fd1443, [%r40+112];
	sub.f64 	%fd1444, %fd1443, %fd1;
	ld.shared.f64 	%fd1445, [%r41+112];
	sub.f64 	%fd1446, %fd1445, %fd2;
	ld.shared.f64 	%fd1447, [%r42+112];
	sub.f64 	%fd1448, %fd1447, %fd3;
	mul.f64 	%fd1449, %fd1446, %fd1446;
	fma.rn.f64 	%fd1450, %fd1444, %fd1444, %fd1449;
	fma.rn.f64 	%fd1451, %fd1448, %fd1448, %fd1450;
	add.f64 	%fd1452, %fd5824, %fd1451;
	rsqrt.approx.f64 	%fd1453, %fd1452;
	mul.f64 	%fd1454, %fd1453, %fd1453;
	mul.f64 	%fd1455, %fd1453, %fd1454;
	ld.shared.f64 	%fd1456, [%r43+112];
	mul.f64 	%fd1457, %fd1456, %fd1455;
	fma.rn.f64 	%fd1458, %fd1444, %fd1457, %fd1440;
	fma.rn.f64 	%fd1459, %fd1446, %fd1457, %fd1441;
	fma.rn.f64 	%fd1460, %fd1448, %fd1457, %fd1442;
	ld.shared.f64 	%fd1461, [%r40+120];
	sub.f64 	%fd1462, %fd1461, %fd1;
	ld.shared.f64 	%fd1463, [%r41+120];
	sub.f64 	%fd1464, %fd1463, %fd2;
	ld.shared.f64 	%fd1465, [%r42+120];
	sub.f64 	%fd1466, %fd1465, %fd3;
	mul.f64 	%fd1467, %fd1464, %fd1464;
	fma.rn.f64 	%fd1468, %fd1462, %fd1462, %fd1467;
	fma.rn.f64 	%fd1469, %fd1466, %fd1466, %fd1468;
	add.f64 	%fd1470, %fd5824, %fd1469;
	rsqrt.approx.f64 	%fd1471, %fd1470;
	mul.f64 	%fd1472, %fd1471, %fd1471;
	mul.f64 	%fd1473, %fd1471, %fd1472;
	ld.shared.f64 	%fd1474, [%r43+120];
	mul.f64 	%fd1475, %fd1474, %fd1473;
	fma.rn.f64 	%fd1476, %fd1462, %fd1475, %fd1458;
	fma.rn.f64 	%fd1477, %fd1464, %fd1475, %fd1459;
	fma.rn.f64 	%fd1478, %fd1466, %fd1475, %fd1460;
	ld.shared.f64 	%fd1479, [%r40+128];
	sub.f64 	%fd1480, %fd1479, %fd1;
	ld.shared.f64 	%fd1481, [%r41+128];
	sub.f64 	%fd1482, %fd1481, %fd2;
	ld.shared.f64 	%fd1483, [%r42+128];
	sub.f64 	%fd1484, %fd1483, %fd3;
	mul.f64 	%fd1485, %fd1482, %fd1482;
	fma.rn.f64 	%fd1486, %fd1480, %fd1480, %fd1485;
	fma.rn.f64 	%fd1487, %fd1484, %fd1484, %fd1486;
	add.f64 	%fd1488, %fd5824, %fd1487;
	rsqrt.approx.f64 	%fd1489, %fd1488;
	mul.f64 	%fd1490, %fd1489, %fd1489;
	mul.f64 	%fd1491, %fd1489, %fd1490;
	ld.shared.f64 	%fd1492, [%r43+128];
	mul.f64 	%fd1493, %fd1492, %fd1491;
	fma.rn.f64 	%fd1494, %fd1480, %fd1493, %fd1476;
	fma.rn.f64 	%fd1495, %fd1482, %fd1493, %fd1477;
	fma.rn.f64 	%fd1496, %fd1484, %fd1493, %fd1478;
	ld.shared.f64 	%fd1497, [%r40+136];
	sub.f64 	%fd1498, %fd1497, %fd1;
	ld.shared.f64 	%fd1499, [%r41+136];
	sub.f64 	%fd1500, %fd1499, %fd2;
	ld.shared.f64 	%fd1501, [%r42+136];
	sub.f64 	%fd1502, %fd1501, %fd3;
	mul.f64 	%fd1503, %fd1500, %fd1500;
	fma.rn.f64 	%fd1504, %fd1498, %fd1498, %fd1503;
	fma.rn.f64 	%fd1505, %fd1502, %fd1502, %fd1504;
	add.f64 	%fd1506, %fd5824, %fd1505;
	rsqrt.approx.f64 	%fd1507, %fd1506;
	mul.f64 	%fd1508, %fd1507, %fd1507;
	mul.f64 	%fd1509, %fd1507, %fd1508;
	ld.shared.f64 	%fd1510, [%r43+136];
	mul.f64 	%fd1511, %fd1510, %fd1509;
	fma.rn.f64 	%fd1512, %fd1498, %fd1511, %fd1494;
	fma.rn.f64 	%fd1513, %fd1500, %fd1511, %fd1495;
	fma.rn.f64 	%fd1514, %fd1502, %fd1511, %fd1496;
	ld.shared.f64 	%fd1515, [%r40+144];
	sub.f64 	%fd1516, %fd1515, %fd1;
	ld.shared.f64 	%fd1517, [%r41+144];
	sub.f64 	%fd1518, %fd1517, %fd2;
	ld.shared.f64 	%fd1519, [%r42+144];
	sub.f64 	%fd1520, %fd1519, %fd3;
	mul.f64 	%fd1521, %fd1518, %fd1518;
	fma.rn.f64 	%fd1522, %fd1516, %fd1516, %fd1521;
	fma.rn.f64 	%fd1523, %fd1520, %fd1520, %fd1522;
	add.f64 	%fd1524, %fd5824, %fd1523;
	rsqrt.approx.f64 	%fd1525, %fd1524;
	mul.f64 	%fd1526, %fd1525, %fd1525;
	mul.f64 	%fd1527, %fd1525, %fd1526;
	ld.shared.f64 	%fd1528, [%r43+144];
	mul.f64 	%fd1529, %fd1528, %fd1527;
	fma.rn.f64 	%fd1530, %fd1516, %fd1529, %fd1512;
	fma.rn.f64 	%fd1531, %fd1518, %fd1529, %fd1513;
	fma.rn.f64 	%fd1532, %fd1520, %fd1529, %fd1514;
	ld.shared.f64 	%fd1533, [%r40+152];
	sub.f64 	%fd1534, %fd1533, %fd1;
	ld.shared.f64 	%fd1535, [%r41+152];
	sub.f64 	%fd1536, %fd1535, %fd2;
	ld.shared.f64 	%fd1537, [%r42+152];
	sub.f64 	%fd1538, %fd1537, %fd3;
	mul.f64 	%fd1539, %fd1536, %fd1536;
	fma.rn.f64 	%fd1540, %fd1534, %fd1534, %fd1539;
	fma.rn.f64 	%fd1541, %fd1538, %fd1538, %fd1540;
	add.f64 	%fd1542, %fd5824, %fd1541;
	rsqrt.approx.f64 	%fd1543, %fd1542;
	mul.f64 	%fd1544, %fd1543, %fd1543;
	mul.f64 	%fd1545, %fd1543, %fd1544;
	ld.shared.f64 	%fd1546, [%r43+152];
	mul.f64 	%fd1547, %fd1546, %fd1545;
	fma.rn.f64 	%fd1548, %fd1534, %fd1547, %fd1530;
	fma.rn.f64 	%fd1549, %fd1536, %fd1547, %fd1531;
	fma.rn.f64 	%fd1550, %fd1538, %fd1547, %fd1532;
	ld.shared.f64 	%fd1551, [%r40+160];
	sub.f64 	%fd1552, %fd1551, %fd1;
	ld.shared.f64 	%fd1553, [%r41+160];
	sub.f64 	%fd1554, %fd1553, %fd2;
	ld.shared.f64 	%fd1555, [%r42+160];
	sub.f64 	%fd1556, %fd1555, %fd3;
	mul.f64 	%fd1557, %fd1554, %fd1554;
	fma.rn.f64 	%fd1558, %fd1552, %fd1552, %fd1557;
	fma.rn.f64 	%fd1559, %fd1556, %fd1556, %fd1558;
	add.f64 	%fd1560, %fd5824, %fd1559;
	rsqrt.approx.f64 	%fd1561, %fd1560;
	mul.f64 	%fd1562, %fd1561, %fd1561;
	mul.f64 	%fd1563, %fd1561, %fd1562;
	ld.shared.f64 	%fd1564, [%r43+160];
	mul.f64 	%fd1565, %fd1564, %fd1563;
	fma.rn.f64 	%fd1566, %fd1552, %fd1565, %fd1548;
	fma.rn.f64 	%fd1567, %fd1554, %fd1565, %fd1549;
	fma.rn.f64 	%fd1568, %fd1556, %fd1565, %fd1550;
	ld.shared.f64 	%fd1569, [%r40+168];
	sub.f64 	%fd1570, %fd1569, %fd1;
	ld.shared.f64 	%fd1571, [%r41+168];
	sub.f64 	%fd1572, %fd1571, %fd2;
	ld.shared.f64 	%fd1573, [%r42+168];
	sub.f64 	%fd1574, %fd1573, %fd3;
	mul.f64 	%fd1575, %fd1572, %fd1572;
	fma.rn.f64 	%fd1576, %fd1570, %fd1570, %fd1575;
	fma.rn.f64 	%fd1577, %fd1574, %fd1574, %fd1576;
	add.f64 	%fd1578, %fd5824, %fd1577;
	rsqrt.approx.f64 	%fd1579, %fd1578;
	mul.f64 	%fd1580, %fd1579, %fd1579;
	mul.f64 	%fd1581, %fd1579, %fd1580;
	ld.shared.f64 	%fd1582, [%r43+168];
	mul.f64 	%fd1583, %fd1582, %fd1581;
	fma.rn.f64 	%fd1584, %fd1570, %fd1583, %fd1566;
	fma.rn.f64 	%fd1585, %fd1572, %fd1583, %fd1567;
	fma.rn.f64 	%fd1586, %fd1574, %fd1583, %fd1568;
	ld.shared.f64 	%fd1587, [%r40+176];
	sub.f64 	%fd1588, %fd1587, %fd1;
	ld.shared.f64 	%fd1589, [%r41+176];
	sub.f64 	%fd1590, %fd1589, %fd2;
	ld.shared.f64 	%fd1591, [%r42+176];
	sub.f64 	%fd1592, %fd1591, %fd3;
	mul.f64 	%fd1593, %fd1590, %fd1590;
	fma.rn.f64 	%fd1594, %fd1588, %fd1588, %fd1593;
	fma.rn.f64 	%fd1595, %fd1592, %fd1592, %fd1594;
	add.f64 	%fd1596, %fd5824, %fd1595;
	rsqrt.approx.f64 	%fd1597, %fd1596;
	mul.f64 	%fd1598, %fd1597, %fd1597;
	mul.f64 	%fd1599, %fd1597, %fd1598;
	ld.shared.f64 	%fd1600, [%r43+176];
	mul.f64 	%fd1601, %fd1600, %fd1599;
	fma.rn.f64 	%fd1602, %fd1588, %fd1601, %fd1584;
	fma.rn.f64 	%fd1603, %fd1590, %fd1601, %fd1585;
	fma.rn.f64 	%fd1604, %fd1592, %fd1601, %fd1586;
	ld.shared.f64 	%fd1605, [%r40+184];
	sub.f64 	%fd1606, %fd1605, %fd1;
	ld.shared.f64 	%fd1607, [%r41+184];
	sub.f64 	%fd1608, %fd1607, %fd2;
	ld.shared.f64 	%fd1609, [%r42+184];
	sub.f64 	%fd1610, %fd1609, %fd3;
	mul.f64 	%fd1611, %fd1608, %fd1608;
	fma.rn.f64 	%fd1612, %fd1606, %fd1606, %fd1611;
	fma.rn.f64 	%fd1613, %fd1610, %fd1610, %fd1612;
	add.f64 	%fd1614, %fd5824, %fd1613;
	rsqrt.approx.f64 	%fd1615, %fd1614;
	mul.f64 	%fd1616, %fd1615, %fd1615;
	mul.f64 	%fd1617, %fd1615, %fd1616;
	ld.shared.f64 	%fd1618, [%r43+184];
	mul.f64 	%fd1619, %fd1618, %fd1617;
	fma.rn.f64 	%fd1620, %fd1606, %fd1619, %fd1602;
	fma.rn.f64 	%fd1621, %fd1608, %fd1619, %fd1603;
	fma.rn.f64 	%fd1622, %fd1610, %fd1619, %fd1604;
	ld.shared.f64 	%fd1623, [%r40+192];
	sub.f64 	%fd1624, %fd1623, %fd1;
	ld.shared.f64 	%fd1625, [%r41+192];
	sub.f64 	%fd1626, %fd1625, %fd2;
	ld.shared.f64 	%fd1627, [%r42+192];
	sub.f64 	%fd1628, %fd1627, %fd3;
	mul.f64 	%fd1629, %fd1626, %fd1626;
	fma.rn.f64 	%fd1630, %fd1624, %fd1624, %fd1629;
	fma.rn.f64 	%fd1631, %fd1628, %fd1628, %fd1630;
	add.f64 	%fd1632, %fd5824, %fd1631;
	rsqrt.approx.f64 	%fd1633, %fd1632;
	mul.f64 	%fd1634, %fd1633, %fd1633;
	mul.f64 	%fd1635, %fd1633, %fd1634;
	ld.shared.f64 	%fd1636, [%r43+192];
	mul.f64 	%fd1637, %fd1636, %fd1635;
	fma.rn.f64 	%fd1638, %fd1624, %fd1637, %fd1620;
	fma.rn.f64 	%fd1639, %fd1626, %fd1637, %fd1621;
	fma.rn.f64 	%fd1640, %fd1628, %fd1637, %fd1622;
	ld.shared.f64 	%fd1641, [%r40+200];
	sub.f64 	%fd1642, %fd1641, %fd1;
	ld.shared.f64 	%fd1643, [%r41+200];
	sub.f64 	%fd1644, %fd1643, %fd2;
	ld.shared.f64 	%fd1645, [%r42+200];
	sub.f64 	%fd1646, %fd1645, %fd3;
	mul.f64 	%fd1647, %fd1644, %fd1644;
	fma.rn.f64 	%fd1648, %fd1642, %fd1642, %fd1647;
	fma.rn.f64 	%fd1649, %fd1646, %fd1646, %fd1648;
	add.f64 	%fd1650, %fd5824, %fd1649;
	rsqrt.approx.f64 	%fd1651, %fd1650;
	mul.f64 	%fd1652, %fd1651, %fd1651;
	mul.f64 	%fd1653, %fd1651, %fd1652;
	ld.shared.f64 	%fd1654, [%r43+200];
	mul.f64 	%fd1655, %fd1654, %fd1653;
	fma.rn.f64 	%fd1656, %fd1642, %fd1655, %fd1638;
	fma.rn.f64 	%fd1657, %fd1644, %fd1655, %fd1639;
	fma.rn.f64 	%fd1658, %fd1646, %fd1655, %fd1640;
	ld.shared.f64 	%fd1659, [%r40+208];
	sub.f64 	%fd1660, %fd1659, %fd1;
	ld.shared.f64 	%fd1661, [%r41+208];
	sub.f64 	%fd1662, %fd1661, %fd2;
	ld.shared.f64 	%fd1663, [%r42+208];
	sub.f64 	%fd1664, %fd1663, %fd3;
	mul.f64 	%fd1665, %fd1662, %fd1662;
	fma.rn.f64 	%fd1666, %fd1660, %fd1660, %fd1665;
	fma.rn.f64 	%fd1667, %fd1664, %fd1664, %fd1666;
	add.f64 	%fd1668, %fd5824, %fd1667;
	rsqrt.approx.f64 	%fd1669, %fd1668;
	mul.f64 	%fd1670, %fd1669, %fd1669;
	mul.f64 	%fd1671, %fd1669, %fd1670;
	ld.shared.f64 	%fd1672, [%r43+208];
	mul.f64 	%fd1673, %fd1672, %fd1671;
	fma.rn.f64 	%fd1674, %fd1660, %fd1673, %fd1656;
	fma.rn.f64 	%fd1675, %fd1662, %fd1673, %fd1657;
	fma.rn.f64 	%fd1676, %fd1664, %fd1673, %fd1658;
	ld.shared.f64 	%fd1677, [%r40+216];
	sub.f64 	%fd1678, %fd1677, %fd1;
	ld.shared.f64 	%fd1679, [%r41+216];
	sub.f64 	%fd1680, %fd1679, %fd2;
	ld.shared.f64 	%fd1681, [%r42+216];
	sub.f64 	%fd1682, %fd1681, %fd3;
	mul.f64 	%fd1683, %fd1680, %fd1680;
	fma.rn.f64 	%fd1684, %fd1678, %fd1678, %fd1683;
	fma.rn.f64 	%fd1685, %fd1682, %fd1682, %fd1684;
	add.f64 	%fd1686, %fd5824, %fd1685;
	rsqrt.approx.f64 	%fd1687, %fd1686;
	mul.f64 	%fd1688, %fd1687, %fd1687;
	mul.f64 	%fd1689, %fd1687, %fd1688;
	ld.shared.f64 	%fd1690, [%r43+216];
	mul.f64 	%fd1691, %fd1690, %fd1689;
	fma.rn.f64 	%fd1692, %fd1678, %fd1691, %fd1674;
	fma.rn.f64 	%fd1693, %fd1680, %fd1691, %fd1675;
	fma.rn.f64 	%fd1694, %fd1682, %fd1691, %fd1676;
	ld.shared.f64 	%fd1695, [%r40+224];
	sub.f64 	%fd1696, %fd1695, %fd1;
	ld.shared.f64 	%fd1697, [%r41+224];
	sub.f64 	%fd1698, %fd1697, %fd2;
	ld.shared.f64 	%fd1699, [%r42+224];
	sub.f64 	%fd1700, %fd1699, %fd3;
	mul.f64 	%fd1701, %fd1698, %fd1698;
	fma.rn.f64 	%fd1702, %fd1696, %fd1696, %fd1701;
	fma.rn.f64 	%fd1703, %fd1700, %fd1700, %fd1702;
	add.f64 	%fd1704, %fd5824, %fd1703;
	rsqrt.approx.f64 	%fd1705, %fd1704;
	mul.f64 	%fd1706, %fd1705, %fd1705;
	mul.f64 	%fd1707, %fd1705, %fd1706;
	ld.shared.f64 	%fd1708, [%r43+224];
	mul.f64 	%fd1709, %fd1708, %fd1707;
	fma.rn.f64 	%fd1710, %fd1696, %fd1709, %fd1692;
	fma.rn.f64 	%fd1711, %fd1698, %fd1709, %fd1693;
	fma.rn.f64 	%fd1712, %fd1700, %fd1709, %fd1694;
	ld.shared.f64 	%fd1713, [%r40+232];
	sub.f64 	%fd1714, %fd1713, %fd1;
	ld.shared.f64 	%fd1715, [%r41+232];
	sub.f64 	%fd1716, %fd1715, %fd2;
	ld.shared.f64 	%fd1717, [%r42+232];
	sub.f64 	%fd1718, %fd1717, %fd3;
	mul.f64 	%fd1719, %fd1716, %fd1716;
	fma.rn.f64 	%fd1720, %fd1714, %fd1714, %fd1719;
	fma.rn.f64 	%fd1721, %fd1718, %fd1718, %fd1720;
	add.f64 	%fd1722, %fd5824, %fd1721;
	rsqrt.approx.f64 	%fd1723, %fd1722;
	mul.f64 	%fd1724, %fd1723, %fd1723;
	mul.f64 	%fd1725, %fd1723, %fd1724;
	ld.shared.f64 	%fd1726, [%r43+232];
	mul.f64 	%fd1727, %fd1726, %fd1725;
	fma.rn.f64 	%fd1728, %fd1714, %fd1727, %fd1710;
	fma.rn.f64 	%fd1729, %fd1716, %fd1727, %fd1711;
	fma.rn.f64 	%fd1730, %fd1718, %fd1727, %fd1712;
	ld.shared.f64 	%fd1731, [%r40+240];
	sub.f64 	%fd1732, %fd1731, %fd1;
	ld.shared.f64 	%fd1733, [%r41+240];
	sub.f64 	%fd1734, %fd1733, %fd2;
	ld.shared.f64 	%fd1735, [%r42+240];
	sub.f64 	%fd1736, %fd1735, %fd3;
	mul.f64 	%fd1737, %fd1734, %fd1734;
	fma.rn.f64 	%fd1738, %fd1732, %fd1732, %fd1737;
	fma.rn.f64 	%fd1739, %fd1736, %fd1736, %fd1738;
	add.f64 	%fd1740, %fd5824, %fd1739;
	rsqrt.approx.f64 	%fd1741, %fd1740;
	mul.f64 	%fd1742, %fd1741, %fd1741;
	mul.f64 	%fd1743, %fd1741, %fd1742;
	ld.shared.f64 	%fd1744, [%r43+240];
	mul.f64 	%fd1745, %fd1744, %fd1743;
	fma.rn.f64 	%fd1746, %fd1732, %fd1745, %fd1728;
	fma.rn.f64 	%fd1747, %fd1734, %fd1745, %fd1729;
	fma.rn.f64 	%fd1748, %fd1736, %fd1745, %fd1730;
	ld.shared.f64 	%fd1749, [%r40+248];
	sub.f64 	%fd1750, %fd1749, %fd1;
	ld.shared.f64 	%fd1751, [%r41+248];
	sub.f64 	%fd1752, %fd1751, %fd2;
	ld.shared.f64 	%fd1753, [%r42+248];
	sub.f64 	%fd1754, %fd1753, %fd3;
	mul.f64 	%fd1755, %fd1752, %fd1752;
	fma.rn.f64 	%fd1756, %fd1750, %fd1750, %fd1755;
	fma.rn.f64 	%fd1757, %fd1754, %fd1754, %fd1756;
	add.f64 	%fd1758, %fd5824, %fd1757;
	rsqrt.approx.f64 	%fd1759, %fd1758;
	mul.f64 	%fd1760, %fd1759, %fd1759;
	mul.f64 	%fd1761, %fd1759, %fd1760;
	ld.shared.f64 	%fd1762, [%r43+248];
	mul.f64 	%fd1763, %fd1762, %fd1761;
	fma.rn.f64 	%fd1764, %fd1750, %fd1763, %fd1746;
	fma.rn.f64 	%fd1765, %fd1752, %fd1763, %fd1747;
	fma.rn.f64 	%fd1766, %fd1754, %fd1763, %fd1748;
	ld.shared.f64 	%fd1767, [%r40+256];
	sub.f64 	%fd1768, %fd1767, %fd1;
	ld.shared.f64 	%fd1769, [%r41+256];
	sub.f64 	%fd1770, %fd1769, %fd2;
	ld.shared.f64 	%fd1771, [%r42+256];
	sub.f64 	%fd1772, %fd1771, %fd3;
	mul.f64 	%fd1773, %fd1770, %fd1770;
	fma.rn.f64 	%fd1774, %fd1768, %fd1768, %fd1773;
	fma.rn.f64 	%fd1775, %fd1772, %fd1772, %fd1774;
	add.f64 	%fd1776, %fd5824, %fd1775;
	rsqrt.approx.f64 	%fd1777, %fd1776;
	mul.f64 	%fd1778, %fd1777, %fd1777;
	mul.f64 	%fd1779, %fd1777, %fd1778;
	ld.shared.f64 	%fd1780, [%r43+256];
	mul.f64 	%fd1781, %fd1780, %fd1779;
	fma.rn.f64 	%fd1782, %fd1768, %fd1781, %fd1764;
	fma.rn.f64 	%fd1783, %fd1770, %fd1781, %fd1765;
	fma.rn.f64 	%fd1784, %fd1772, %fd1781, %fd1766;
	ld.shared.f64 	%fd1785, [%r40+264];
	sub.f64 	%fd1786, %fd1785, %fd1;
	ld.shared.f64 	%fd1787, [%r41+264];
	sub.f64 	%fd1788, %fd1787, %fd2;
	ld.shared.f64 	%fd1789, [%r42+264];
	sub.f64 	%fd1790, %fd1789, %fd3;
	mul.f64 	%fd1791, %fd1788, %fd1788;
	fma.rn.f64 	%fd1792, %fd1786, %fd1786, %fd1791;
	fma.rn.f64 	%fd1793, %fd1790, %fd1790, %fd1792;
	add.f64 	%fd1794, %fd5824, %fd1793;
	rsqrt.approx.f64 	%fd1795, %fd1794;
	mul.f64 	%fd1796, %fd1795, %fd1795;
	mul.f64 	%fd1797, %fd1795, %fd1796;
	ld.shared.f64 	%fd1798, [%r43+264];
	mul.f64 	%fd1799, %fd1798, %fd1797;
	fma.rn.f64 	%fd1800, %fd1786, %fd1799, %fd1782;
	fma.rn.f64 	%fd1801, %fd1788, %fd1799, %fd1783;
	fma.rn.f64 	%fd1802, %fd1790, %fd1799, %fd1784;
	ld.shared.f64 	%fd1803, [%r40+272];
	sub.f64 	%fd1804, %fd1803, %fd1;
	ld.shared.f64 	%fd1805, [%r41+272];
	sub.f64 	%fd1806, %fd1805, %fd2;
	ld.shared.f64 	%fd1807, [%r42+272];
	sub.f64 	%fd1808, %fd1807, %fd3;
	mul.f64 	%fd1809, %fd1806, %fd1806;
	fma.rn.f64 	%fd1810, %fd1804, %fd1804, %fd1809;
	fma.rn.f64 	%fd1811, %fd1808, %fd1808, %fd1810;
	add.f64 	%fd1812, %fd5824, %fd1811;
	rsqrt.approx.f64 	%fd1813, %fd1812;
	mul.f64 	%fd1814, %fd1813, %fd1813;
	mul.f64 	%fd1815, %fd1813, %fd1814;
	ld.shared.f64 	%fd1816, [%r43+272];
	mul.f64 	%fd1817, %fd1816, %fd1815;
	fma.rn.f64 	%fd1818, %fd1804, %fd1817, %fd1800;
	fma.rn.f64 	%fd1819, %fd1806, %fd1817, %fd1801;
	fma.rn.f64 	%fd1820, %fd1808, %fd1817, %fd1802;
	ld.shared.f64 	%fd1821, [%r40+280];
	sub.f64 	%fd1822, %fd1821, %fd1;
	ld.shared.f64 	%fd1823, [%r41+280];
	sub.f64 	%fd1824, %fd1823, %fd2;
	ld.shared.f64 	%fd1825, [%r42+280];
	sub.f64 	%fd1826, %fd1825, %fd3;
	mul.f64 	%fd1827, %fd1824, %fd1824;
	fma.rn.f64 	%fd1828, %fd1822, %fd1822, %fd1827;
	fma.rn.f64 	%fd1829, %fd1826, %fd1826, %fd1828;
	add.f64 	%fd1830, %fd5824, %fd1829;
	rsqrt.approx.f64 	%fd1831, %fd1830;
	mul.f64 	%fd1832, %fd1831, %fd1831;
	mul.f64 	%fd1833, %fd1831, %fd1832;
	ld.shared.f64 	%fd1834, [%r43+280];
	mul.f64 	%fd1835, %fd1834, %fd1833;
	fma.rn.f64 	%fd1836, %fd1822, %fd1835, %fd1818;
	fma.rn.f64 	%fd1837, %fd1824, %fd1835, %fd1819;
	fma.rn.f64 	%fd1838, %fd1826, %fd1835, %fd1820;
	ld.shared.f64 	%fd1839, [%r40+288];
	sub.f64 	%fd1840, %fd1839, %fd1;
	ld.shared.f64 	%fd1841, [%r41+288];
	sub.f64 	%fd1842, %fd1841, %fd2;
	ld.shared.f64 	%fd1843, [%r42+288];
	sub.f64 	%fd1844, %fd1843, %fd3;
	mul.f64 	%fd1845, %fd1842, %fd1842;
	fma.rn.f64 	%fd1846, %fd1840, %fd1840, %fd1845;
	fma.rn.f64 	%fd1847, %fd1844, %fd1844, %fd1846;
	add.f64 	%fd1848, %fd5824, %fd1847;
	rsqrt.approx.f64 	%fd1849, %fd1848;
	mul.f64 	%fd1850, %fd1849, %fd1849;
	mul.f64 	%fd1851, %fd1849, %fd1850;
	ld.shared.f64 	%fd1852, [%r43+288];
	mul.f64 	%fd1853, %fd1852, %fd1851;
	fma.rn.f64 	%fd1854, %fd1840, %fd1853, %fd1836;
	fma.rn.f64 	%fd1855, %fd1842, %fd1853, %fd1837;
	fma.rn.f64 	%fd1856, %fd1844, %fd1853, %fd1838;
	ld.shared.f64 	%fd1857, [%r40+296];
	sub.f64 	%fd1858, %fd1857, %fd1;
	ld.shared.f64 	%fd1859, [%r41+296];
	sub.f64 	%fd1860, %fd1859, %fd2;
	ld.shared.f64 	%fd1861, [%r42+296];
	sub.f64 	%fd1862, %fd1861, %fd3;
	mul.f64 	%fd1863, %fd1860, %fd1860;
	fma.rn.f64 	%fd1864, %fd1858, %fd1858, %fd1863;
	fma.rn.f64 	%fd1865, %fd1862, %fd1862, %fd1864;
	add.f64 	%fd1866, %fd5824, %fd1865;
	rsqrt.approx.f64 	%fd1867, %fd1866;
	mul.f64 	%fd1868, %fd1867, %fd1867;
	mul.f64 	%fd1869, %fd1867, %fd1868;
	ld.shared.f64 	%fd1870, [%r43+296];
	mul.f64 	%fd1871, %fd1870, %fd1869;
	fma.rn.f64 	%fd1872, %fd1858, %fd1871, %fd1854;
	fma.rn.f64 	%fd1873, %fd1860, %fd1871, %fd1855;
	fma.rn.f64 	%fd1874, %fd1862, %fd1871, %fd1856;
	ld.shared.f64 	%fd1875, [%r40+304];
	sub.f64 	%fd1876, %fd1875, %fd1;
	ld.shared.f64 	%fd1877, [%r41+304];
	sub.f64 	%fd1878, %fd1877, %fd2;
	ld.shared.f64 	%fd1879, [%r42+304];
	sub.f64 	%fd1880, %fd1879, %fd3;
	mul.f64 	%fd1881, %fd1878, %fd1878;
	fma.rn.f64 	%fd1882, %fd1876, %fd1876, %fd1881;
	fma.rn.f64 	%fd1883, %fd1880, %fd1880, %fd1882;
	add.f64 	%fd1884, %fd5824, %fd1883;
	rsqrt.approx.f64 	%fd1885, %fd1884;
	mul.f64 	%fd1886, %fd1885, %fd1885;
	mul.f64 	%fd1887, %fd1885, %fd1886;
	ld.shared.f64 	%fd1888, [%r43+304];
	mul.f64 	%fd1889, %fd1888, %fd1887;
	fma.rn.f64 	%fd1890, %fd1876, %fd1889, %fd1872;
	fma.rn.f64 	%fd1891, %fd1878, %fd1889, %fd1873;
	fma.rn.f64 	%fd1892, %fd1880, %fd1889, %fd1874;
	ld.shared.f64 	%fd1893, [%r40+312];
	sub.f64 	%fd1894, %fd1893, %fd1;
	ld.shared.f64 	%fd1895, [%r41+312];
	sub.f64 	%fd1896, %fd1895, %fd2;
	ld.shared.f64 	%fd1897, [%r42+312];
	sub.f64 	%fd1898, %fd1897, %fd3;
	mul.f64 	%fd1899, %fd1896, %fd1896;
	fma.rn.f64 	%fd1900, %fd1894, %fd1894, %fd1899;
	fma.rn.f64 	%fd1901, %fd1898, %fd1898, %fd1900;
	add.f64 	%fd1902, %fd5824, %fd1901;
	rsqrt.approx.f64 	%fd1903, %fd1902;
	mul.f64 	%fd1904, %fd1903, %fd1903;
	mul.f64 	%fd1905, %fd1903, %fd1904;
	ld.shared.f64 	%fd1906, [%r43+312];
	mul.f64 	%fd1907, %fd1906, %fd1905;
	fma.rn.f64 	%fd1908, %fd1894, %fd1907, %fd1890;
	fma.rn.f64 	%fd1909, %fd1896, %fd1907, %fd1891;
	fma.rn.f64 	%fd1910, %fd1898, %fd1907, %fd1892;
	ld.shared.f64 	%fd1911, [%r40+320];
	sub.f64 	%fd1912, %fd1911, %fd1;
	ld.shared.f64 	%fd1913, [%r41+320];
	sub.f64 	%fd1914, %fd1913, %fd2;
	ld.shared.f64 	%fd1915, [%r42+320];
	sub.f64 	%fd1916, %fd1915, %fd3;
	mul.f64 	%fd1917, %fd1914, %fd1914;
	fma.rn.f64 	%fd1918, %fd1912, %fd1912, %fd1917;
	fma.rn.f64 	%fd1919, %fd1916, %fd1916, %fd1918;
	add.f64 	%fd1920, %fd5824, %fd1919;
	rsqrt.approx.f64 	%fd1921, %fd1920;
	mul.f64 	%fd1922, %fd1921, %fd1921;
	mul.f64 	%fd1923, %fd1921, %fd1922;
	ld.shared.f64 	%fd1924, [%r43+320];
	mul.f64 	%fd1925, %fd1924, %fd1923;
	fma.rn.f64 	%fd1926, %fd1912, %fd1925, %fd1908;
	fma.rn.f64 	%fd1927, %fd1914, %fd1925, %fd1909;
	fma.rn.f64 	%fd1928, %fd1916, %fd1925, %fd1910;
	ld.shared.f64 	%fd1929, [%r40+328];
	sub.f64 	%fd1930, %fd1929, %fd1;
	ld.shared.f64 	%fd1931, [%r41+328];
	sub.f64 	%fd1932, %fd1931, %fd2;
	ld.shared.f64 	%fd1933, [%r42+328];
	sub.f64 	%fd1934, %fd1933, %fd3;
	mul.f64 	%fd1935, %fd1932, %fd1932;
	fma.rn.f64 	%fd1936, %fd1930, %fd1930, %fd1935;
	fma.rn.f64 	%fd1937, %fd1934, %fd1934, %fd1936;
	add.f64 	%fd1938, %fd5824, %fd1937;
	rsqrt.approx.f64 	%fd1939, %fd1938;
	mul.f64 	%fd1940, %fd1939, %fd1939;
	mul.f64 	%fd1941, %fd1939, %fd1940;
	ld.shared.f64 	%fd1942, [%r43+328];
	mul.f64 	%fd1943, %fd1942, %fd1941;
	fma.rn.f64 	%fd1944, %fd1930, %fd1943, %fd1926;
	fma.rn.f64 	%fd1945, %fd1932, %fd1943, %fd1927;
	fma.rn.f64 	%fd1946, %fd1934, %fd1943, %fd1928;
	ld.shared.f64 	%fd1947, [%r40+336];
	sub.f64 	%fd1948, %fd1947, %fd1;
	ld.shared.f64 	%fd1949, [%r41+336];
	sub.f64 	%fd1950, %fd1949, %fd2;
	ld.shared.f64 	%fd1951, [%r42+336];
	sub.f64 	%fd1952, %fd1951, %fd3;
	mul.f64 	%fd1953, %fd1950, %fd1950;
	fma.rn.f64 	%fd1954, %fd1948, %fd1948, %fd1953;
	fma.rn.f64 	%fd1955, %fd1952, %fd1952, %fd1954;
	add.f64 	%fd1956, %fd5824, %fd1955;
	rsqrt.approx.f64 	%fd1957, %fd1956;
	mul.f64 	%fd1958, %fd1957, %fd1957;
	mul.f64 	%fd1959, %fd1957, %fd1958;
	ld.shared.f64 	%fd1960, [%r43+336];
	mul.f64 	%fd1961, %fd1960, %fd1959;
	fma.rn.f64 	%fd1962, %fd1948, %fd1961, %fd1944;
	fma.rn.f64 	%fd1963, %fd1950, %fd1961, %fd1945;
	fma.rn.f64 	%fd1964, %fd1952, %fd1961, %fd1946;
	ld.shared.f64 	%fd1965, [%r40+344];
	sub.f64 	%fd1966, %fd1965, %fd1;
	ld.shared.f64 	%fd1967, [%r41+344];
	sub.f64 	%fd1968, %fd1967, %fd2;
	ld.shared.f64 	%fd1969, [%r42+344];
	sub.f64 	%fd1970, %fd1969, %fd3;
	mul.f64 	%fd1971, %fd1968, %fd1968;
	fma.rn.f64 	%fd1972, %fd1966, %fd1966, %fd1971;
	fma.rn.f64 	%fd1973, %fd1970, %fd1970, %fd1972;
	add.f64 	%fd1974, %fd5824, %fd1973;
	rsqrt.approx.f64 	%fd1975, %fd1974;
	mul.f64 	%fd1976, %fd1975, %fd1975;
	mul.f64 	%fd1977, %fd1975, %fd1976;
	ld.shared.f64 	%fd1978, [%r43+344];
	mul.f64 	%fd1979, %fd1978, %fd1977;
	fma.rn.f64 	%fd1980, %fd1966, %fd1979, %fd1962;
	fma.rn.f64 	%fd1981, %fd1968, %fd1979, %fd1963;
	fma.rn.f64 	%fd1982, %fd1970, %fd1979, %fd1964;
	ld.shared.f64 	%fd1983, [%r40+352];
	sub.f64 	%fd1984, %fd1983, %fd1;
	ld.shared.f64 	%fd1985, [%r41+352];
	sub.f64 	%fd1986, %fd1985, %fd2;
	ld.shared.f64 	%fd1987, [%r42+352];
	sub.f64 	%fd1988, %fd1987, %fd3;
	mul.f64 	%fd1989, %fd1986, %fd1986;
	fma.rn.f64 	%fd1990, %fd1984, %fd1984, %fd1989;
	fma.rn.f64 	%fd1991, %fd1988, %fd1988, %fd1990;
	add.f64 	%fd1992, %fd5824, %fd1991;
	rsqrt.approx.f64 	%fd1993, %fd1992;
	mul.f64 	%fd1994, %fd1993, %fd1993;
	mul.f64 	%fd1995, %fd1993, %fd1994;
	ld.shared.f64 	%fd1996, [%r43+352];
	mul.f64 	%fd1997, %fd1996, %fd1995;
	fma.rn.f64 	%fd1998, %fd1984, %fd1997, %fd1980;
	fma.rn.f64 	%fd1999, %fd1986, %fd1997, %fd1981;
	fma.rn.f64 	%fd2000, %fd1988, %fd1997, %fd1982;
	ld.shared.f64 	%fd2001, [%r40+360];
	sub.f64 	%fd2002, %fd2001, %fd1;
	ld.shared.f64 	%fd2003, [%r41+360];
	sub.f64 	%fd2004, %fd2003, %fd2;
	ld.shared.f64 	%fd2005, [%r42+360];
	sub.f64 	%fd2006, %fd2005, %fd3;
	mul.f64 	%fd2007, %fd2004, %fd2004;
	fma.rn.f64 	%fd2008, %fd2002, %fd2002, %fd2007;
	fma.rn.f64 	%fd2009, %fd2006, %fd2006, %fd2008;
	add.f64 	%fd2010, %fd5824, %fd2009;
	rsqrt.approx.f64 	%fd2011, %fd2010;
	mul.f64 	%fd2012, %fd2011, %fd2011;
	mul.f64 	%fd2013, %fd2011, %fd2012;
	ld.shared.f64 	%fd2014, [%r43+360];
	mul.f64 	%fd2015, %fd2014, %fd2013;
	fma.rn.f64 	%fd2016, %fd2002, %fd2015, %fd1998;
	fma.rn.f64 	%fd2017, %fd2004, %fd2015, %fd1999;
	fma.rn.f64 	%fd2018, %fd2006, %fd2015, %fd2000;
	ld.shared.f64 	%fd2019, [%r40+368];
	sub.f64 	%fd2020, %fd2019, %fd1;
	ld.shared.f64 	%fd2021, [%r41+368];
	sub.f64 	%fd2022, %fd2021, %fd2;
	ld.shared.f64 	%fd2023, [%r42+368];
	sub.f64 	%fd2024, %fd2023, %fd3;
	mul.f64 	%fd2025, %fd2022, %fd2022;
	fma.rn.f64 	%fd2026, %fd2020, %fd2020, %fd2025;
	fma.rn.f64 	%fd2027, %fd2024, %fd2024, %fd2026;
	add.f64 	%fd2028, %fd5824, %fd2027;
	rsqrt.approx.f64 	%fd2029, %fd2028;
	mul.f64 	%fd2030, %fd2029, %fd2029;
	mul.f64 	%fd2031, %fd2029, %fd2030;
	ld.shared.f64 	%fd2032, [%r43+368];
	mul.f64 	%fd2033, %fd2032, %fd2031;
	fma.rn.f64 	%fd2034, %fd2020, %fd2033, %fd2016;
	fma.rn.f64 	%fd2035, %fd2022, %fd2033, %fd2017;
	fma.rn.f64 	%fd2036, %fd2024, %fd2033, %fd2018;
	ld.shared.f64 	%fd2037, [%r40+376];
	sub.f64 	%fd2038, %fd2037, %fd1;
	ld.shared.f64 	%fd2039, [%r41+376];
	sub.f64 	%fd2040, %fd2039, %fd2;
	ld.shared.f64 	%fd2041, [%r42+376];
	sub.f64 	%fd2042, %fd2041, %fd3;
	mul.f64 	%fd2043, %fd2040, %fd2040;
	fma.rn.f64 	%fd2044, %fd2038, %fd2038, %fd2043;
	fma.rn.f64 	%fd2045, %fd2042, %fd2042, %fd2044;
	add.f64 	%fd2046, %fd5824, %fd2045;
	rsqrt.approx.f64 	%fd2047, %fd2046;
	mul.f64 	%fd2048, %fd2047, %fd2047;
	mul.f64 	%fd2049, %fd2047, %fd2048;
	ld.shared.f64 	%fd2050, [%r43+376];
	mul.f64 	%fd2051, %fd2050, %fd2049;
	fma.rn.f64 	%fd2052, %fd2038, %fd2051, %fd2034;
	fma.rn.f64 	%fd2053, %fd2040, %fd2051, %fd2035;
	fma.rn.f64 	%fd2054, %fd2042, %fd2051, %fd2036;
	ld.shared.f64 	%fd2055, [%r40+384];
	sub.f64 	%fd2056, %fd2055, %fd1;
	ld.shared.f64 	%fd2057, [%r41+384];
	sub.f64 	%fd2058, %fd2057, %fd2;
	ld.shared.f64 	%fd2059, [%r42+384];
	sub.f64 	%fd2060, %fd2059, %fd3;
	mul.f64 	%fd2061, %fd2058, %fd2058;
	fma.rn.f64 	%fd2062, %fd2056, %fd2056, %fd2061;
	fma.rn.f64 	%fd2063, %fd2060, %fd2060, %fd2062;
	add.f64 	%fd2064, %fd5824, %fd2063;
	rsqrt.approx.f64 	%fd2065, %fd2064;
	mul.f64 	%fd2066, %fd2065, %fd2065;
	mul.f64 	%fd2067, %fd2065, %fd2066;
	ld.shared.f64 	%fd2068, [%r43+384];
	mul.f64 	%fd2069, %fd2068, %fd2067;
	fma.rn.f64 	%fd2070, %fd2056, %fd2069, %fd2052;
	fma.rn.f64 	%fd2071, %fd2058, %fd2069, %fd2053;
	fma.rn.f64 	%fd2072, %fd2060, %fd2069, %fd2054;
	ld.shared.f64 	%fd2073, [%r40+392];
	sub.f64 	%fd2074, %fd2073, %fd1;
	ld.shared.f64 	%fd2075, [%r41+392];
	sub.f64 	%fd2076, %fd2075, %fd2;
	ld.shared.f64 	%fd2077, [%r42+392];
	sub.f64 	%fd2078, %fd2077, %fd3;
	mul.f64 	%fd2079, %fd2076, %fd2076;
	fma.rn.f64 	%fd2080, %fd2074, %fd2074, %fd2079;
	fma.rn.f64 	%fd2081, %fd2078, %fd2078, %fd2080;
	add.f64 	%fd2082, %fd5824, %fd2081;
	rsqrt.approx.f64 	%fd2083, %fd2082;
	mul.f64 	%fd2084, %fd2083, %fd2083;
	mul.f64 	%fd2085, %fd2083, %fd2084;
	ld.shared.f64 	%fd2086, [%r43+392];
	mul.f64 	%fd2087, %fd2086, %fd2085;
	fma.rn.f64 	%fd2088, %fd2074, %fd2087, %fd2070;
	fma.rn.f64 	%fd2089, %fd2076, %fd2087, %fd2071;
	fma.rn.f64 	%fd2090, %fd2078, %fd2087, %fd2072;
	ld.shared.f64 	%fd2091, [%r40+400];
	sub.f64 	%fd2092, %fd2091, %fd1;
	ld.shared.f64 	%fd2093, [%r41+400];
	sub.f64 	%fd2094, %fd2093, %fd2;
	ld.shared.f64 	%fd2095, [%r42+400];
	sub.f64 	%fd2096, %fd2095, %fd3;
	mul.f64 	%fd2097, %fd2094, %fd2094;
	fma.rn.f64 	%fd2098, %fd2092, %fd2092, %fd2097;
	fma.rn.f64 	%fd2099, %fd2096, %fd2096, %fd2098;
	add.f64 	%fd2100, %fd5824, %fd2099;
	rsqrt.approx.f64 	%fd2101, %fd2100;
	mul.f64 	%fd2102, %fd2101, %fd2101;
	mul.f64 	%fd2103, %fd2101, %fd2102;
	ld.shared.f64 	%fd2104, [%r43+400];
	mul.f64 	%fd2105, %fd2104, %fd2103;
	fma.rn.f64 	%fd2106, %fd2092, %fd2105, %fd2088;
	fma.rn.f64 	%fd2107, %fd2094, %fd2105, %fd2089;
	fma.rn.f64 	%fd2108, %fd2096, %fd2105, %fd2090;
	ld.shared.f64 	%fd2109, [%r40+408];
	sub.f64 	%fd2110, %fd2109, %fd1;
	ld.shared.f64 	%fd2111, [%r41+408];
	sub.f64 	%fd2112, %fd2111, %fd2;
	ld.shared.f64 	%fd2113, [%r42+408];
	sub.f64 	%fd2114, %fd2113, %fd3;
	mul.f64 	%fd2115, %fd2112, %fd2112;
	fma.rn.f64 	%fd2116, %fd2110, %fd2110, %fd2115;
	fma.rn.f64 	%fd2117, %fd2114, %fd2114, %fd2116;
	add.f64 	%fd2118, %fd5824, %fd2117;
	rsqrt.approx.f64 	%fd2119, %fd2118;
	mul.f64 	%fd2120, %fd2119, %fd2119;
	mul.f64 	%fd2121, %fd2119, %fd2120;
	ld.shared.f64 	%fd2122, [%r43+408];
	mul.f64 	%fd2123, %fd2122, %fd2121;
	fma.rn.f64 	%fd2124, %fd2110, %fd2123, %fd2106;
	fma.rn.f64 	%fd2125, %fd2112, %fd2123, %fd2107;
	fma.rn.f64 	%fd2126, %fd2114, %fd2123, %fd2108;
	ld.shared.f64 	%fd2127, [%r40+416];
	sub.f64 	%fd2128, %fd2127, %fd1;
	ld.shared.f64 	%fd2129, [%r41+416];
	sub.f64 	%fd2130, %fd2129, %fd2;
	ld.shared.f64 	%fd2131, [%r42+416];
	sub.f64 	%fd2132, %fd2131, %fd3;
	mul.f64 	%fd2133, %fd2130, %fd2130;
	fma.rn.f64 	%fd2134, %fd2128, %fd2128, %fd2133;
	fma.rn.f64 	%fd2135, %fd2132, %fd2132, %fd2134;
	add.f64 	%fd2136, %fd5824, %fd2135;
	rsqrt.approx.f64 	%fd2137, %fd2136;
	mul.f64 	%fd2138, %fd2137, %fd2137;
	mul.f64 	%fd2139, %fd2137, %fd2138;
	ld.shared.f64 	%fd2140, [%r43+416];
	mul.f64 	%fd2141, %fd2140, %fd2139;
	fma.rn.f64 	%fd2142, %fd2128, %fd2141, %fd2124;
	fma.rn.f64 	%fd2143, %fd2130, %fd2141, %fd2125;
	fma.rn.f64 	%fd2144, %fd2132, %fd2141, %fd2126;
	ld.shared.f64 	%fd2145, [%r40+424];
	sub.f64 	%fd2146, %fd2145, %fd1;
	ld.shared.f64 	%fd2147, [%r41+424];
	sub.f64 	%fd2148, %fd2147, %fd2;
	ld.shared.f64 	%fd2149, [%r42+424];
	sub.f64 	%fd2150, %fd2149, %fd3;
	mul.f64 	%fd2151, %fd2148, %fd2148;
	fma.rn.f64 	%fd2152, %fd2146, %fd2146, %fd2151;
	fma.rn.f64 	%fd2153, %fd2150, %fd2150, %fd2152;
	add.f64 	%fd2154, %fd5824, %fd2153;
	rsqrt.approx.f64 	%fd2155, %fd2154;
	mul.f64 	%fd2156, %fd2155, %fd2155;
	mul.f64 	%fd2157, %fd2155, %fd2156;
	ld.shared.f64 	%fd2158, [%r43+424];
	mul.f64 	%fd2159, %fd2158, %fd2157;
	fma.rn.f64 	%fd2160, %fd2146, %fd2159, %fd2142;
	fma.rn.f64 	%fd2161, %fd2148, %fd2159, %fd2143;
	fma.rn.f64 	%fd2162, %fd2150, %fd2159, %fd2144;
	ld.shared.f64 	%fd2163, [%r40+432];
	sub.f64 	%fd2164, %fd2163, %fd1;
	ld.shared.f64 	%fd2165, [%r41+432];
	sub.f64 	%fd2166, %fd2165, %fd2;
	ld.shared.f64 	%fd2167, [%r42+432];
	sub.f64 	%fd2168, %fd2167, %fd3;
	mul.f64 	%fd2169, %fd2166, %fd2166;
	fma.rn.f64 	%fd2170, %fd2164, %fd2164, %fd2169;
	fma.rn.f64 	%fd2171, %fd2168, %fd2168, %fd2170;
	add.f64 	%fd2172, %fd5824, %fd2171;
	rsqrt.approx.f64 	%fd2173, %fd2172;
	mul.f64 	%fd2174, %fd2173, %fd2173;
	mul.f64 	%fd2175, %fd2173, %fd2174;
	ld.shared.f64 	%fd2176, [%r43+432];
	mul.f64 	%fd2177, %fd2176, %fd2175;
	fma.rn.f64 	%fd2178, %fd2164, %fd2177, %fd2160;
	fma.rn.f64 	%fd2179, %fd2166, %fd2177, %fd2161;
	fma.rn.f64 	%fd2180, %fd2168, %fd2177, %fd2162;
	ld.shared.f64 	%fd2181, [%r40+440];
	sub.f64 	%fd2182, %fd2181, %fd1;
	ld.shared.f64 	%fd2183, [%r41+440];
	sub.f64 	%fd2184, %fd2183, %fd2;
	ld.shared.f64 	%fd2185, [%r42+440];
	sub.f64 	%fd2186, %fd2185, %fd3;
	mul.f64 	%fd2187, %fd2184, %fd2184;
	fma.rn.f64 	%fd2188, %fd2182, %fd2182, %fd2187;
	fma.rn.f64 	%fd2189, %fd2186, %fd2186, %fd2188;
	add.f64 	%fd2190, %fd5824, %fd2189;
	rsqrt.approx.f64 	%fd2191, %fd2190;
	mul.f64 	%fd2192, %fd2191, %fd2191;
	mul.f64 	%fd2193, %fd2191, %fd2192;
	ld.shared.f64 	%fd2194, [%r43+440];
	mul.f64 	%fd2195, %fd2194, %fd2193;
	fma.rn.f64 	%fd2196, %fd2182, %fd2195, %fd2178;
	fma.rn.f64 	%fd2197, %fd2184, %fd2195, %fd2179;
	fma.rn.f64 	%fd2198, %fd2186, %fd2195, %fd2180;
	ld.shared.f64 	%fd2199, [%r40+448];
	sub.f64 	%fd2200, %fd2199, %fd1;
	ld.shared.f64 	%fd2201, [%r41+448];
	sub.f64 	%fd2202, %fd2201, %fd2;
	ld.shared.f64 	%fd2203, [%r42+448];
	sub.f64 	%fd2204, %fd2203, %fd3;
	mul.f64 	%fd2205, %fd2202, %fd2202;
	fma.rn.f64 	%fd2206, %fd2200, %fd2200, %fd2205;
	fma.rn.f64 	%fd2207, %fd2204, %fd2204, %fd2206;
	add.f64 	%fd2208, %fd5824, %fd2207;
	rsqrt.approx.f64 	%fd2209, %fd2208;
	mul.f64 	%fd2210, %fd2209, %fd2209;
	mul.f64 	%fd2211, %fd2209, %fd2210;
	ld.shared.f64 	%fd2212, [%r43+448];
	mul.f64 	%fd2213, %fd2212, %fd2211;
	fma.rn.f64 	%fd2214, %fd2200, %fd2213, %fd2196;
	fma.rn.f64 	%fd2215, %fd2202, %fd2213, %fd2197;
	fma.rn.f64 	%fd2216, %fd2204, %fd2213, %fd2198;
	ld.shared.f64 	%fd2217, [%r40+456];
	sub.f64 	%fd2218, %fd2217, %fd1;
	ld.shared.f64 	%fd2219, [%r41+456];
	sub.f64 	%fd2220, %fd2219, %fd2;
	ld.shared.f64 	%fd2221, [%r42+456];
	sub.f64 	%fd2222, %fd2221, %fd3;
	mul.f64 	%fd2223, %fd2220, %fd2220;
	fma.rn.f64 	%fd2224, %fd2218, %fd2218, %fd2223;
	fma.rn.f64 	%fd2225, %fd2222, %fd2222, %fd2224;
	add.f64 	%fd2226, %fd5824, %fd2225;
	rsqrt.approx.f64 	%fd2227, %fd2226;
	mul.f64 	%fd2228, %fd2227, %fd2227;
	mul.f64 	%fd2229, %fd2227, %fd2228;
	ld.shared.f64 	%fd2230, [%r43+456];
	mul.f64 	%fd2231, %fd2230, %fd2229;
	fma.rn.f64 	%fd2232, %fd2218, %fd2231, %fd2214;
	fma.rn.f64 	%fd2233, %fd2220, %fd2231, %fd2215;
	fma.rn.f64 	%fd2234, %fd2222, %fd2231, %fd2216;
	ld.shared.f64 	%fd2235, [%r40+464];
	sub.f64 	%fd2236, %fd2235, %fd1;
	ld.shared.f64 	%fd2237, [%r41+464];
	sub.f64 	%fd2238, %fd2237, %fd2;
	ld.shared.f64 	%fd2239, [%r42+464];
	sub.f64 	%fd2240, %fd2239, %fd3;
	mul.f64 	%fd2241, %fd2238, %fd2238;
	fma.rn.f64 	%fd2242, %fd2236, %fd2236, %fd2241;
	fma.rn.f64 	%fd2243, %fd2240, %fd2240, %fd2242;
	add.f64 	%fd2244, %fd5824, %fd2243;
	rsqrt.approx.f64 	%fd2245, %fd2244;
	mul.f64 	%fd2246, %fd2245, %fd2245;
	mul.f64 	%fd2247, %fd2245, %fd2246;
	ld.shared.f64 	%fd2248, [%r43+464];
	mul.f64 	%fd2249, %fd2248, %fd2247;
	fma.rn.f64 	%fd2250, %fd2236, %fd2249, %fd2232;
	fma.rn.f64 	%fd2251, %fd2238, %fd2249, %fd2233;
	fma.rn.f64 	%fd2252, %fd2240, %fd2249, %fd2234;
	ld.shared.f64 	%fd2253, [%r40+472];
	sub.f64 	%fd2254, %fd2253, %fd1;
	ld.shared.f64 	%fd2255, [%r41+472];
	sub.f64 	%fd2256, %fd2255, %fd2;
	ld.shared.f64 	%fd2257, [%r42+472];
	sub.f64 	%fd2258, %fd2257, %fd3;
	mul.f64 	%fd2259, %fd2256, %fd2256;
	fma.rn.f64 	%fd2260, %fd2254, %fd2254, %fd2259;
	fma.rn.f64 	%fd2261, %fd2258, %fd2258, %fd2260;
	add.f64 	%fd2262, %fd5824, %fd2261;
	rsqrt.approx.f64 	%fd2263, %fd2262;
	mul.f64 	%fd2264, %fd2263, %fd2263;
	mul.f64 	%fd2265, %fd2263, %fd2264;
	ld.shared.f64 	%fd2266, [%r43+472];
	mul.f64 	%fd2267, %fd2266, %fd2265;
	fma.rn.f64 	%fd2268, %fd2254, %fd2267, %fd2250;
	fma.rn.f64 	%fd2269, %fd2256, %fd2267, %fd2251;
	fma.rn.f64 	%fd2270, %fd2258, %fd2267, %fd2252;
	ld.shared.f64 	%fd2271, [%r40+480];
	sub.f64 	%fd2272, %fd2271, %fd1;
	ld.shared.f64 	%fd2273, [%r41+480];
	sub.f64 	%fd2274, %fd2273, %fd2;
	ld.shared.f64 	%fd2275, [%r42+480];
	sub.f64 	%fd2276, %fd2275, %fd3;
	mul.f64 	%fd2277, %fd2274, %fd2274;
	fma.rn.f64 	%fd2278, %fd2272, %fd2272, %fd2277;
	fma.rn.f64 	%fd2279, %fd2276, %fd2276, %fd2278;
	add.f64 	%fd2280, %fd5824, %fd2279;
	rsqrt.approx.f64 	%fd2281, %fd2280;
	mul.f64 	%fd2282, %fd2281, %fd2281;
	mul.f64 	%fd2283, %fd2281, %fd2282;
	ld.shared.f64 	%fd2284, [%r43+480];
	mul.f64 	%fd2285, %fd2284, %fd2283;
	fma.rn.f64 	%fd2286, %fd2272, %fd2285, %fd2268;
	fma.rn.f64 	%fd2287, %fd2274, %fd2285, %fd2269;
	fma.rn.f64 	%fd2288, %fd2276, %fd2285, %fd2270;
	ld.shared.f64 	%fd2289, [%r40+488];
	sub.f64 	%fd2290, %fd2289, %fd1;
	ld.shared.f64 	%fd2291, [%r41+488];
	sub.f64 	%fd2292, %fd2291, %fd2;
	ld.shared.f64 	%fd2293, [%r42+488];
	sub.f64 	%fd2294, %fd2293, %fd3;
	mul.f64 	%fd2295, %fd2292, %fd2292;
	fma.rn.f64 	%fd2296, %fd2290, %fd2290, %fd2295;
	fma.rn.f64 	%fd2297, %fd2294, %fd2294, %fd2296;
	add.f64 	%fd2298, %fd5824, %fd2297;
	rsqrt.approx.f64 	%fd2299, %fd2298;
	mul.f64 	%fd2300, %fd2299, %fd2299;
	mul.f64 	%fd2301, %fd2299, %fd2300;
	ld.shared.f64 	%fd2302, [%r43+488];
	mul.f64 	%fd2303, %fd2302, %fd2301;
	fma.rn.f64 	%fd2304, %fd2290, %fd2303, %fd2286;
	fma.rn.f64 	%fd2305, %fd2292, %fd2303, %fd2287;
	fma.rn.f64 	%fd2306, %fd2294, %fd2303, %fd2288;
	ld.shared.f64 	%fd2307, [%r40+496];
	sub.f64 	%fd2308, %fd2307, %fd1;
	ld.shared.f64 	%fd2309, [%r41+496];
	sub.f64 	%fd2310, %fd2309, %fd2;
	ld.shared.f64 	%fd2311, [%r42+496];
	sub.f64 	%fd2312, %fd2311, %fd3;
	mul.f64 	%fd2313, %fd2310, %fd2310;
	fma.rn.f64 	%fd2314, %fd2308, %fd2308, %fd2313;
	fma.rn.f64 	%fd2315, %fd2312, %fd2312, %fd2314;
	add.f64 	%fd2316, %fd5824, %fd2315;
	rsqrt.approx.f64 	%fd2317, %fd2316;
	mul.f64 	%fd2318, %fd2317, %fd2317;
	mul.f64 	%fd2319, %fd2317, %fd2318;
	ld.shared.f64 	%fd2320, [%r43+496];
	mul.f64 	%fd2321, %fd2320, %fd2319;
	fma.rn.f64 	%fd2322, %fd2308, %fd2321, %fd2304;
	fma.rn.f64 	%fd2323, %fd2310, %fd2321, %fd2305;
	fma.rn.f64 	%fd2324, %fd2312, %fd2321, %fd2306;
	ld.shared.f64 	%fd2325, [%r40+504];
	sub.f64 	%fd2326, %fd2325, %fd1;
	ld.shared.f64 	%fd2327, [%r41+504];
	sub.f64 	%fd2328, %fd2327, %fd2;
	ld.shared.f64 	%fd2329, [%r42+504];
	sub.f64 	%fd2330, %fd2329, %fd3;
	mul.f64 	%fd2331, %fd2328, %fd2328;
	fma.rn.f64 	%fd2332, %fd2326, %fd2326, %fd2331;
	fma.rn.f64 	%fd2333, %fd2330, %fd2330, %fd2332;
	add.f64 	%fd2334, %fd5824, %fd2333;
	rsqrt.approx.f64 	%fd2335, %fd2334;
	mul.f64 	%fd2336, %fd2335, %fd2335;
	mul.f64 	%fd2337, %fd2335, %fd2336;
	ld.shared.f64 	%fd2338, [%r43+504];
	mul.f64 	%fd2339, %fd2338, %fd2337;
	fma.rn.f64 	%fd2340, %fd2326, %fd2339, %fd2322;
	fma.rn.f64 	%fd2341, %fd2328, %fd2339, %fd2323;
	fma.rn.f64 	%fd2342, %fd2330, %fd2339, %fd2324;
	bar.sync 	0;
	ld.global.f64 	%fd2343, [%rd89];
	st.shared.f64 	[%r32], %fd2343;
	ld.global.f64 	%fd2344, [%rd88];
	st.shared.f64 	[%r34], %fd2344;
	ld.global.f64 	%fd2345, [%rd86];
	st.shared.f64 	[%r36], %fd2345;
	ld.global.f64 	%fd2346, [%rd87];
	st.shared.f64 	[%r38], %fd2346;
	bar.sync 	0;
	ld.shared.f64 	%fd2347, [%r40];
	sub.f64 	%fd2348, %fd2347, %fd1;
	ld.shared.f64 	%fd2349, [%r41];
	sub.f64 	%fd2350, %fd2349, %fd2;
	ld.shared.f64 	%fd2351, [%r42];
	sub.f64 	%fd2352, %fd2351, %fd3;
	mul.f64 	%fd2353, %fd2350, %fd2350;
	fma.rn.f64 	%fd2354, %fd2348, %fd2348, %fd2353;
	fma.rn.f64 	%fd2355, %fd2352, %fd2352, %fd2354;
	add.f64 	%fd2356, %fd5824, %fd2355;
	rsqrt.approx.f64 	%fd2357, %fd2356;
	mul.f64 	%fd2358, %fd2357, %fd2357;
	mul.f64 	%fd2359, %fd2357, %fd2358;
	ld.shared.f64 	%fd2360, [%r43];
	mul.f64 	%fd2361, %fd2360, %fd2359;
	fma.rn.f64 	%fd2362, %fd2348, %fd2361, %fd2340;
	fma.rn.f64 	%fd2363, %fd2350, %fd2361, %fd2341;
	fma.rn.f64 	%fd2364, %fd2352, %fd2361, %fd2342;
	ld.shared.f64 	%fd2365, [%r40+8];
	sub.f64 	%fd2366, %fd2365, %fd1;
	ld.shared.f64 	%fd2367, [%r41+8];
	sub.f64 	%fd2368, %fd2367, %fd2;
	ld.shared.f64 	%fd2369, [%r42+8];
	sub.f64 	%fd2370, %fd2369, %fd3;
	mul.f64 	%fd2371, %fd2368, %fd2368;
	fma.rn.f64 	%fd2372, %fd2366, %fd2366, %fd2371;
	fma.rn.f64 	%fd2373, %fd2370, %fd2370, %fd2372;
	add.f64 	%fd2374, %fd5824, %fd2373;
	rsqrt.approx.f64 	%fd2375, %fd2374;
	mul.f64 	%fd2376, %fd2375, %fd2375;
	mul.f64 	%fd2377, %fd2375, %fd2376;
	ld.shared.f64 	%fd2378, [%r43+8];
	mul.f64 	%fd2379, %fd2378, %fd2377;
	fma.rn.f64 	%fd2380, %fd2366, %fd2379, %fd2362;
	fma.rn.f64 	%fd2381, %fd2368, %fd2379, %fd2363;
	fma.rn.f64 	%fd2382, %fd2370, %fd2379, %fd2364;
	ld.shared.f64 	%fd2383, [%r40+16];
	sub.f64 	%fd2384, %fd2383, %fd1;
	ld.shared.f64 	%fd2385, [%r41+16];
	sub.f64 	%fd2386, %fd2385, %fd2;
	ld.shared.f64 	%fd2387, [%r42+16];
	sub.f64 	%fd2388, %fd2387, %fd3;
	mul.f64 	%fd2389, %fd2386, %fd2386;
	fma.rn.f64 	%fd2390, %fd2384, %fd2384, %fd2389;
	fma.rn.f64 	%fd2391, %fd2388, %fd2388, %fd2390;
	add.f64 	%fd2392, %fd5824, %fd2391;
	rsqrt.approx.f64 	%fd2393, %fd2392;
	mul.f64 	%fd2394, %fd2393, %fd2393;
	mul.f64 	%fd2395, %fd2393, %fd2394;
	ld.shared.f64 	%fd2396, [%r43+16];
	mul.f64 	%fd2397, %fd2396, %fd2395;
	fma.rn.f64 	%fd2398, %fd2384, %fd2397, %fd2380;
	fma.rn.f64 	%fd2399, %fd2386, %fd2397, %fd2381;
	fma.rn.f64 	%fd2400, %fd2388, %fd2397, %fd2382;
	ld.shared.f64 	%fd2401, [%r40+24];
	sub.f64 	%fd2402, %fd2401, %fd1;
	ld.shared.f64 	%fd2403, [%r41+24];
	sub.f64 	%fd2404, %fd2403, %fd2;
	ld.shared.f64 	%fd2405, [%r42+24];
	sub.f64 	%fd2406, %fd2405, %fd3;
	mul.f64 	%fd2407, %fd2404, %fd2404;
	fma.rn.f64 	%fd2408, %fd2402, %fd2402, %fd2407;
	fma.rn.f64 	%fd2409, %fd2406, %fd2406, %fd2408;
	add.f64 	%fd2410, %fd5824, %fd2409;
	rsqrt.approx.f64 	%fd2411, %fd2410;
	mul.f64 	%fd2412, %fd2411, %fd2411;
	mul.f64 	%fd2413, %fd2411, %fd2412;
	ld.shared.f64 	%fd2414, [%r43+24];
	mul.f64 	%fd2415, %fd2414, %fd2413;
	fma.rn.f64 	%fd2416, %fd2402, %fd2415, %fd2398;
	fma.rn.f64 	%fd2417, %fd2404, %fd2415, %fd2399;
	fma.rn.f64 	%fd2418, %fd2406, %fd2415, %fd2400;
	ld.shared.f64 	%fd2419, [%r40+32];
	sub.f64 	%fd2420, %fd2419, %fd1;
	ld.shared.f64 	%fd2421, [%r41+32];
	sub.f64 	%fd2422, %fd2421, %fd2;
	ld.shared.f64 	%fd2423, [%r42+32];
	sub.f64 	%fd2424, %fd2423, %fd3;
	mul.f64 	%fd2425, %fd2422, %fd2422;
	fma.rn.f64 	%fd2426, %fd2420, %fd2420, %fd2425;
	fma.rn.f64 	%fd2427, %fd2424, %fd2424, %fd2426;
	add.f64 	%fd2428, %fd5824, %fd2427;
	rsqrt.approx.f64 	%fd2429, %fd2428;
	mul.f64 	%fd2430, %fd2429, %fd2429;
	mul.f64 	%fd2431, %fd2429, %fd2430;
	ld.shared.f64 	%fd2432, [%r43+32];
	mul.f64 	%fd2433, %fd2432, %fd2431;
	fma.rn.f64 	%fd2434, %fd2420, %fd2433, %fd2416;
	fma.rn.f64 	%fd2435, %fd2422, %fd2433, %fd2417;
	fma.rn.f64 	%fd2436, %fd2424, %fd2433, %fd2418;
	ld.shared.f64 	%fd2437, [%r40+40];
	sub.f64 	%fd2438, %fd2437, %fd1;
	ld.shared.f64 	%fd2439, [%r41+40];
	sub.f64 	%fd2440, %fd2439, %fd2;
	ld.shared.f64 	%fd2441, [%r42+40];
	sub.f64 	%fd2442, %fd2441, %fd3;
	mul.f64 	%fd2443, %fd2440, %fd2440;
	fma.rn.f64 	%fd2444, %fd2438, %fd2438, %fd2443;
	fma.rn.f64 	%fd2445, %fd2442, %fd2442, %fd2444;
	add.f64 	%fd2446, %fd5824, %fd2445;
	rsqrt.approx.f64 	%fd2447, %fd2446;
	mul.f64 	%fd2448, %fd2447, %fd2447;
	mul.f64 	%fd2449, %fd2447, %fd2448;
	ld.shared.f64 	%fd2450, [%r43+40];
	mul.f64 	%fd2451, %fd2450, %fd2449;
	fma.rn.f64 	%fd2452, %fd2438, %fd2451, %fd2434;
	fma.rn.f64 	%fd2453, %fd2440, %fd2451, %fd2435;
	fma.rn.f64 	%fd2454, %fd2442, %fd2451, %fd2436;
	ld.shared.f64 	%fd2455, [%r40+48];
	sub.f64 	%fd2456, %fd2455, %fd1;
	ld.shared.f64 	%fd2457, [%r41+48];
	sub.f64 	%fd2458, %fd2457, %fd2;
	ld.shared.f64 	%fd2459, [%r42+48];
	sub.f64 	%fd2460, %fd2459, %fd3;
	mul.f64 	%fd2461, %fd2458, %fd2458;
	fma.rn.f64 	%fd2462, %fd2456, %fd2456, %fd2461;
	fma.rn.f64 	%fd2463, %fd2460, %fd2460, %fd2462;
	add.f64 	%fd2464, %fd5824, %fd2463;
	rsqrt.approx.f64 	%fd2465, %fd2464;
	mul.f64 	%fd2466, %fd2465, %fd2465;
	mul.f64 	%fd2467, %fd2465, %fd2466;
	ld.shared.f64 	%fd2468, [%r43+48];
	mul.f64 	%fd2469, %fd2468, %fd2467;
	fma.rn.f64 	%fd2470, %fd2456, %fd2469, %fd2452;
	fma.rn.f64 	%fd2471, %fd2458, %fd2469, %fd2453;
	fma.rn.f64 	%fd2472, %fd2460, %fd2469, %fd2454;
	ld.shared.f64 	%fd2473, [%r40+56];
	sub.f64 	%fd2474, %fd2473, %fd1;
	ld.shared.f64 	%fd2475, [%r41+56];
	sub.f64 	%fd2476, %fd2475, %fd2;
	ld.shared.f64 	%fd2477, [%r42+56];
	sub.f64 	%fd2478, %fd2477, %fd3;
	mul.f64 	%fd2479, %fd2476, %fd2476;
	fma.rn.f64 	%fd2480, %fd2474, %fd2474, %fd2479;
	fma.rn.f64 	%fd2481, %fd2478, %fd2478, %fd2480;
	add.f64 	%fd2482, %fd5824, %fd2481;
	rsqrt.approx.f64 	%fd2483, %fd2482;
	mul.f64 	%fd2484, %fd2483, %fd2483;
	mul.f64 	%fd2485, %fd2483, %fd2484;
	ld.shared.f64 	%fd2486, [%r43+56];
	mul.f64 	%fd2487, %fd2486, %fd2485;
	fma.rn.f64 	%fd2488, %fd2474, %fd2487, %fd2470;
	fma.rn.f64 	%fd2489, %fd2476, %fd2487, %fd2471;
	fma.rn.f64 	%fd2490, %fd2478, %fd2487, %fd2472;
	ld.shared.f64 	%fd2491, [%r40+64];
	sub.f64 	%fd2492, %fd2491, %fd1;
	ld.shared.f64 	%fd2493, [%r41+64];
	sub.f64 	%fd2494, %fd2493, %fd2;
	ld.shared.f64 	%fd2495, [%r42+64];
	sub.f64 	%fd2496, %fd2495, %fd3;
	mul.f64 	%fd2497, %fd2494, %fd2494;
	fma.rn.f64 	%fd2498, %fd2492, %fd2492, %fd2497;
	fma.rn.f64 	%fd2499, %fd2496, %fd2496, %fd2498;
	add.f64 	%fd2500, %fd5824, %fd2499;
	rsqrt.approx.f64 	%fd2501, %fd2500;
	mul.f64 	%fd2502, %fd2501, %fd2501;
	mul.f64 	%fd2503, %fd2501, %fd2502;
	ld.shared.f64 	%fd2504, [%r43+64];
	mul.f64 	%fd2505, %fd2504, %fd2503;
	fma.rn.f64 	%fd2506, %fd2492, %fd2505, %fd2488;
	fma.rn.f64 	%fd2507, %fd2494, %fd2505, %fd2489;
	fma.rn.f64 	%fd2508, %fd2496, %fd2505, %fd2490;
	ld.shared.f64 	%fd2509, [%r40+72];
	sub.f64 	%fd2510, %fd2509, %fd1;
	ld.shared.f64 	%fd2511, [%r41+72];
	sub.f64 	%fd2512, %fd2511, %fd2;
	ld.shared.f64 	%fd2513, [%r42+72];
	sub.f64 	%fd2514, %fd2513, %fd3;
	mul.f64 	%fd2515, %fd2512, %fd2512;
	fma.rn.f64 	%fd2516, %fd2510, %fd2510, %fd2515;
	fma.rn.f64 	%fd2517, %fd2514, %fd2514, %fd2516;
	add.f64 	%fd2518, %fd5824, %fd2517;
	rsqrt.approx.f64 	%fd2519, %fd2518;
	mul.f64 	%fd2520, %fd2519, %fd2519;
	mul.f64 	%fd2521, %fd2519, %fd2520;
	ld.shared.f64 	%fd2522, [%r43+72];
	mul.f64 	%fd2523, %fd2522, %fd2521;
	fma.rn.f64 	%fd2524, %fd2510, %fd2523, %fd2506;
	fma.rn.f64 	%fd2525, %fd2512, %fd2523, %fd2507;
	fma.rn.f64 	%fd2526, %fd2514, %fd2523, %fd2508;
	ld.shared.f64 	%fd2527, [%r40+80];
	sub.f64 	%fd2528, %fd2527, %fd1;
	ld.shared.f64 	%fd2529, [%r41+80];
	sub.f64 	%fd2530, %fd2529, %fd2;
	ld.shared.f64 	%fd2531, [%r42+80];
	sub.f64 	%fd2532, %fd2531, %fd3;
	mul.f64 	%fd2533, %fd2530, %fd2530;
	fma.rn.f64 	%fd2534, %fd2528, %fd2528, %fd2533;
	fma.rn.f64 	%fd2535, %fd2532, %fd2532, %fd2534;
	add.f64 	%fd2536, %fd5824, %fd2535;
	rsqrt.approx.f64 	%fd2537, %fd2536;
	mul.f64 	%fd2538, %fd2537, %fd2537;
	mul.f64 	%fd2539, %fd2537, %fd2538;
	ld.shared.f64 	%fd2540, [%r43+80];
	mul.f64 	%fd2541, %fd2540, %fd2539;
	fma.rn.f64 	%fd2542, %fd2528, %fd2541, %fd2524;
	fma.rn.f64 	%fd2543, %fd2530, %fd2541, %fd2525;
	fma.rn.f64 	%fd2544, %fd2532, %fd2541, %fd2526;
	ld.shared.f64 	%fd2545, [%r40+88];
	sub.f64 	%fd2546, %fd2545, %fd1;
	ld.shared.f64 	%fd2547, [%r41+88];
	sub.f64 	%fd2548, %fd2547, %fd2;
	ld.shared.f64 	%fd2549, [%r42+88];
	sub.f64 	%fd2550, %fd2549, %fd3;
	mul.f64 	%fd2551, %fd2548, %fd2548;
	fma.rn.f64 	%fd2552, %fd2546, %fd2546, %fd2551;
	fma.rn.f64 	%fd2553, %fd2550, %fd2550, %fd2552;
	add.f64 	%fd2554, %fd5824, %fd2553;
	rsqrt.approx.f64 	%fd2555, %fd2554;
	mul.f64 	%fd2556, %fd2555, %fd2555;
	mul.f64 	%fd2557, %fd2555, %fd2556;
	ld.shared.f64 	%fd2558, [%r43+88];
	mul.f64 	%fd2559, %fd2558, %fd2557;
	fma.rn.f64 	%fd2560, %fd2546, %fd2559, %fd2542;
	fma.rn.f64 	%fd2561, %fd2548, %fd2559, %fd2543;
	fma.rn.f64 	%fd2562, %fd2550, %fd2559, %fd2544;
	ld.shared.f64 	%fd2563, [%r40+96];
	sub.f64 	%fd2564, %fd2563, %fd1;
	ld.shared.f64 	%fd2565, [%r41+96];
	sub.f64 	%fd2566, %fd2565, %fd2;
	ld.shared.f64 	%fd2567, [%r42+96];
	sub.f64 	%fd2568, %fd2567, %fd3;
	mul.f64 	%fd2569, %fd2566, %fd2566;
	fma.rn.f64 	%fd2570, %fd2564, %fd2564, %fd2569;
	fma.rn.f64 	%fd2571, %fd2568, %fd2568, %fd2570;
	add.f64 	%fd2572, %fd5824, %fd2571;
	rsqrt.approx.f64 	%fd2573, %fd2572;
	mul.f64 	%fd2574, %fd2573, %fd2573;
	mul.f64 	%fd2575, %fd2573, %fd2574;
	ld.shared.f64 	%fd2576, [%r43+96];
	mul.f64 	%fd2577, %fd2576, %fd2575;
	fma.rn.f64 	%fd2578, %fd2564, %fd2577, %fd2560;
	fma.rn.f64 	%fd2579, %fd2566, %fd2577, %fd2561;
	fma.rn.f64 	%fd2580, %fd2568, %fd2577, %fd2562;
	ld.shared.f64 	%fd2581, [%r40+104];
	sub.f64 	%fd2582, %fd2581, %fd1;
	ld.shared.f64 	%fd2583, [%r41+104];
	sub.f64 	%fd2584, %fd2583, %fd2;
	ld.shared.f64 	%fd2585, [%r42+104];
	sub.f64 	%fd2586, %fd2585, %fd3;
	mul.f64 	%fd2587, %fd2584, %fd2584;
	fma.rn.f64 	%fd2588, %fd2582, %fd2582, %fd2587;
	fma.rn.f64 	%fd2589, %fd2586, %fd2586, %fd2588;
	add.f64 	%fd2590, %fd5824, %fd2589;
	rsqrt.approx.f64 	%fd2591, %fd2590;
	mul.f64 	%fd2592, %fd2591, %fd2591;
	mul.f64 	%fd2593, %fd2591, %fd2592;
	ld.shared.f64 	%fd2594, [%r43+104];
	mul.f64 	%fd2595, %fd2594, %fd2593;
	fma.rn.f64 	%fd2596, %fd2582, %fd2595, %fd2578;
	fma.rn.f64 	%fd2597, %fd2584, %fd2595, %fd2579;
	fma.rn.f64 	%fd2598, %fd2586, %fd2595, %fd2580;
	ld.shared.f64 	%fd2599, [%r40+112];
	sub.f64 	%fd2600, %fd2599, %fd1;
	ld.shared.f64 	%fd2601, [%r41+112];
	sub.f64 	%fd2602, %fd2601, %fd2;
	ld.shared.f64 	%fd2603, [%r42+112];
	sub.f64 	%fd2604, %fd2603, %fd3;
	mul.f64 	%fd2605, %fd2602, %fd2602;
	fma.rn.f64 	%fd2606, %fd2600, %fd2600, %fd2605;
	fma.rn.f64 	%fd2607, %fd2604, %fd2604, %fd2606;
	add.f64 	%fd2608, %fd5824, %fd2607;
	rsqrt.approx.f64 	%fd2609, %fd2608;
	mul.f64 	%fd2610, %fd2609, %fd2609;
	mul.f64 	%fd2611, %fd2609, %fd2610;
	ld.shared.f64 	%fd2612, [%r43+112];
	mul.f64 	%fd2613, %fd2612, %fd2611;
	fma.rn.f64 	%fd2614, %fd2600, %fd2613, %fd2596;
	fma.rn.f64 	%fd2615, %fd2602, %fd2613, %fd2597;
	fma.rn.f64 	%fd2616, %fd2604, %fd2613, %fd2598;
	ld.shared.f64 	%fd2617, [%r40+120];
	sub.f64 	%fd2618, %fd2617, %fd1;
	ld.shared.f64 	%fd2619, [%r41+120];
	sub.f64 	%fd2620, %fd2619, %fd2;
	ld.shared.f64 	%fd2621, [%r42+120];
	sub.f64 	%fd2622, %fd2621, %fd3;
	mul.f64 	%fd2623, %fd2620, %fd2620;
	fma.rn.f64 	%fd2624, %fd2618, %fd2618, %fd2623;
	fma.rn.f64 	%fd2625, %fd2622, %fd2622, %fd2624;
	add.f64 	%fd2626, %fd5824, %fd2625;
	rsqrt.approx.f64 	%fd2627, %fd2626;
	mul.f64 	%fd2628, %fd2627, %fd2627;
	mul.f64 	%fd2629, %fd2627, %fd2628;
	ld.shared.f64 	%fd2630, [%r43+120];
	mul.f64 	%fd2631, %fd2630, %fd2629;
	fma.rn.f64 	%fd2632, %fd2618, %fd2631, %fd2614;
	fma.rn.f64 	%fd2633, %fd2620, %fd2631, %fd2615;
	fma.rn.f64 	%fd2634, %fd2622, %fd2631, %fd2616;
	ld.shared.f64 	%fd2635, [%r40+128];
	sub.f64 	%fd2636, %fd2635, %fd1;
	ld.shared.f64 	%fd2637, [%r41+128];
	sub.f64 	%fd2638, %fd2637, %fd2;
	ld.shared.f64 	%fd2639, [%r42+128];
	sub.f64 	%fd2640, %fd2639, %fd3;
	mul.f64 	%fd2641, %fd2638, %fd2638;
	fma.rn.f64 	%fd2642, %fd2636, %fd2636, %fd2641;
	fma.rn.f64 	%fd2643, %fd2640, %fd2640, %fd2642;
	add.f64 	%fd2644, %fd5824, %fd2643;
	rsqrt.approx.f64 	%fd2645, %fd2644;
	mul.f64 	%fd2646, %fd2645, %fd2645;
	mul.f64 	%fd2647, %fd2645, %fd2646;
	ld.shared.f64 	%fd2648, [%r43+128];
	mul.f64 	%fd2649, %fd2648, %fd2647;
	fma.rn.f64 	%fd2650, %fd2636, %fd2649, %fd2632;
	fma.rn.f64 	%fd2651, %fd2638, %fd2649, %fd2633;
	fma.rn.f64 	%fd2652, %fd2640, %fd2649, %fd2634;
	ld.shared.f64 	%fd2653, [%r40+136];
	sub.f64 	%fd2654, %fd2653, %fd1;
	ld.shared.f64 	%fd2655, [%r41+136];
	sub.f64 	%fd2656, %fd2655, %fd2;
	ld.shared.f64 	%fd2657, [%r42+136];
	sub.f64 	%fd2658, %fd2657, %fd3;
	mul.f64 	%fd2659, %fd2656, %fd2656;
	fma.rn.f64 	%fd2660, %fd2654, %fd2654, %fd2659;
	fma.rn.f64 	%fd2661, %fd2658, %fd2658, %fd2660;
	add.f64 	%fd2662, %fd5824, %fd2661;
	rsqrt.approx.f64 	%fd2663, %fd2662;
	mul.f64 	%fd2664, %fd2663, %fd2663;
	mul.f64 	%fd2665, %fd2663, %fd2664;
	ld.shared.f64 	%fd2666, [%r43+136];
	mul.f64 	%fd2667, %fd2666, %fd2665;
	fma.rn.f64 	%fd2668, %fd2654, %fd2667, %fd2650;
	fma.rn.f64 	%fd2669, %fd2656, %fd2667, %fd2651;
	fma.rn.f64 	%fd2670, %fd2658, %fd2667, %fd2652;
	ld.shared.f64 	%fd2671, [%r40+144];
	sub.f64 	%fd2672, %fd2671, %fd1;
	ld.shared.f64 	%fd2673, [%r41+144];
	sub.f64 	%fd2674, %fd2673, %fd2;
	ld.shared.f64 	%fd2675, [%r42+144];
	sub.f64 	%fd2676, %fd2675, %fd3;
	mul.f64 	%fd2677, %fd2674, %fd2674;
	fma.rn.f64 	%fd2678, %fd2672, %fd2672, %fd2677;
	fma.rn.f64 	%fd2679, %fd2676, %fd2676, %fd2678;
	add.f64 	%fd2680, %fd5824, %fd2679;
	rsqrt.approx.f64 	%fd2681, %fd2680;
	mul.f64 	%fd2682, %fd2681, %fd2681;
	mul.f64 	%fd2683, %fd2681, %fd2682;
	ld.shared.f64 	%fd2684, [%r43+144];
	mul.f64 	%fd2685, %fd2684, %fd2683;
	fma.rn.f64 	%fd2686, %fd2672, %fd2685, %fd2668;
	fma.rn.f64 	%fd2687, %fd2674, %fd2685, %fd2669;
	fma.rn.f64 	%fd2688, %fd2676, %fd2685, %fd2670;
	ld.shared.f64 	%fd2689, [%r40+152];
	sub.f64 	%fd2690, %fd2689, %fd1;
	ld.shared.f64 	%fd2691, [%r41+152];
	sub.f64 	%fd2692, %fd2691, %fd2;
	ld.shared.f64 	%fd2693, [%r42+152];
	sub.f64 	%fd2694, %fd2693, %fd3;
	mul.f64 	%fd2695, %fd2692, %fd2692;
	fma.rn.f64 	%fd2696, %fd2690, %fd2690, %fd2695;
	fma.rn.f64 	%fd2697, %fd2694, %fd2694, %fd2696;
	add.f64 	%fd2698, %fd5824, %fd2697;
	rsqrt.approx.f64 	%fd2699, %fd2698;
	mul.f64 	%fd2700, %fd2699, %fd2699;
	mul.f64 	%fd2701, %fd2699, %fd2700;
	ld.shared.f64 	%fd2702, [%r43+152];
	mul.f64 	%fd2703, %fd2702, %fd2701;
	fma.rn.f64 	%fd2704, %fd2690, %fd2703, %fd2686;
	fma.rn.f64 	%fd2705, %fd2692, %fd2703, %fd2687;
	fma.rn.f64 	%fd2706, %fd2694, %fd2703, %fd2688;
	ld.shared.f64 	%fd2707, [%r40+160];
	sub.f64 	%fd2708, %fd2707, %fd1;
	ld.shared.f64 	%fd2709, [%r41+160];
	sub.f64 	%fd2710, %fd2709, %fd2;
	ld.shared.f64 	%fd2711, [%r42+160];
	sub.f64 	%fd2712, %fd2711, %fd3;
	mul.f64 	%fd2713, %fd2710, %fd2710;
	fma.rn.f64 	%fd2714, %fd2708, %fd2708, %fd2713;
	fma.rn.f64 	%fd2715, %fd2712, %fd2712, %fd2714;
	add.f64 	%fd2716, %fd5824, %fd2715;
	rsqrt.approx.f64 	%fd2717, %fd2716;
	mul.f64 	%fd2718, %fd2717, %fd2717;
	mul.f64 	%fd2719, %fd2717, %fd2718;
	ld.shared.f64 	%fd2720, [%r43+160];
	mul.f64 	%fd2721, %fd2720, %fd2719;
	fma.rn.f64 	%fd2722, %fd2708, %fd2721, %fd2704;
	fma.rn.f64 	%fd2723, %fd2710, %fd2721, %fd2705;
	fma.rn.f64 	%fd2724, %fd2712, %fd2721, %fd2706;
	ld.shared.f64 	%fd2725, [%r40+168];
	sub.f64 	%fd2726, %fd2725, %fd1;
	ld.shared.f64 	%fd2727, [%r41+168];
	sub.f64 	%fd2728, %fd2727, %fd2;
	ld.shared.f64 	%fd2729, [%r42+168];
	sub.f64 	%fd2730, %fd2729, %fd3;
	mul.f64 	%fd2731, %fd2728, %fd2728;
	fma.rn.f64 	%fd2732, %fd2726, %fd2726, %fd2731;
	fma.rn.f64 	%fd2733, %fd2730, %fd2730, %fd2732;
	add.f64 	%fd2734, %fd5824, %fd2733;
	rsqrt.approx.f64 	%fd2735, %fd2734;
	mul.f64 	%fd2736, %fd2735, %fd2735;
	mul.f64 	%fd2737, %fd2735, %fd2736;
	ld.shared.f64 	%fd2738, [%r43+168];
	mul.f64 	%fd2739, %fd2738, %fd2737;
	fma.rn.f64 	%fd2740, %fd2726, %fd2739, %fd2722;
	fma.rn.f64 	%fd2741, %fd2728, %fd2739, %fd2723;
	fma.rn.f64 	%fd2742, %fd2730, %fd2739, %fd2724;
	ld.shared.f64 	%fd2743, [%r40+176];
	sub.f64 	%fd2744, %fd2743, %fd1;
	ld.shared.f64 	%fd2745, [%r41+176];
	sub.f64 	%fd2746, %fd2745, %fd2;
	ld.shared.f64 	%fd2747, [%r42+176];
	sub.f64 	%fd2748, %fd2747, %fd3;
	mul.f64 	%fd2749, %fd2746, %fd2746;
	fma.rn.f64 	%fd2750, %fd2744, %fd2744, %fd2749;
	fma.rn.f64 	%fd2751, %fd2748, %fd2748, %fd2750;
	add.f64 	%fd2752, %fd5824, %fd2751;
	rsqrt.approx.f64 	%fd2753, %fd2752;
	mul.f64 	%fd2754, %fd2753, %fd2753;
	mul.f64 	%fd2755, %fd2753, %fd2754;
	ld.shared.f64 	%fd2756, [%r43+176];
	mul.f64 	%fd2757, %fd2756, %fd2755;
	fma.rn.f64 	%fd2758, %fd2744, %fd2757, %fd2740;
	fma.rn.f64 	%fd2759, %fd2746, %fd2757, %fd2741;
	fma.rn.f64 	%fd2760, %fd2748, %fd2757, %fd2742;
	ld.shared.f64 	%fd2761, [%r40+184];
	sub.f64 	%fd2762, %fd2761, %fd1;
	ld.shared.f64 	%fd2763, [%r41+184];
	sub.f64 	%fd2764, %fd2763, %fd2;
	ld.shared.f64 	%fd2765, [%r42+184];
	sub.f64 	%fd2766, %fd2765, %fd3;
	mul.f64 	%fd2767, %fd2764, %fd2764;
	fma.rn.f64 	%fd2768, %fd2762, %fd2762, %fd2767;
	fma.rn.f64 	%fd2769, %fd2766, %fd2766, %fd2768;
	add.f64 	%fd2770, %fd5824, %fd2769;
	rsqrt.approx.f64 	%fd2771, %fd2770;
	mul.f64 	%fd2772, %fd2771, %fd2771;
	mul.f64 	%fd2773, %fd2771, %fd2772;
	ld.shared.f64 	%fd2774, [%r43+184];
	mul.f64 	%fd2775, %fd2774, %fd2773;
	fma.rn.f64 	%fd2776, %fd2762, %fd2775, %fd2758;
	fma.rn.f64 	%fd2777, %fd2764, %fd2775, %fd2759;
	fma.rn.f64 	%fd2778, %fd2766, %fd2775, %fd2760;
	ld.shared.f64 	%fd2779, [%r40+192];
	sub.f64 	%fd2780, %fd2779, %fd1;
	ld.shared.f64 	%fd2781, [%r41+192];
	sub.f64 	%fd2782, %fd2781, %fd2;
	ld.shared.f64 	%fd2783, [%r42+192];
	sub.f64 	%fd2784, %fd2783, %fd3;
	mul.f64 	%fd2785, %fd2782, %fd2782;
	fma.rn.f64 	%fd2786, %fd2780, %fd2780, %fd2785;
	fma.rn.f64 	%fd2787, %fd2784, %fd2784, %fd2786;
	add.f64 	%fd2788, %fd5824, %fd2787;
	rsqrt.approx.f64 	%fd2789, %fd2788;
	mul.f64 	%fd2790, %fd2789, %fd2789;
	mul.f64 	%fd2791, %fd2789, %fd2790;
	ld.shared.f64 	%fd2792, [%r43+192];
	mul.f64 	%fd2793, %fd2792, %fd2791;
	fma.rn.f64 	%fd2794, %fd2780, %fd2793, %fd2776;
	fma.rn.f64 	%fd2795, %fd2782, %fd2793, %fd2777;
	fma.rn.f64 	%fd2796, %fd2784, %fd2793, %fd2778;
	ld.shared.f64 	%fd2797, [%r40+200];
	sub.f64 	%fd2798, %fd2797, %fd1;
	ld.shared.f64 	%fd2799, [%r41+200];
	sub.f64 	%fd2800, %fd2799, %fd2;
	ld.shared.f64 	%fd2801, [%r42+200];
	sub.f64 	%fd2802, %fd2801, %fd3;
	mul.f64 	%fd2803, %fd2800, %fd2800;
	fma.rn.f64 	%fd2804, %fd2798, %fd2798, %fd2803;
	fma.rn.f64 	%fd2805, %fd2802, %fd2802, %fd2804;
	add.f64 	%fd2806, %fd5824, %fd2805;
	rsqrt.approx.f64 	%fd2807, %fd2806;
	mul.f64 	%fd2808, %fd2807, %fd2807;
	mul.f64 	%fd2809, %fd2807, %fd2808;
	ld.shared.f64 	%fd2810, [%r43+200];
	mul.f64 	%fd2811, %fd2810, %fd2809;
	fma.rn.f64 	%fd2812, %fd2798, %fd2811, %fd2794;
	fma.rn.f64 	%fd2813, %fd2800, %fd2811, %fd2795;
	fma.rn.f64 	%fd2814, %fd2802, %fd2811, %fd2796;
	ld.shared.f64 	%fd2815, [%r40+208];
	sub.f64 	%fd2816, %fd2815, %fd1;
	ld.shared.f64 	%fd2817, [%r41+208];
	sub.f64 	%fd2818, %fd2817, %fd2;
	ld.shared.f64 	%fd2819, [%r42+208];
	sub.f64 	%fd2820, %fd2819, %fd3;
	mul.f64 	%fd2821, %fd2818, %fd2818;
	fma.rn.f64 	%fd2822, %fd2816, %fd2816, %fd2821;
	fma.rn.f64 	%fd2823, %fd2820, %fd2820, %fd2822;
	add.f64 	%fd2824, %fd5824, %fd2823;
	rsqrt.approx.f64 	%fd2825, %fd2824;
	mul.f64 	%fd2826, %fd2825, %fd2825;
	mul.f64 	%fd2827, %fd2825, %fd2826;
	ld.shared.f64 	%fd2828, [%r43+208];
	mul.f64 	%fd2829, %fd2828, %fd2827;
	fma.rn.f64 	%fd2830, %fd2816, %fd2829, %fd2812;
	fma.rn.f64 	%fd2831, %fd2818, %fd2829, %fd2813;
	fma.rn.f64 	%fd2832, %fd2820, %fd2829, %fd2814;
	ld.shared.f64 	%fd2833, [%r40+216];
	sub.f64 	%fd2834, %fd2833, %fd1;
	ld.shared.f64 	%fd2835, [%r41+216];
	sub.f64 	%fd2836, %fd2835, %fd2;
	ld.shared.f64 	%fd2837, [%r42+216];
	sub.f64 	%fd2838, %fd2837, %fd3;
	mul.f64 	%fd2839, %fd2836, %fd2836;
	fma.rn.f64 	%fd2840, %fd2834, %fd2834, %fd2839;
	fma.rn.f64 	%fd2841, %fd2838, %fd2838, %fd2840;
	add.f64 	%fd2842, %fd5824, %fd2841;
	rsqrt.approx.f64 	%fd2843, %fd2842;
	mul.f64 	%fd2844, %fd2843, %fd2843;
	mul.f64 	%fd2845, %fd2843, %fd2844;
	ld.shared.f64 	%fd2846, [%r43+216];
	mul.f64 	%fd2847, %fd2846, %fd2845;
	fma.rn.f64 	%fd2848, %fd2834, %fd2847, %fd2830;
	fma.rn.f64 	%fd2849, %fd2836, %fd2847, %fd2831;
	fma.rn.f64 	%fd2850, %fd2838, %fd2847, %fd2832;
	ld.shared.f64 	%fd2851, [%r40+224];
	sub.f64 	%fd2852, %fd2851, %fd1;
	ld.shared.f64 	%fd2853, [%r41+224];
	sub.f64 	%fd2854, %fd2853, %fd2;
	ld.shared.f64 	%fd2855, [%r42+224];
	sub.f64 	%fd2856, %fd2855, %fd3;
	mul.f64 	%fd2857, %fd2854, %fd2854;
	fma.rn.f64 	%fd2858, %fd2852, %fd2852, %fd2857;
	fma.rn.f64 	%fd2859, %fd2856, %fd2856, %fd2858;
	add.f64 	%fd2860, %fd5824, %fd2859;
	rsqrt.approx.f64 	%fd2861, %fd2860;
	mul.f64 	%fd2862, %fd2861, %fd2861;
	mul.f64 	%fd2863, %fd2861, %fd2862;
	ld.shared.f64 	%fd2864, [%r43+224];
	mul.f64 	%fd2865, %fd2864, %fd2863;
	fma.rn.f64 	%fd2866, %fd2852, %fd2865, %fd2848;
	fma.rn.f64 	%fd2867, %fd2854, %fd2865, %fd2849;
	fma.rn.f64 	%fd2868, %fd2856, %fd2865, %fd2850;
	ld.shared.f64 	%fd2869, [%r40+232];
	sub.f64 	%fd2870, %fd2869, %fd1;
	ld.shared.f64 	%fd2871, [%r41+232];
	sub.f64 	%fd2872, %fd2871, %fd2;
	ld.shared.f64 	%fd2873, [%r42+232];
	sub.f64 	%fd2874, %fd2873, %fd3;
	mul.f64 	%fd2875, %fd2872, %fd2872;
	fma.rn.f64 	%fd2876, %fd2870, %fd2870, %fd2875;
	fma.rn.f64 	%fd2877, %fd2874, %fd2874, %fd2876;
	add.f64 	%fd2878, %fd5824, %fd2877;
	rsqrt.approx.f64 	%fd2879, %fd2878;
	mul.f64 	%fd2880, %fd2879, %fd2879;
	mul.f64 	%fd2881, %fd2879, %fd2880;
	ld.shared.f64 	%fd2882, [%r43+232];
	mul.f64 	%fd2883, %fd2882, %fd2881;
	fma.rn.f64 	%fd2884, %fd2870, %fd2883, %fd2866;
	fma.rn.f64 	%fd2885, %fd2872, %fd2883, %fd2867;
	fma.rn.f64 	%fd2886, %fd2874, %fd2883, %fd2868;
	ld.shared.f64 	%fd2887, [%r40+240];
	sub.f64 	%fd2888, %fd2887, %fd1;
	ld.shared.f64 	%fd2889, [%r41+240];
	sub.f64 	%fd2890, %fd2889, %fd2;
	ld.shared.f64 	%fd2891, [%r42+240];
	sub.f64 	%fd2892, %fd2891, %fd3;
	mul.f64 	%fd2893, %fd2890, %fd2890;
	fma.rn.f64 	%fd2894, %fd2888, %fd2888, %fd2893;
	fma.rn.f64 	%fd2895, %fd2892, %fd2892, %fd2894;
	add.f64 	%fd2896, %fd5824, %fd2895;
	rsqrt.approx.f64 	%fd2897, %fd2896;
	mul.f64 	%fd2898, %fd2897, %fd2897;
	mul.f64 	%fd2899, %fd2897, %fd2898;
	ld.shared.f64 	%fd2900, [%r43+240];
	mul.f64 	%fd2901, %fd2900, %fd2899;
	fma.rn.f64 	%fd2902, %fd2888, %fd2901, %fd2884;
	fma.rn.f64 	%fd2903, %fd2890, %fd2901, %fd2885;
	fma.rn.f64 	%fd2904, %fd2892, %fd2901, %fd2886;
	ld.shared.f64 	%fd2905, [%r40+248];
	sub.f64 	%fd2906, %fd2905, %fd1;
	ld.shared.f64 	%fd2907, [%r41+248];
	sub.f64 	%fd2908, %fd2907, %fd2;
	ld.shared.f64 	%fd2909, [%r42+248];
	sub.f64 	%fd2910, %fd2909, %fd3;
	mul.f64 	%fd2911, %fd2908, %fd2908;
	fma.rn.f64 	%fd2912, %fd2906, %fd2906, %fd2911;
	fma.rn.f64 	%fd2913, %fd2910, %fd2910, %fd2912;
	add.f64 	%fd2914, %fd5824, %fd2913;
	rsqrt.approx.f64 	%fd2915, %fd2914;
	mul.f64 	%fd2916, %fd2915, %fd2915;
	mul.f64 	%fd2917, %fd2915, %fd2916;
	ld.shared.f64 	%fd2918, [%r43+248];
	mul.f64 	%fd2919, %fd2918, %fd2917;
	fma.rn.f64 	%fd2920, %fd2906, %fd2919, %fd2902;
	fma.rn.f64 	%fd2921, %fd2908, %fd2919, %fd2903;
	fma.rn.f64 	%fd2922, %fd2910, %fd2919, %fd2904;
	ld.shared.f64 	%fd2923, [%r40+256];
	sub.f64 	%fd2924, %fd2923, %fd1;
	ld.shared.f64 	%fd2925, [%r41+256];
	sub.f64 	%fd2926, %fd2925, %fd2;
	ld.shared.f64 	%fd2927, [%r42+256];
	sub.f64 	%fd2928, %fd2927, %fd3;
	mul.f64 	%fd2929, %fd2926, %fd2926;
	fma.rn.f64 	%fd2930, %fd2924, %fd2924, %fd2929;
	fma.rn.f64 	%fd2931, %fd2928, %fd2928, %fd2930;
	add.f64 	%fd2932, %fd5824, %fd2931;
	rsqrt.approx.f64 	%fd2933, %fd2932;
	mul.f64 	%fd2934, %fd2933, %fd2933;
	mul.f64 	%fd2935, %fd2933, %fd2934;
	ld.shared.f64 	%fd2936, [%r43+256];
	mul.f64 	%fd2937, %fd2936, %fd2935;
	fma.rn.f64 	%fd2938, %fd2924, %fd2937, %fd2920;
	fma.rn.f64 	%fd2939, %fd2926, %fd2937, %fd2921;
	fma.rn.f64 	%fd2940, %fd2928, %fd2937, %fd2922;
	ld.shared.f64 	%fd2941, [%r40+264];
	sub.f64 	%fd2942, %fd2941, %fd1;
	ld.shared.f64 	%fd2943, [%r41+264];
	sub.f64 	%fd2944, %fd2943, %fd2;
	ld.shared.f64 	%fd2945, [%r42+264];
	sub.f64 	%fd2946, %fd2945, %fd3;
	mul.f64 	%fd2947, %fd2944, %fd2944;
	fma.rn.f64 	%fd2948, %fd2942, %fd2942, %fd2947;
	fma.rn.f64 	%fd2949, %fd2946, %fd2946, %fd2948;
	add.f64 	%fd2950, %fd5824, %fd2949;
	rsqrt.approx.f64 	%fd2951, %fd2950;
	mul.f64 	%fd2952, %fd2951, %fd2951;
	mul.f64 	%fd2953, %fd2951, %fd2952;
	ld.shared.f64 	%fd2954, [%r43+264];
	mul.f64 	%fd2955, %fd2954, %fd2953;
	fma.rn.f64 	%fd2956, %fd2942, %fd2955, %fd2938;
	fma.rn.f64 	%fd2957, %fd2944, %fd2955, %fd2939;
	fma.rn.f64 	%fd2958, %fd2946, %fd2955, %fd2940;
	ld.shared.f64 	%fd2959, [%r40+272];
	sub.f64 	%fd2960, %fd2959, %fd1;
	ld.shared.f64 	%fd2961, [%r41+272];
	sub.f64 	%fd2962, %fd2961, %fd2;
	ld.shared.f64 	%fd2963, [%r42+272];
	sub.f64 	%fd2964, %fd2963, %fd3;
	mul.f64 	%fd2965, %fd2962, %fd2962;
	fma.rn.f64 	%fd2966, %fd2960, %fd2960, %fd2965;
	fma.rn.f64 	%fd2967, %fd2964, %fd2964, %fd2966;
	add.f64 	%fd2968, %fd5824, %fd2967;
	rsqrt.approx.f64 	%fd2969, %fd2968;
	mul.f64 	%fd2970, %fd2969, %fd2969;
	mul.f64 	%fd2971, %fd2969, %fd2970;
	ld.shared.f64 	%fd2972, [%r43+272];
	mul.f64 	%fd2973, %fd2972, %fd2971;
	fma.rn.f64 	%fd2974, %fd2960, %fd2973, %fd2956;
	fma.rn.f64 	%fd2975, %fd2962, %fd2973, %fd2957;
	fma.rn.f64 	%fd2976, %fd2964, %fd2973, %fd2958;
	ld.shared.f64 	%fd2977, [%r40+280];
	sub.f64 	%fd2978, %fd2977, %fd1;
	ld.shared.f64 	%fd2979, [%r41+280];
	sub.f64 	%fd2980, %fd2979, %fd2;
	ld.shared.f64 	%fd2981, [%r42+280];
	sub.f64 	%fd2982, %fd2981, %fd3;
	mul.f64 	%fd2983, %fd2980, %fd2980;
	fma.rn.f64 	%fd2984, %fd2978, %fd2978, %fd2983;
	fma.rn.f64 	%fd2985, %fd2982, %fd2982, %fd2984;
	add.f64 	%fd2986, %fd5824, %fd2985;
	rsqrt.approx.f64 	%fd2987, %fd2986;
	mul.f64 	%fd2988, %fd2987, %fd2987;
	mul.f64 	%fd2989, %fd2987, %fd2988;
	ld.shared.f64 	%fd2990, [%r43+280];
	mul.f64 	%fd2991, %fd2990, %fd2989;
	fma.rn.f64 	%fd2992, %fd2978, %fd2991, %fd2974;
	fma.rn.f64 	%fd2993, %fd2980, %fd2991, %fd2975;
	fma.rn.f64 	%fd2994, %fd2982, %fd2991, %fd2976;
	ld.shared.f64 	%fd2995, [%r40+288];
	sub.f64 	%fd2996, %fd2995, %fd1;
	ld.shared.f64 	%fd2997, [%r41+288];
	sub.f64 	%fd2998, %fd2997, %fd2;
	ld.shared.f64 	%fd2999, [%r42+288];
	sub.f64 	%fd3000, %fd2999, %fd3;
	mul.f64 	%fd3001, %fd2998, %fd2998;
	fma.rn.f64 	%fd3002, %fd2996, %fd2996, %fd3001;
	fma.rn.f64 	%fd3003, %fd3000, %fd3000, %fd3002;
	add.f64 	%fd3004, %fd5824, %fd3003;
	rsqrt.approx.f64 	%fd3005, %fd3004;
	mul.f64 	%fd3006, %fd3005, %fd3005;
	mul.f64 	%fd3007, %fd3005, %fd3006;
	ld.shared.f64 	%fd3008, [%r43+288];
	mul.f64 	%fd3009, %fd3008, %fd3007;
	fma.rn.f64 	%fd3010, %fd2996, %fd3009, %fd2992;
	fma.rn.f64 	%fd3011, %fd2998, %fd3009, %fd2993;
	fma.rn.f64 	%fd3012, %fd3000, %fd3009, %fd2994;
	ld.shared.f64 	%fd3013, [%r40+296];
	sub.f64 	%fd3014, %fd3013, %fd1;
	ld.shared.f64 	%fd3015, [%r41+296];
	sub.f64 	%fd3016, %fd3015, %fd2;
	ld.shared.f64 	%fd3017, [%r42+296];
	sub.f64 	%fd3018, %fd3017, %fd3;
	mul.f64 	%fd3019, %fd3016, %fd3016;
	fma.rn.f64 	%fd3020, %fd3014, %fd3014, %fd3019;
	fma.rn.f64 	%fd3021, %fd3018, %fd3018, %fd3020;
	add.f64 	%fd3022, %fd5824, %fd3021;
	rsqrt.approx.f64 	%fd3023, %fd3022;
	mul.f64 	%fd3024, %fd3023, %fd3023;
	mul.f64 	%fd3025, %fd3023, %fd3024;
	ld.shared.f64 	%fd3026, [%r43+296];
	mul.f64 	%fd3027, %fd3026, %fd3025;
	fma.rn.f64 	%fd3028, %fd3014, %fd3027, %fd3010;
	fma.rn.f64 	%fd3029, %fd3016, %fd3027, %fd3011;
	fma.rn.f64 	%fd3030, %fd3018, %fd3027, %fd3012;
	ld.shared.f64 	%fd3031, [%r40+304];
	sub.f64 	%fd3032, %fd3031, %fd1;
	ld.shared.f64 	%fd3033, [%r41+304];
	sub.f64 	%fd3034, %fd3033, %fd2;
	ld.shared.f64 	%fd3035, [%r42+304];
	sub.f64 	%fd3036, %fd3035, %fd3;
	mul.f64 	%fd3037, %fd3034, %fd3034;
	fma.rn.f64 	%fd3038, %fd3032, %fd3032, %fd3037;
	fma.rn.f64 	%fd3039, %fd3036, %fd3036, %fd3038;
	add.f64 	%fd3040, %fd5824, %fd3039;
	rsqrt.approx.f64 	%fd3041, %fd3040;
	mul.f64 	%fd3042, %fd3041, %fd3041;
	mul.f64 	%fd3043, %fd3041, %fd3042;
	ld.shared.f64 	%fd3044, [%r43+304];
	mul.f64 	%fd3045, %fd3044, %fd3043;
	fma.rn.f64 	%fd3046, %fd3032, %fd3045, %fd3028;
	fma.rn.f64 	%fd3047, %fd3034, %fd3045, %fd3029;
	fma.rn.f64 	%fd3048, %fd3036, %fd3045, %fd3030;
	ld.shared.f64 	%fd3049, [%r40+312];
	sub.f64 	%fd3050, %fd3049, %fd1;
	ld.shared.f64 	%fd3051, [%r41+312];
	sub.f64 	%fd3052, %fd3051, %fd2;
	ld.shared.f64 	%fd3053, [%r42+312];
	sub.f64 	%fd3054, %fd3053, %fd3;
	mul.f64 	%fd3055, %fd3052, %fd3052;
	fma.rn.f64 	%fd3056, %fd3050, %fd3050, %fd3055;
	fma.rn.f64 	%fd3057, %fd3054, %fd3054, %fd3056;
	add.f64 	%fd3058, %fd5824, %fd3057;
	rsqrt.approx.f64 	%fd3059, %fd3058;
	mul.f64 	%fd3060, %fd3059, %fd3059;
	mul.f64 	%fd3061, %fd3059, %fd3060;
	ld.shared.f64 	%fd3062, [%r43+312];
	mul.f64 	%fd3063, %fd3062, %fd3061;
	fma.rn.f64 	%fd3064, %fd3050, %fd3063, %fd3046;
	fma.rn.f64 	%fd3065, %fd3052, %fd3063, %fd3047;
	fma.rn.f64 	%fd3066, %fd3054, %fd3063, %fd3048;
	ld.shared.f64 	%fd3067, [%r40+320];
	sub.f64 	%fd3068, %fd3067, %fd1;
	ld.shared.f64 	%fd3069, [%r41+320];
	sub.f64 	%fd3070, %fd3069, %fd2;
	ld.shared.f64 	%fd3071, [%r42+320];
	sub.f64 	%fd3072, %fd3071, %fd3;
	mul.f64 	%fd3073, %fd3070, %fd3070;
	fma.rn.f64 	%fd3074, %fd3068, %fd3068, %fd3073;
	fma.rn.f64 	%fd3075, %fd3072, %fd3072, %fd3074;
	add.f64 	%fd3076, %fd5824, %fd3075;
	rsqrt.approx.f64 	%fd3077, %fd3076;
	mul.f64 	%fd3078, %fd3077, %fd3077;
	mul.f64 	%fd3079, %fd3077, %fd3078;
	ld.shared.f64 	%fd3080, [%r43+320];
	mul.f64 	%fd3081, %fd3080, %fd3079;
	fma.rn.f64 	%fd3082, %fd3068, %fd3081, %fd3064;
	fma.rn.f64 	%fd3083, %fd3070, %fd3081, %fd3065;
	fma.rn.f64 	%fd3084, %fd3072, %fd3081, %fd3066;
	ld.shared.f64 	%fd3085, [%r40+328];
	sub.f64 	%fd3086, %fd3085, %fd1;
	ld.shared.f64 	%fd3087, [%r41+328];
	sub.f64 	%fd3088, %fd3087, %fd2;
	ld.shared.f64 	%fd3089, [%r42+328];
	sub.f64 	%fd3090, %fd3089, %fd3;
	mul.f64 	%fd3091, %fd3088, %fd3088;
	fma.rn.f64 	%fd3092, %fd3086, %fd3086, %fd3091;
	fma.rn.f64 	%fd3093, %fd3090, %fd3090, %fd3092;
	add.f64 	%fd3094, %fd5824, %fd3093;
	rsqrt.approx.f64 	%fd3095, %fd3094;
	mul.f64 	%fd3096, %fd3095, %fd3095;
	mul.f64 	%fd3097, %fd3095, %fd3096;
	ld.shared.f64 	%fd3098, [%r43+328];
	mul.f64 	%fd3099, %fd3098, %fd3097;
	fma.rn.f64 	%fd3100, %fd3086, %fd3099, %fd3082;
	fma.rn.f64 	%fd3101, %fd3088, %fd3099, %fd3083;
	fma.rn.f64 	%fd3102, %fd3090, %fd3099, %fd3084;
	ld.shared.f64 	%fd3103, [%r40+336];
	sub.f64 	%fd3104, %fd3103, %fd1;
	ld.shared.f64 	%fd3105, [%r41+336];
	sub.f64 	%fd3106, %fd3105, %fd2;
	ld.shared.f64 	%fd3107, [%r42+336];
	sub.f64 	%fd3108, %fd3107, %fd3;
	mul.f64 	%fd3109, %fd3106, %fd3106;
	fma.rn.f64 	%fd3110, %fd3104, %fd3104, %fd3109;
	fma.rn.f64 	%fd3111, %fd3108, %fd3108, %fd3110;
	add.f64 	%fd3112, %fd5824, %fd3111;
	rsqrt.approx.f64 	%fd3113, %fd3112;
	mul.f64 	%fd3114, %fd3113, %fd3113;
	mul.f64 	%fd3115, %fd3113, %fd3114;
	ld.shared.f64 	%fd3116, [%r43+336];
	mul.f64 	%fd3117, %fd3116, %fd3115;
	fma.rn.f64 	%fd3118, %fd3104, %fd3117, %fd3100;
	fma.rn.f64 	%fd3119, %fd3106, %fd3117, %fd3101;
	fma.rn.f64 	%fd3120, %fd3108, %fd3117, %fd3102;
	ld.shared.f64 	%fd3121, [%r40+344];
	sub.f64 	%fd3122, %fd3121, %fd1;
	ld.shared.f64 	%fd3123, [%r41+344];
	sub.f64 	%fd3124, %fd3123, %fd2;
	ld.shared.f64 	%fd3125, [%r42+344];
	sub.f64 	%fd3126, %fd3125, %fd3;
	mul.f64 	%fd3127, %fd3124, %fd3124;
	fma.rn.f64 	%fd3128, %fd3122, %fd3122, %fd3127;
	fma.rn.f64 	%fd3129, %fd3126, %fd3126, %fd3128;
	add.f64 	%fd3130, %fd5824, %fd3129;
	rsqrt.approx.f64 	%fd3131, %fd3130;
	mul.f64 	%fd3132, %fd3131, %fd3131;
	mul.f64 	%fd3133, %fd3131, %fd3132;
	ld.shared.f64 	%fd3134, [%r43+344];
	mul.f64 	%fd3135, %fd3134, %fd3133;
	fma.rn.f64 	%fd3136, %fd3122, %fd3135, %fd3118;
	fma.rn.f64 	%fd3137, %fd3124, %fd3135, %fd3119;
	fma.rn.f64 	%fd3138, %fd3126, %fd3135, %fd3120;
	ld.shared.f64 	%fd3139, [%r40+352];
	sub.f64 	%fd3140, %fd3139, %fd1;
	ld.shared.f64 	%fd3141, [%r41+352];
	sub.f64 	%fd3142, %fd3141, %fd2;
	ld.shared.f64 	%fd3143, [%r42+352];
	sub.f64 	%fd3144, %fd3143, %fd3;
	mul.f64 	%fd3145, %fd3142, %fd3142;
	fma.rn.f64 	%fd3146, %fd3140, %fd3140, %fd3145;
	fma.rn.f64 	%fd3147, %fd3144, %fd3144, %fd3146;
	add.f64 	%fd3148, %fd5824, %fd3147;
	rsqrt.approx.f64 	%fd3149, %fd3148;
	mul.f64 	%fd3150, %fd3149, %fd3149;
	mul.f64 	%fd3151, %fd3149, %fd3150;
	ld.shared.f64 	%fd3152, [%r43+352];
	mul.f64 	%fd3153, %fd3152, %fd3151;
	fma.rn.f64 	%fd3154, %fd3140, %fd3153, %fd3136;
	fma.rn.f64 	%fd3155, %fd3142, %fd3153, %fd3137;
	fma.rn.f64 	%fd3156, %fd3144, %fd3153, %fd3138;
	ld.shared.f64 	%fd3157, [%r40+360];
	sub.f64 	%fd3158, %fd3157, %fd1;
	ld.shared.f64 	%fd3159, [%r41+360];
	sub.f64 	%fd3160, %fd3159, %fd2;
	ld.shared.f64 	%fd3161, [%r42+360];
	sub.f64 	%fd3162, %fd3161, %fd3;
	mul.f64 	%fd3163, %fd3160, %fd3160;
	fma.rn.f64 	%fd3164, %fd3158, %fd3158, %fd3163;
	fma.rn.f64 	%fd3165, %fd3162, %fd3162, %fd3164;
	add.f64 	%fd3166, %fd5824, %fd3165;
	rsqrt.approx.f64 	%fd3167, %fd3166;
	mul.f64 	%fd3168, %fd3167, %fd3167;
	mul.f64 	%fd3169, %fd3167, %fd3168;
	ld.shared.f64 	%fd3170, [%r43+360];
	mul.f64 	%fd3171, %fd3170, %fd3169;
	fma.rn.f64 	%fd3172, %fd3158, %fd3171, %fd3154;
	fma.rn.f64 	%fd3173, %fd3160, %fd3171, %fd3155;
	fma.rn.f64 	%fd3174, %fd3162, %fd3171, %fd3156;
	ld.shared.f64 	%fd3175, [%r40+368];
	sub.f64 	%fd3176, %fd3175, %fd1;
	ld.shared.f64 	%fd3177, [%r41+368];
	sub.f64 	%fd3178, %fd3177, %fd2;
	ld.shared.f64 	%fd3179, [%r42+368];
	sub.f64 	%fd3180, %fd3179, %fd3;
	mul.f64 	%fd3181, %fd3178, %fd3178;
	fma.rn.f64 	%fd3182, %fd3176, %fd3176, %fd3181;
	fma.rn.f64 	%fd3183, %fd3180, %fd3180, %fd3182;
	add.f64 	%fd3184, %fd5824, %fd3183;
	rsqrt.approx.f64 	%fd3185, %fd3184;
	mul.f64 	%fd3186, %fd3185, %fd3185;
	mul.f64 	%fd3187, %fd3185, %fd3186;
	ld.shared.f64 	%fd3188, [%r43+368];
	mul.f64 	%fd3189, %fd3188, %fd3187;
	fma.rn.f64 	%fd3190, %fd3176, %fd3189, %fd3172;
	fma.rn.f64 	%fd3191, %fd3178, %fd3189, %fd3173;
	fma.rn.f64 	%fd3192, %fd3180, %fd3189, %fd3174;
	ld.shared.f64 	%fd3193, [%r40+376];
	sub.f64 	%fd3194, %fd3193, %fd1;
	ld.shared.f64 	%fd3195, [%r41+376];
	sub.f64 	%fd3196, %fd3195, %fd2;
	ld.shared.f64 	%fd3197, [%r42+376];
	sub.f64 	%fd3198, %fd3197, %fd3;
	mul.f64 	%fd3199, %fd3196, %fd3196;
	fma.rn.f64 	%fd3200, %fd3194, %fd3194, %fd3199;
	fma.rn.f64 	%fd3201, %fd3198, %fd3198, %fd3200;
	add.f64 	%fd3202, %fd5824, %fd3201;
	rsqrt.approx.f64 	%fd3203, %fd3202;
	mul.f64 	%fd3204, %fd3203, %fd3203;
	mul.f64 	%fd3205, %fd3203, %fd3204;
	ld.shared.f64 	%fd3206, [%r43+376];
	mul.f64 	%fd3207, %fd3206, %fd3205;
	fma.rn.f64 	%fd3208, %fd3194, %fd3207, %fd3190;
	fma.rn.f64 	%fd3209, %fd3196, %fd3207, %fd3191;
	fma.rn.f64 	%fd3210, %fd3198, %fd3207, %fd3192;
	ld.shared.f64 	%fd3211, [%r40+384];
	sub.f64 	%fd3212, %fd3211, %fd1;
	ld.shared.f64 	%fd3213, [%r41+384];
	sub.f64 	%fd3214, %fd3213, %fd2;
	ld.shared.f64 	%fd3215, [%r42+384];
	sub.f64 	%fd3216, %fd3215, %fd3;
	mul.f64 	%fd3217, %fd3214, %fd3214;
	fma.rn.f64 	%fd3218, %fd3212, %fd3212, %fd3217;
	fma.rn.f64 	%fd3219, %fd3216, %fd3216, %fd3218;
	add.f64 	%fd3220, %fd5824, %fd3219;
	rsqrt.approx.f64 	%fd3221, %fd3220;
	mul.f64 	%fd3222, %fd3221, %fd3221;
	mul.f64 	%fd3223, %fd3221, %fd3222;
	ld.shared.f64 	%fd3224, [%r43+384];
	mul.f64 	%fd3225, %fd3224, %fd3223;
	fma.rn.f64 	%fd3226, %fd3212, %fd3225, %fd3208;
	fma.rn.f64 	%fd3227, %fd3214, %fd3225, %fd3209;
	fma.rn.f64 	%fd3228, %fd3216, %fd3225, %fd3210;
	ld.shared.f64 	%fd3229, [%r40+392];
	sub.f64 	%fd3230, %fd3229, %fd1;
	ld.shared.f64 	%fd3231, [%r41+392];
	sub.f64 	%fd3232, %fd3231, %fd2;
	ld.shared.f64 	%fd3233, [%r42+392];
	sub.f64 	%fd3234, %fd3233, %fd3;
	mul.f64 	%fd3235, %fd3232, %fd3232;
	fma.rn.f64 	%fd3236, %fd3230, %fd3230, %fd3235;
	fma.rn.f64 	%fd3237, %fd3234, %fd3234, %fd3236;
	add.f64 	%fd3238, %fd5824, %fd3237;
	rsqrt.approx.f64 	%fd3239, %fd3238;
	mul.f64 	%fd3240, %fd3239, %fd3239;
	mul.f64 	%fd3241, %fd3239, %fd3240;
	ld.shared.f64 	%fd3242, [%r43+392];
	mul.f64 	%fd3243, %fd3242, %fd3241;
	fma.rn.f64 	%fd3244, %fd3230, %fd3243, %fd3226;
	fma.rn.f64 	%fd3245, %fd3232, %fd3243, %fd3227;
	fma.rn.f64 	%fd3246, %fd3234, %fd3243, %fd3228;
	ld.shared.f64 	%fd3247, [%r40+400];
	sub.f64 	%fd3248, %fd3247, %fd1;
	ld.shared.f64 	%fd3249, [%r41+400];
	sub.f64 	%fd3250, %fd3249, %fd2;
	ld.shared.f64 	%fd3251, [%r42+400];
	sub.f64 	%fd3252, %fd3251, %fd3;
	mul.f64 	%fd3253, %fd3250, %fd3250;
	fma.rn.f64 	%fd3254, %fd3248, %fd3248, %fd3253;
	fma.rn.f64 	%fd3255, %fd3252, %fd3252, %fd3254;
	add.f64 	%fd3256, %fd5824, %fd3255;
	rsqrt.approx.f64 	%fd3257, %fd3256;
	mul.f64 	%fd3258, %fd3257, %fd3257;
	mul.f64 	%fd3259, %fd3257, %fd3258;
	ld.shared.f64 	%fd3260, [%r43+400];
	mul.f64 	%fd3261, %fd3260, %fd3259;
	fma.rn.f64 	%fd3262, %fd3248, %fd3261, %fd3244;
	fma.rn.f64 	%fd3263, %fd3250, %fd3261, %fd3245;
	fma.rn.f64 	%fd3264, %fd3252, %fd3261, %fd3246;
	ld.shared.f64 	%fd3265, [%r40+408];
	sub.f64 	%fd3266, %fd3265, %fd1;
	ld.shared.f64 	%fd3267, [%r41+408];
	sub.f64 	%fd3268, %fd3267, %fd2;
	ld.shared.f64 	%fd3269, [%r42+408];
	sub.f64 	%fd3270, %fd3269, %fd3;
	mul.f64 	%fd3271, %fd3268, %fd3268;
	fma.rn.f64 	%fd3272, %fd3266, %fd3266, %fd3271;
	fma.rn.f64 	%fd3273, %fd3270, %fd3270, %fd3272;
	add.f64 	%fd3274, %fd5824, %fd3273;
	rsqrt.approx.f64 	%fd3275, %fd3274;
	mul.f64 	%fd3276, %fd3275, %fd3275;
	mul.f64 	%fd3277, %fd3275, %fd3276;
	ld.shared.f64 	%fd3278, [%r43+408];
	mul.f64 	%fd3279, %fd3278, %fd3277;
	fma.rn.f64 	%fd3280, %fd3266, %fd3279, %fd3262;
	fma.rn.f64 	%fd3281, %fd3268, %fd3279, %fd3263;
	fma.rn.f64 	%fd3282, %fd3270, %fd3279, %fd3264;
	ld.shared.f64 	%fd3283, [%r40+416];
	sub.f64 	%fd3284, %fd3283, %fd1;
	ld.shared.f64 	%fd3285, [%r41+416];
	sub.f64 	%fd3286, %fd3285, %fd2;
	ld.shared.f64 	%fd3287, [%r42+416];
	sub.f64 	%fd3288, %fd3287, %fd3;
	mul.f64 	%fd3289, %fd3286, %fd3286;
	fma.rn.f64 	%fd3290, %fd3284, %fd3284, %fd3289;
	fma.rn.f64 	%fd3291, %fd3288, %fd3288, %fd3290;
	add.f64 	%fd3292, %fd5824, %fd3291;
	rsqrt.approx.f64 	%fd3293, %fd3292;
	mul.f64 	%fd3294, %fd3293, %fd3293;
	mul.f64 	%fd3295, %fd3293, %fd3294;
	ld.shared.f64 	%fd3296, [%r43+416];
	mul.f64 	%fd3297, %fd3296, %fd3295;
	fma.rn.f64 	%fd3298, %fd3284, %fd3297, %fd3280;
	fma.rn.f64 	%fd3299, %fd3286, %fd3297, %fd3281;
	fma.rn.f64 	%fd3300, %fd3288, %fd3297, %fd3282;
	ld.shared.f64 	%fd3301, [%r40+424];
	sub.f64 	%fd3302, %fd3301, %fd1;
	ld.shared.f64 	%fd3303, [%r41+424];
	sub.f64 	%fd3304, %fd3303, %fd2;
	ld.shared.f64 	%fd3305, [%r42+424];
	sub.f64 	%fd3306, %fd3305, %fd3;
	mul.f64 	%fd3307, %fd3304, %fd3304;
	fma.rn.f64 	%fd3308, %fd3302, %fd3302, %fd3307;
	fma.rn.f64 	%fd3309, %fd3306, %fd3306, %fd3308;
	add.f64 	%fd3310, %fd5824, %fd3309;
	rsqrt.approx.f64 	%fd3311, %fd3310;
	mul.f64 	%fd3312, %fd3311, %fd3311;
	mul.f64 	%fd3313, %fd3311, %fd3312;
	ld.shared.f64 	%fd3314, [%r43+424];
	mul.f64 	%fd3315, %fd3314, %fd3313;
	fma.rn.f64 	%fd3316, %fd3302, %fd3315, %fd3298;
	fma.rn.f64 	%fd3317, %fd3304, %fd3315, %fd3299;
	fma.rn.f64 	%fd3318, %fd3306, %fd3315, %fd3300;
	ld.shared.f64 	%fd3319, [%r40+432];
	sub.f64 	%fd3320, %fd3319, %fd1;
	ld.shared.f64 	%fd3321, [%r41+432];
	sub.f64 	%fd3322, %fd3321, %fd2;
	ld.shared.f64 	%fd3323, [%r42+432];
	sub.f64 	%fd3324, %fd3323, %fd3;
	mul.f64 	%fd3325, %fd3322, %fd3322;
	fma.rn.f64 	%fd3326, %fd3320, %fd3320, %fd3325;
	fma.rn.f64 	%fd3327, %fd3324, %fd3324, %fd3326;
	add.f64 	%fd3328, %fd5824, %fd3327;
	rsqrt.approx.f64 	%fd3329, %fd3328;
	mul.f64 	%fd3330, %fd3329, %fd3329;
	mul.f64 	%fd3331, %fd3329, %fd3330;
	ld.shared.f64 	%fd3332, [%r43+432];
	mul.f64 	%fd3333, %fd3332, %fd3331;
	fma.rn.f64 	%fd3334, %fd3320, %fd3333, %fd3316;
	fma.rn.f64 	%fd3335, %fd3322, %fd3333, %fd3317;
	fma.rn.f64 	%fd3336, %fd3324, %fd3333, %fd3318;
	ld.shared.f64 	%fd3337, [%r40+440];
	sub.f64 	%fd3338, %fd3337, %fd1;
	ld.shared.f64 	%fd3339, [%r41+440];
	sub.f64 	%fd3340, %fd3339, %fd2;
	ld.shared.f64 	%fd3341, [%r42+440];
	sub.f64 	%fd3342, %fd3341, %fd3;
	mul.f64 	%fd3343, %fd3340, %fd3340;
	fma.rn.f64 	%fd3344, %fd3338, %fd3338, %fd3343;
	fma.rn.f64 	%fd3345, %fd3342, %fd3342, %fd3344;
	add.f64 	%fd3346, %fd5824, %fd3345;
	rsqrt.approx.f64 	%fd3347, %fd3346;
	mul.f64 	%fd3348, %fd3347, %fd3347;
	mul.f64 	%fd3349, %fd3347, %fd3348;
	ld.shared.f64 	%fd3350, [%r43+440];
	mul.f64 	%fd3351, %fd3350, %fd3349;
	fma.rn.f64 	%fd3352, %fd3338, %fd3351, %fd3334;
	fma.rn.f64 	%fd3353, %fd3340, %fd3351, %fd3335;
	fma.rn.f64 	%fd3354, %fd3342, %fd3351, %fd3336;
	ld.shared.f64 	%fd3355, [%r40+448];
	sub.f64 	%fd3356, %fd3355, %fd1;
	ld.shared.f64 	%fd3357, [%r41+448];
	sub.f64 	%fd3358, %fd3357, %fd2;
	ld.shared.f64 	%fd3359, [%r42+448];
	sub.f64 	%fd3360, %fd3359, %fd3;
	mul.f64 	%fd3361, %fd3358, %fd3358;
	fma.rn.f64 	%fd3362, %fd3356, %fd3356, %fd3361;
	fma.rn.f64 	%fd3363, %fd3360, %fd3360, %fd3362;
	add.f64 	%fd3364, %fd5824, %fd3363;
	rsqrt.approx.f64 	%fd3365, %fd3364;
	mul.f64 	%fd3366, %fd3365, %fd3365;
	mul.f64 	%fd3367, %fd3365, %fd3366;
	ld.shared.f64 	%fd3368, [%r43+448];
	mul.f64 	%fd3369, %fd3368, %fd3367;
	fma.rn.f64 	%fd3370, %fd3356, %fd3369, %fd3352;
	fma.rn.f64 	%fd3371, %fd3358, %fd3369, %fd3353;
	fma.rn.f64 	%fd3372, %fd3360, %fd3369, %fd3354;
	ld.shared.f64 	%fd3373, [%r40+456];
	sub.f64 	%fd3374, %fd3373, %fd1;
	ld.shared.f64 	%fd3375, [%r41+456];
	sub.f64 	%fd3376, %fd3375, %fd2;
	ld.shared.f64 	%fd3377, [%r42+456];
	sub.f64 	%fd3378, %fd3377, %fd3;
	mul.f64 	%fd3379, %fd3376, %fd3376;
	fma.rn.f64 	%fd3380, %fd3374, %fd3374, %fd3379;
	fma.rn.f64 	%fd3381, %fd3378, %fd3378, %fd3380;
	add.f64 	%fd3382, %fd5824, %fd3381;
	rsqrt.approx.f64 	%fd3383, %fd3382;
	mul.f64 	%fd3384, %fd3383, %fd3383;
	mul.f64 	%fd3385, %fd3383, %fd3384;
	ld.shared.f64 	%fd3386, [%r43+456];
	mul.f64 	%fd3387, %fd3386, %fd3385;
	fma.rn.f64 	%fd3388, %fd3374, %fd3387, %fd3370;
	fma.rn.f64 	%fd3389, %fd3376, %fd3387, %fd3371;
	fma.rn.f64 	%fd3390, %fd3378, %fd3387, %fd3372;
	ld.shared.f64 	%fd3391, [%r40+464];
	sub.f64 	%fd3392, %fd3391, %fd1;
	ld.shared.f64 	%fd3393, [%r41+464];
	sub.f64 	%fd3394, %fd3393, %fd2;
	ld.shared.f64 	%fd3395, [%r42+464];
	sub.f64 	%fd3396, %fd3395, %fd3;
	mul.f64 	%fd3397, %fd3394, %fd3394;
	fma.rn.f64 	%fd3398, %fd3392, %fd3392, %fd3397;
	fma.rn.f64 	%fd3399, %fd3396, %fd3396, %fd3398;
	add.f64 	%fd3400, %fd5824, %fd3399;
	rsqrt.approx.f64 	%fd3401, %fd3400;
	mul.f64 	%fd3402, %fd3401, %fd3401;
	mul.f64 	%fd3403, %fd3401, %fd3402;
	ld.shared.f64 	%fd3404, [%r43+464];
	mul.f64 	%fd3405, %fd3404, %fd3403;
	fma.rn.f64 	%fd3406, %fd3392, %fd3405, %fd3388;
	fma.rn.f64 	%fd3407, %fd3394, %fd3405, %fd3389;
	fma.rn.f64 	%fd3408, %fd3396, %fd3405, %fd3390;
	ld.shared.f64 	%fd3409, [%r40+472];
	sub.f64 	%fd3410, %fd3409, %fd1;
	ld.shared.f64 	%fd3411, [%r41+472];
	sub.f64 	%fd3412, %fd3411, %fd2;
	ld.shared.f64 	%fd3413, [%r42+472];
	sub.f64 	%fd3414, %fd3413, %fd3;
	mul.f64 	%fd3415, %fd3412, %fd3412;
	fma.rn.f64 	%fd3416, %fd3410, %fd3410, %fd3415;
	fma.rn.f64 	%fd3417, %fd3414, %fd3414, %fd3416;
	add.f64 	%fd3418, %fd5824, %fd3417;
	rsqrt.approx.f64 	%fd3419, %fd3418;
	mul.f64 	%fd3420, %fd3419, %fd3419;
	mul.f64 	%fd3421, %fd3419, %fd3420;
	ld.shared.f64 	%fd3422, [%r43+472];
	mul.f64 	%fd3423, %fd3422, %fd3421;
	fma.rn.f64 	%fd3424, %fd3410, %fd3423, %fd3406;
	fma.rn.f64 	%fd3425, %fd3412, %fd3423, %fd3407;
	fma.rn.f64 	%fd3426, %fd3414, %fd3423, %fd3408;
	ld.shared.f64 	%fd3427, [%r40+480];
	sub.f64 	%fd3428, %fd3427, %fd1;
	ld.shared.f64 	%fd3429, [%r41+480];
	sub.f64 	%fd3430, %fd3429, %fd2;
	ld.shared.f64 	%fd3431, [%r42+480];
	sub.f64 	%fd3432, %fd3431, %fd3;
	mul.f64 	%fd3433, %fd3430, %fd3430;
	fma.rn.f64 	%fd3434, %fd3428, %fd3428, %fd3433;
	fma.rn.f64 	%fd3435, %fd3432, %fd3432, %fd3434;
	add.f64 	%fd3436, %fd5824, %fd3435;
	rsqrt.approx.f64 	%fd3437, %fd3436;
	mul.f64 	%fd3438, %fd3437, %fd3437;
	mul.f64 	%fd3439, %fd3437, %fd3438;
	ld.shared.f64 	%fd3440, [%r43+480];
	mul.f64 	%fd3441, %fd3440, %fd3439;
	fma.rn.f64 	%fd3442, %fd3428, %fd3441, %fd3424;
	fma.rn.f64 	%fd3443, %fd3430, %fd3441, %fd3425;
	fma.rn.f64 	%fd3444, %fd3432, %fd3441, %fd3426;
	ld.shared.f64 	%fd3445, [%r40+488];
	sub.f64 	%fd3446, %fd3445, %fd1;
	ld.shared.f64 	%fd3447, [%r41+488];
	sub.f64 	%fd3448, %fd3447, %fd2;
	ld.shared.f64 	%fd3449, [%r42+488];
	sub.f64 	%fd3450, %fd3449, %fd3;
	mul.f64 	%fd3451, %fd3448, %fd3448;
	fma.rn.f64 	%fd3452, %fd3446, %fd3446, %fd3451;
	fma.rn.f64 	%fd3453, %fd3450, %fd3450, %fd3452;
	add.f64 	%fd3454, %fd5824, %fd3453;
	rsqrt.approx.f64 	%fd3455, %fd3454;
	mul.f64 	%fd3456, %fd3455, %fd3455;
	mul.f64 	%fd3457, %fd3455, %fd3456;
	ld.shared.f64 	%fd3458, [%r43+488];
	mul.f64 	%fd3459, %fd3458, %fd3457;
	fma.rn.f64 	%fd3460, %fd3446, %fd3459, %fd3442;
	fma.rn.f64 	%fd3461, %fd3448, %fd3459, %fd3443;
	fma.rn.f64 	%fd3462, %fd3450, %fd3459, %fd3444;
	ld.shared.f64 	%fd3463, [%r40+496];
	sub.f64 	%fd3464, %fd3463, %fd1;
	ld.shared.f64 	%fd3465, [%r41+496];
	sub.f64 	%fd3466, %fd3465, %fd2;
	ld.shared.f64 	%fd3467, [%r42+496];
	sub.f64 	%fd3468, %fd3467, %fd3;
	mul.f64 	%fd3469, %fd3466, %fd3466;
	fma.rn.f64 	%fd3470, %fd3464, %fd3464, %fd3469;
	fma.rn.f64 	%fd3471, %fd3468, %fd3468, %fd3470;
	add.f64 	%fd3472, %fd5824, %fd3471;
	rsqrt.approx.f64 	%fd3473, %fd3472;
	mul.f64 	%fd3474, %fd3473, %fd3473;
	mul.f64 	%fd3475, %fd3473, %fd3474;
	ld.shared.f64 	%fd3476, [%r43+496];
	mul.f64 	%fd3477, %fd3476, %fd3475;
	fma.rn.f64 	%fd3478, %fd3464, %fd3477, %fd3460;
	fma.rn.f64 	%fd3479, %fd3466, %fd3477, %fd3461;
	fma.rn.f64 	%fd3480, %fd3468, %fd3477, %fd3462;
	ld.shared.f64 	%fd3481, [%r40+504];
	sub.f64 	%fd3482, %fd3481, %fd1;
	ld.shared.f64 	%fd3483, [%r41+504];
	sub.f64 	%fd3484, %fd3483, %fd2;
	ld.shared.f64 	%fd3485, [%r42+504];
	sub.f64 	%fd3486, %fd3485, %fd3;
	mul.f64 	%fd3487, %fd3484, %fd3484;
	fma.rn.f64 	%fd3488, %fd3482, %fd3482, %fd3487;
	fma.rn.f64 	%fd3489, %fd3486, %fd3486, %fd3488;
	add.f64 	%fd3490, %fd5824, %fd3489;
	rsqrt.approx.f64 	%fd3491, %fd3490;
	mul.f64 	%fd3492, %fd3491, %fd3491;
	mul.f64 	%fd3493, %fd3491, %fd3492;
	ld.shared.f64 	%fd3494, [%r43+504];
	mul.f64 	%fd3495, %fd3494, %fd3493;
	fma.rn.f64 	%fd3496, %fd3482, %fd3495, %fd3478;
	fma.rn.f64 	%fd3497, %fd3484, %fd3495, %fd3479;
	fma.rn.f64 	%fd3498, %fd3486, %fd3495, %fd3480;
	bar.sync 	0;
	ld.global.f64 	%fd3499, [%rd89+2048];
	st.shared.f64 	[%r32], %fd3499;
	ld.global.f64 	%fd3500, [%rd88+2048];
	st.shared.f64 	[%r34], %fd3500;
	ld.global.f64 	%fd3501, [%rd86+2048];
	st.shared.f64 	[%r36], %fd3501;
	ld.global.f64 	%fd3502, [%rd87+2048];
	st.shared.f64 	[%r38], %fd3502;
	bar.sync 	0;
	ld.shared.f64 	%fd3503, [%r40];
	sub.f64 	%fd3504, %fd3503, %fd1;
	ld.shared.f64 	%fd3505, [%r41];
	sub.f64 	%fd3506, %fd3505, %fd2;
	ld.shared.f64 	%fd3507, [%r42];
	sub.f64 	%fd3508, %fd3507, %fd3;
	mul.f64 	%fd3509, %fd3506, %fd3506;
	fma.rn.f64 	%fd3510, %fd3504, %fd3504, %fd3509;
	fma.rn.f64 	%fd3511, %fd3508, %fd3508, %fd3510;
	add.f64 	%fd3512, %fd5824, %fd3511;
	rsqrt.approx.f64 	%fd3513, %fd3512;
	mul.f64 	%fd3514, %fd3513, %fd3513;
	mul.f64 	%fd3515, %fd3513, %fd3514;
	ld.shared.f64 	%fd3516, [%r43];
	mul.f64 	%fd3517, %fd3516, %fd3515;
	fma.rn.f64 	%fd3518, %fd3504, %fd3517, %fd3496;
	fma.rn.f64 	%fd3519, %fd3506, %fd3517, %fd3497;
	fma.rn.f64 	%fd3520, %fd3508, %fd3517, %fd3498;
	ld.shared.f64 	%fd3521, [%r40+8];
	sub.f64 	%fd3522, %fd3521, %fd1;
	ld.shared.f64 	%fd3523, [%r41+8];
	sub.f64 	%fd3524, %fd3523, %fd2;
	ld.shared.f64 	%fd3525, [%r42+8];
	sub.f64 	%fd3526, %fd3525, %fd3;
	mul.f64 	%fd3527, %fd3524, %fd3524;
	fma.rn.f64 	%fd3528, %fd3522, %fd3522, %fd3527;
	fma.rn.f64 	%fd3529, %fd3526, %fd3526, %fd3528;
	add.f64 	%fd3530, %fd5824, %fd3529;
	rsqrt.approx.f64 	%fd3531, %fd3530;
	mul.f64 	%fd3532, %fd3531, %fd3531;
	mul.f64 	%fd3533, %fd3531, %fd3532;
	ld.shared.f64 	%fd3534, [%r43+8];
	mul.f64 	%fd3535, %fd3534, %fd3533;
	fma.rn.f64 	%fd3536, %fd3522, %fd3535, %fd3518;
	fma.rn.f64 	%fd3537, %fd3524, %fd3535, %fd3519;
	fma.rn.f64 	%fd3538, %fd3526, %fd3535, %fd3520;
	ld.shared.f64 	%fd3539, [%r40+16];
	sub.f64 	%fd3540, %fd3539, %fd1;
	ld.shared.f64 	%fd3541, [%r41+16];
	sub.f64 	%fd3542, %fd3541, %fd2;
	ld.shared.f64 	%fd3543, [%r42+16];
	sub.f64 	%fd3544, %fd3543, %fd3;
	mul.f64 	%fd3545, %fd3542, %fd3542;
	fma.rn.f64 	%fd3546, %fd3540, %fd3540, %fd3545;
	fma.rn.f64 	%fd3547, %fd3544, %fd3544, %fd3546;
	add.f64 	%fd3548, %fd5824, %fd3547;
	rsqrt.approx.f64 	%fd3549, %fd3548;
	mul.f64 	%fd3550, %fd3549, %fd3549;
	mul.f64 	%fd3551, %fd3549, %fd3550;
	ld.shared.f64 	%fd3552, [%r43+16];
	mul.f64 	%fd3553, %fd3552, %fd3551;
	fma.rn.f64 	%fd3554, %fd3540, %fd3553, %fd3536;
	fma.rn.f64 	%fd3555, %fd3542, %fd3553, %fd3537;
	fma.rn.f64 	%fd3556, %fd3544, %fd3553, %fd3538;
	ld.shared.f64 	%fd3557, [%r40+24];
	sub.f64 	%fd3558, %fd3557, %fd1;
	ld.shared.f64 	%fd3559, [%r41+24];
	sub.f64 	%fd3560, %fd3559, %fd2;
	ld.shared.f64 	%fd3561, [%r42+24];
	sub.f64 	%fd3562, %fd3561, %fd3;
	mul.f64 	%fd3563, %fd3560, %fd3560;
	fma.rn.f64 	%fd3564, %fd3558, %fd3558, %fd3563;
	fma.rn.f64 	%fd3565, %fd3562, %fd3562, %fd3564;
	add.f64 	%fd3566, %fd5824, %fd3565;
	rsqrt.approx.f64 	%fd3567, %fd3566;
	mul.f64 	%fd3568, %fd3567, %fd3567;
	mul.f64 	%fd3569, %fd3567, %fd3568;
	ld.shared.f64 	%fd3570, [%r43+24];
	mul.f64 	%fd3571, %fd3570, %fd3569;
	fma.rn.f64 	%fd3572, %fd3558, %fd3571, %fd3554;
	fma.rn.f64 	%fd3573, %fd3560, %fd3571, %fd3555;
	fma.rn.f64 	%fd3574, %fd3562, %fd3571, %fd3556;
	ld.shared.f64 	%fd3575, [%r40+32];
	sub.f64 	%fd3576, %fd3575, %fd1;
	ld.shared.f64 	%fd3577, [%r41+32];
	sub.f64 	%fd3578, %fd3577, %fd2;
	ld.shared.f64 	%fd3579, [%r42+32];
	sub.f64 	%fd3580, %fd3579, %fd3;
	mul.f64 	%fd3581, %fd3578, %fd3578;
	fma.rn.f64 	%fd3582, %fd3576, %fd3576, %fd3581;
	fma.rn.f64 	%fd3583, %fd3580, %fd3580, %fd3582;
	add.f64 	%fd3584, %fd5824, %fd3583;
	rsqrt.approx.f64 	%fd3585, %fd3584;
	mul.f64 	%fd3586, %fd3585, %fd3585;
	mul.f64 	%fd3587, %fd3585, %fd3586;
	ld.shared.f64 	%fd3588, [%r43+32];
	mul.f64 	%fd3589, %fd3588, %fd3587;
	fma.rn.f64 	%fd3590, %fd3576, %fd3589, %fd3572;
	fma.rn.f64 	%fd3591, %fd3578, %fd3589, %fd3573;
	fma.rn.f64 	%fd3592, %fd3580, %fd3589, %fd3574;
	ld.shared.f64 	%fd3593, [%r40+40];
	sub.f64 	%fd3594, %fd3593, %fd1;
	ld.shared.f64 	%fd3595, [%r41+40];
	sub.f64 	%fd3596, %fd3595, %fd2;
	ld.shared.f64 	%fd3597, [%r42+40];
	sub.f64 	%fd3598, %fd3597, %fd3;
	mul.f64 	%fd3599, %fd3596, %fd3596;
	fma.rn.f64 	%fd3600, %fd3594, %fd3594, %fd3599;
	fma.rn.f64 	%fd3601, %fd3598, %fd3598, %fd3600;
	add.f64 	%fd3602, %fd5824, %fd3601;
	rsqrt.approx.f64 	%fd3603, %fd3602;
	mul.f64 	%fd3604, %fd3603, %fd3603;
	mul.f64 	%fd3605, %fd3603, %fd3604;
	ld.shared.f64 	%fd3606, [%r43+40];
	mul.f64 	%fd3607, %fd3606, %fd3605;
	fma.rn.f64 	%fd3608, %fd3594, %fd3607, %fd3590;
	fma.rn.f64 	%fd3609, %fd3596, %fd3607, %fd3591;
	fma.rn.f64 	%fd3610, %fd3598, %fd3607, %fd3592;
	ld.shared.f64 	%fd3611, [%r40+48];
	sub.f64 	%fd3612, %fd3611, %fd1;
	ld.shared.f64 	%fd3613, [%r41+48];
	sub.f64 	%fd3614, %fd3613, %fd2;
	ld.shared.f64 	%fd3615, [%r42+48];
	sub.f64 	%fd3616, %fd3615, %fd3;
	mul.f64 	%fd3617, %fd3614, %fd3614;
	fma.rn.f64 	%fd3618, %fd3612, %fd3612, %fd3617;
	fma.rn.f64 	%fd3619, %fd3616, %fd3616, %fd3618;
	add.f64 	%fd3620, %fd5824, %fd3619;
	rsqrt.approx.f64 	%fd3621, %fd3620;
	mul.f64 	%fd3622, %fd3621, %fd3621;
	mul.f64 	%fd3623, %fd3621, %fd3622;
	ld.shared.f64 	%fd3624, [%r43+48];
	mul.f64 	%fd3625, %fd3624, %fd3623;
	fma.rn.f64 	%fd3626, %fd3612, %fd3625, %fd3608;
	fma.rn.f64 	%fd3627, %fd3614, %fd3625, %fd3609;
	fma.rn.f64 	%fd3628, %fd3616, %fd3625, %fd3610;
	ld.shared.f64 	%fd3629, [%r40+56];
	sub.f64 	%fd3630, %fd3629, %fd1;
	ld.shared.f64 	%fd3631, [%r41+56];
	sub.f64 	%fd3632, %fd3631, %fd2;
	ld.shared.f64 	%fd3633, [%r42+56];
	sub.f64 	%fd3634, %fd3633, %fd3;
	mul.f64 	%fd3635, %fd3632, %fd3632;
	fma.rn.f64 	%fd3636, %fd3630, %fd3630, %fd3635;
	fma.rn.f64 	%fd3637, %fd3634, %fd3634, %fd3636;
	add.f64 	%fd3638, %fd5824, %fd3637;
	rsqrt.approx.f64 	%fd3639, %fd3638;
	mul.f64 	%fd3640, %fd3639, %fd3639;
	mul.f64 	%fd3641, %fd3639, %fd3640;
	ld.shared.f64 	%fd3642, [%r43+56];
	mul.f64 	%fd3643, %fd3642, %fd3641;
	fma.rn.f64 	%fd3644, %fd3630, %fd3643, %fd3626;
	fma.rn.f64 	%fd3645, %fd3632, %fd3643, %fd3627;
	fma.rn.f64 	%fd3646, %fd3634, %fd3643, %fd3628;
	ld.shared.f64 	%fd3647, [%r40+64];
	sub.f64 	%fd3648, %fd3647, %fd1;
	ld.shared.f64 	%fd3649, [%r41+64];
	sub.f64 	%fd3650, %fd3649, %fd2;
	ld.shared.f64 	%fd3651, [%r42+64];
	sub.f64 	%fd3652, %fd3651, %fd3;
	mul.f64 	%fd3653, %fd3650, %fd3650;
	fma.rn.f64 	%fd3654, %fd3648, %fd3648, %fd3653;
	fma.rn.f64 	%fd3655, %fd3652, %fd3652, %fd3654;
	add.f64 	%fd3656, %fd5824, %fd3655;
	rsqrt.approx.f64 	%fd3657, %fd3656;
	mul.f64 	%fd3658, %fd3657, %fd3657;
	mul.f64 	%fd3659, %fd3657, %fd3658;
	ld.shared.f64 	%fd3660, [%r43+64];
	mul.f64 	%fd3661, %fd3660, %fd3659;
	fma.rn.f64 	%fd3662, %fd3648, %fd3661, %fd3644;
	fma.rn.f64 	%fd3663, %fd3650, %fd3661, %fd3645;
	fma.rn.f64 	%fd3664, %fd3652, %fd3661, %fd3646;
	ld.shared.f64 	%fd3665, [%r40+72];
	sub.f64 	%fd3666, %fd3665, %fd1;
	ld.shared.f64 	%fd3667, [%r41+72];
	sub.f64 	%fd3668, %fd3667, %fd2;
	ld.shared.f64 	%fd3669, [%r42+72];
	sub.f64 	%fd3670, %fd3669, %fd3;
	mul.f64 	%fd3671, %fd3668, %fd3668;
	fma.rn.f64 	%fd3672, %fd3666, %fd3666, %fd3671;
	fma.rn.f64 	%fd3673, %fd3670, %fd3670, %fd3672;
	add.f64 	%fd3674, %fd5824, %fd3673;
	rsqrt.approx.f64 	%fd3675, %fd3674;
	mul.f64 	%fd3676, %fd3675, %fd3675;
	mul.f64 	%fd3677, %fd3675, %fd3676;
	ld.shared.f64 	%fd3678, [%r43+72];
	mul.f64 	%fd3679, %fd3678, %fd3677;
	fma.rn.f64 	%fd3680, %fd3666, %fd3679, %fd3662;
	fma.rn.f64 	%fd3681, %fd3668, %fd3679, %fd3663;
	fma.rn.f64 	%fd3682, %fd3670, %fd3679, %fd3664;
	ld.shared.f64 	%fd3683, [%r40+80];
	sub.f64 	%fd3684, %fd3683, %fd1;
	ld.shared.f64 	%fd3685, [%r41+80];
	sub.f64 	%fd3686, %fd3685, %fd2;
	ld.shared.f64 	%fd3687, [%r42+80];
	sub.f64 	%fd3688, %fd3687, %fd3;
	mul.f64 	%fd3689, %fd3686, %fd3686;
	fma.rn.f64 	%fd3690, %fd3684, %fd3684, %fd3689;
	fma.rn.f64 	%fd3691, %fd3688, %fd3688, %fd3690;
	add.f64 	%fd3692, %fd5824, %fd3691;
	rsqrt.approx.f64 	%fd3693, %fd3692;
	mul.f64 	%fd3694, %fd3693, %fd3693;
	mul.f64 	%fd3695, %fd3693, %fd3694;
	ld.shared.f64 	%fd3696, [%r43+80];
	mul.f64 	%fd3697, %fd3696, %fd3695;
	fma.rn.f64 	%fd3698, %fd3684, %fd3697, %fd3680;
	fma.rn.f64 	%fd3699, %fd3686, %fd3697, %fd3681;
	fma.rn.f64 	%fd3700, %fd3688, %fd3697, %fd3682;
	ld.shared.f64 	%fd3701, [%r40+88];
	sub.f64 	%fd3702, %fd3701, %fd1;
	ld.shared.f64 	%fd3703, [%r41+88];
	sub.f64 	%fd3704, %fd3703, %fd2;
	ld.shared.f64 	%fd3705, [%r42+88];
	sub.f64 	%fd3706, %fd3705, %fd3;
	mul.f64 	%fd3707, %fd3704, %fd3704;
	fma.rn.f64 	%fd3708, %fd3702, %fd3702, %fd3707;
	fma.rn.f64 	%fd3709, %fd3706, %fd3706, %fd3708;
	add.f64 	%fd3710, %fd5824, %fd3709;
	rsqrt.approx.f64 	%fd3711, %fd3710;
	mul.f64 	%fd3712, %fd3711, %fd3711;
	mul.f64 	%fd3713, %fd3711, %fd3712;
	ld.shared.f64 	%fd3714, [%r43+88];
	mul.f64 	%fd3715, %fd3714, %fd3713;
	fma.rn.f64 	%fd3716, %fd3702, %fd3715, %fd3698;
	fma.rn.f64 	%fd3717, %fd3704, %fd3715, %fd3699;
	fma.rn.f64 	%fd3718, %fd3706, %fd3715, %fd3700;
	ld.shared.f64 	%fd3719, [%r40+96];
	sub.f64 	%fd3720, %fd3719, %fd1;
	ld.shared.f64 	%fd3721, [%r41+96];
	sub.f64 	%fd3722, %fd3721, %fd2;
	ld.shared.f64 	%fd3723, [%r42+96];
	sub.f64 	%fd3724, %fd3723, %fd3;
	mul.f64 	%fd3725, %fd3722, %fd3722;
	fma.rn.f64 	%fd3726, %fd3720, %fd3720, %fd3725;
	fma.rn.f64 	%fd3727, %fd3724, %fd3724, %fd3726;
	add.f64 	%fd3728, %fd5824, %fd3727;
	rsqrt.approx.f64 	%fd3729, %fd3728;
	mul.f64 	%fd3730, %fd3729, %fd3729;
	mul.f64 	%fd3731, %fd3729, %fd3730;
	ld.shared.f64 	%fd3732, [%r43+96];
	mul.f64 	%fd3733, %fd3732, %fd3731;
	fma.rn.f64 	%fd3734, %fd3720, %fd3733, %fd3716;
	fma.rn.f64 	%fd3735, %fd3722, %fd3733, %fd3717;
	fma.rn.f64 	%fd3736, %fd3724, %fd3733, %fd3718;
	ld.shared.f64 	%fd3737, [%r40+104];
	sub.f64 	%fd3738, %fd3737, %fd1;
	ld.shared.f64 	%fd3739, [%r41+104];
	sub.f64 	%fd3740, %fd3739, %fd2;
	ld.shared.f64 	%fd3741, [%r42+104];
	sub.f64 	%fd3742, %fd3741, %fd3;
	mul.f64 	%fd3743, %fd3740, %fd3740;
	fma.rn.f64 	%fd3744, %fd3738, %fd3738, %fd3743;
	fma.rn.f64 	%fd3745, %fd3742, %fd3742, %fd3744;
	add.f64 	%fd3746, %fd5824, %fd3745;
	rsqrt.approx.f64 	%fd3747, %fd3746;
	mul.f64 	%fd3748, %fd3747, %fd3747;
	mul.f64 	%fd3749, %fd3747, %fd3748;
	ld.shared.f64 	%fd3750, [%r43+104];
	mul.f64 	%fd3751, %fd3750, %fd3749;
	fma.rn.f64 	%fd3752, %fd3738, %fd3751, %fd3734;
	fma.rn.f64 	%fd3753, %fd3740, %fd3751, %fd3735;
	fma.rn.f64 	%fd3754, %fd3742, %fd3751, %fd3736;
	ld.shared.f64 	%fd3755, [%r40+112];
	sub.f64 	%fd3756, %fd3755, %fd1;
	ld.shared.f64 	%fd3757, [%r41+112];
	sub.f64 	%fd3758, %fd3757, %fd2;
	ld.shared.f64 	%fd3759, [%r42+112];
	sub.f64 	%fd3760, %fd3759, %fd3;
	mul.f64 	%fd3761, %fd3758, %fd3758;
	fma.rn.f64 	%fd3762, %fd3756, %fd3756, %fd3761;
	fma.rn.f64 	%fd3763, %fd3760, %fd3760, %fd3762;
	add.f64 	%fd3764, %fd5824, %fd3763;
	rsqrt.approx.f64 	%fd3765, %fd3764;
	mul.f64 	%fd3766, %fd3765, %fd3765;
	mul.f64 	%fd3767, %fd3765, %fd3766;
	ld.shared.f64 	%fd3768, [%r43+112];
	mul.f64 	%fd3769, %fd3768, %fd3767;
	fma.rn.f64 	%fd3770, %fd3756, %fd3769, %fd3752;
	fma.rn.f64 	%fd3771, %fd3758, %fd3769, %fd3753;
	fma.rn.f64 	%fd3772, %fd3760, %fd3769, %fd3754;
	ld.shared.f64 	%fd3773, [%r40+120];
	sub.f64 	%fd3774, %fd3773, %fd1;
	ld.shared.f64 	%fd3775, [%r41+120];
	sub.f64 	%fd3776, %fd3775, %fd2;
	ld.shared.f64 	%fd3777, [%r42+120];
	sub.f64 	%fd3778, %fd3777, %fd3;
	mul.f64 	%fd3779, %fd3776, %fd3776;
	fma.rn.f64 	%fd3780, %fd3774, %fd3774, %fd3779;
	fma.rn.f64 	%fd3781, %fd3778, %fd3778, %fd3780;
	add.f64 	%fd3782, %fd5824, %fd3781;
	rsqrt.approx.f64 	%fd3783, %fd3782;
	mul.f64 	%fd3784, %fd3783, %fd3783;
	mul.f64 	%fd3785, %fd3783, %fd3784;
	ld.shared.f64 	%fd3786, [%r43+120];
	mul.f64 	%fd3787, %fd3786, %fd3785;
	fma.rn.f64 	%fd3788, %fd3774, %fd3787, %fd3770;
	fma.rn.f64 	%fd3789, %fd3776, %fd3787, %fd3771;
	fma.rn.f64 	%fd3790, %fd3778, %fd3787, %fd3772;
	ld.shared.f64 	%fd3791, [%r40+128];
	sub.f64 	%fd3792, %fd3791, %fd1;
	ld.shared.f64 	%fd3793, [%r41+128];
	sub.f64 	%fd3794, %fd3793, %fd2;
	ld.shared.f64 	%fd3795, [%r42+128];
	sub.f64 	%fd3796, %fd3795, %fd3;
	mul.f64 	%fd3797, %fd3794, %fd3794;
	fma.rn.f64 	%fd3798, %fd3792, %fd3792, %fd3797;
	fma.rn.f64 	%fd3799, %fd3796, %fd3796, %fd3798;
	add.f64 	%fd3800, %fd5824, %fd3799;
	rsqrt.approx.f64 	%fd3801, %fd3800;
	mul.f64 	%fd3802, %fd3801, %fd3801;
	mul.f64 	%fd3803, %fd3801, %fd3802;
	ld.shared.f64 	%fd3804, [%r43+128];
	mul.f64 	%fd3805, %fd3804, %fd3803;
	fma.rn.f64 	%fd3806, %fd3792, %fd3805, %fd3788;
	fma.rn.f64 	%fd3807, %fd3794, %fd3805, %fd3789;
	fma.rn.f64 	%fd3808, %fd3796, %fd3805, %fd3790;
	ld.shared.f64 	%fd3809, [%r40+136];
	sub.f64 	%fd3810, %fd3809, %fd1;
	ld.shared.f64 	%fd3811, [%r41+136];
	sub.f64 	%fd3812, %fd3811, %fd2;
	ld.shared.f64 	%fd3813, [%r42+136];
	sub.f64 	%fd3814, %fd3813, %fd3;
	mul.f64 	%fd3815, %fd3812, %fd3812;
	fma.rn.f64 	%fd3816, %fd3810, %fd3810, %fd3815;
	fma.rn.f64 	%fd3817, %fd3814, %fd3814, %fd3816;
	add.f64 	%fd3818, %fd5824, %fd3817;
	rsqrt.approx.f64 	%fd3819, %fd3818;
	mul.f64 	%fd3820, %fd3819, %fd3819;
	mul.f64 	%fd3821, %fd3819, %fd3820;
	ld.shared.f64 	%fd3822, [%r43+136];
	mul.f64 	%fd3823, %fd3822, %fd3821;
	fma.rn.f64 	%fd3824, %fd3810, %fd3823, %fd3806;
	fma.rn.f64 	%fd3825, %fd3812, %fd3823, %fd3807;
	fma.rn.f64 	%fd3826, %fd3814, %fd3823, %fd3808;
	ld.shared.f64 	%fd3827, [%r40+144];
	sub.f64 	%fd3828, %fd3827, %fd1;
	ld.shared.f64 	%fd3829, [%r41+144];
	sub.f64 	%fd3830, %fd3829, %fd2;
	ld.shared.f64 	%fd3831, [%r42+144];
	sub.f64 	%fd3832, %fd3831, %fd3;
	mul.f64 	%fd3833, %fd3830, %fd3830;
	fma.rn.f64 	%fd3834, %fd3828, %fd3828, %fd3833;
	fma.rn.f64 	%fd3835, %fd3832, %fd3832, %fd3834;
	add.f64 	%fd3836, %fd5824, %fd3835;
	rsqrt.approx.f64 	%fd3837, %fd3836;
	mul.f64 	%fd3838, %fd3837, %fd3837;
	mul.f64 	%fd3839, %fd3837, %fd3838;
	ld.shared.f64 	%fd3840, [%r43+144];
	mul.f64 	%fd3841, %fd3840, %fd3839;
	fma.rn.f64 	%fd3842, %fd3828, %fd3841, %fd3824;
	fma.rn.f64 	%fd3843, %fd3830, %fd3841, %fd3825;
	fma.rn.f64 	%fd3844, %fd3832, %fd3841, %fd3826;
	ld.shared.f64 	%fd3845, [%r40+152];
	sub.f64 	%fd3846, %fd3845, %fd1;
	ld.shared.f64 	%fd3847, [%r41+152];
	sub.f64 	%fd3848, %fd3847, %fd2;
	ld.shared.f64 	%fd3849, [%r42+152];
	sub.f64 	%fd3850, %fd3849, %fd3;
	mul.f64 	%fd3851, %fd3848, %fd3848;
	fma.rn.f64 	%fd3852, %fd3846, %fd3846, %fd3851;
	fma.rn.f64 	%fd3853, %fd3850, %fd3850, %fd3852;
	add.f64 	%fd3854, %fd5824, %fd3853;
	rsqrt.approx.f64 	%fd3855, %fd3854;
	mul.f64 	%fd3856, %fd3855, %fd3855;
	mul.f64 	%fd3857, %fd3855, %fd3856;
	ld.shared.f64 	%fd3858, [%r43+152];
	mul.f64 	%fd3859, %fd3858, %fd3857;
	fma.rn.f64 	%fd3860, %fd3846, %fd3859, %fd3842;
	fma.rn.f64 	%fd3861, %fd3848, %fd3859, %fd3843;
	fma.rn.f64 	%fd3862, %fd3850, %fd3859, %fd3844;
	ld.shared.f64 	%fd3863, [%r40+160];
	sub.f64 	%fd3864, %fd3863, %fd1;
	ld.shared.f64 	%fd3865, [%r41+160];
	sub.f64 	%fd3866, %fd3865, %fd2;
	ld.shared.f64 	%fd3867, [%r42+160];
	sub.f64 	%fd3868, %fd3867, %fd3;
	mul.f64 	%fd3869, %fd3866, %fd3866;
	fma.rn.f64 	%fd3870, %fd3864, %fd3864, %fd3869;
	fma.rn.f64 	%fd3871, %fd3868, %fd3868, %fd3870;
	add.f64 	%fd3872, %fd5824, %fd3871;
	rsqrt.approx.f64 	%fd3873, %fd3872;
	mul.f64 	%fd3874, %fd3873, %fd3873;
	mul.f64 	%fd3875, %fd3873, %fd3874;
	ld.shared.f64 	%fd3876, [%r43+160];
	mul.f64 	%fd3877, %fd3876, %fd3875;
	fma.rn.f64 	%fd3878, %fd3864, %fd3877, %fd3860;
	fma.rn.f64 	%fd3879, %fd3866, %fd3877, %fd3861;
	fma.rn.f64 	%fd3880, %fd3868, %fd3877, %fd3862;
	ld.shared.f64 	%fd3881, [%r40+168];
	sub.f64 	%fd3882, %fd3881, %fd1;
	ld.shared.f64 	%fd3883, [%r41+168];
	sub.f64 	%fd3884, %fd3883, %fd2;
	ld.shared.f64 	%fd3885, [%r42+168];
	sub.f64 	%fd3886, %fd3885, %fd3;
	mul.f64 	%fd3887, %fd3884, %fd3884;
	fma.rn.f64 	%fd3888, %fd3882, %fd3882, %fd3887;
	fma.rn.f64 	%fd3889, %fd3886, %fd3886, %fd3888;
	add.f64 	%fd3890, %fd5824, %fd3889;
	rsqrt.approx.f64 	%fd3891, %fd3890;
	mul.f64 	%fd3892, %fd3891, %fd3891;
	mul.f64 	%fd3893, %fd3891, %fd3892;
	ld.shared.f64 	%fd3894, [%r43+168];
	mul.f64 	%fd3895, %fd3894, %fd3893;
	fma.rn.f64 	%fd3896, %fd3882, %fd3895, %fd3878;
	fma.rn.f64 	%fd3897, %fd3884, %fd3895, %fd3879;
	fma.rn.f64 	%fd3898, %fd3886, %fd3895, %fd3880;
	ld.shared.f64 	%fd3899, [%r40+176];
	sub.f64 	%fd3900, %fd3899, %fd1;
	ld.shared.f64 	%fd3901, [%r41+176];
	sub.f64 	%fd3902, %fd3901, %fd2;
	ld.shared.f64 	%fd3903, [%r42+176];
	sub.f64 	%fd3904, %fd3903, %fd3;
	mul.f64 	%fd3905, %fd3902, %fd3902;
	fma.rn.f64 	%fd3906, %fd3900, %fd3900, %fd3905;
	fma.rn.f64 	%fd3907, %fd3904, %fd3904, %fd3906;
	add.f64 	%fd3908, %fd5824, %fd3907;
	rsqrt.approx.f64 	%fd3909, %fd3908;
	mul.f64 	%fd3910, %fd3909, %fd3909;
	mul.f64 	%fd3911, %fd3909, %fd3910;
	ld.shared.f64 	%fd3912, [%r43+176];
	mul.f64 	%fd3913, %fd3912, %fd3911;
	fma.rn.f64 	%fd3914, %fd3900, %fd3913, %fd3896;
	fma.rn.f64 	%fd3915, %fd3902, %fd3913, %fd3897;
	fma.rn.f64 	%fd3916, %fd3904, %fd3913, %fd3898;
	ld.shared.f64 	%fd3917, [%r40+184];
	sub.f64 	%fd3918, %fd3917, %fd1;
	ld.shared.f64 	%fd3919, [%r41+184];
	sub.f64 	%fd3920, %fd3919, %fd2;
	ld.shared.f64 	%fd3921, [%r42+184];
	sub.f64 	%fd3922, %fd3921, %fd3;
	mul.f64 	%fd3923, %fd3920, %fd3920;
	fma.rn.f64 	%fd3924, %fd3918, %fd3918, %fd3923;
	fma.rn.f64 	%fd3925, %fd3922, %fd3922, %fd3924;
	add.f64 	%fd3926, %fd5824, %fd3925;
	rsqrt.approx.f64 	%fd3927, %fd3926;
	mul.f64 	%fd3928, %fd3927, %fd3927;
	mul.f64 	%fd3929, %fd3927, %fd3928;
	ld.shared.f64 	%fd3930, [%r43+184];
	mul.f64 	%fd3931, %fd3930, %fd3929;
	fma.rn.f64 	%fd3932, %fd3918, %fd3931, %fd3914;
	fma.rn.f64 	%fd3933, %fd3920, %fd3931, %fd3915;
	fma.rn.f64 	%fd3934, %fd3922, %fd3931, %fd3916;
	ld.shared.f64 	%fd3935, [%r40+192];
	sub.f64 	%fd3936, %fd3935, %fd1;
	ld.shared.f64 	%fd3937, [%r41+192];
	sub.f64 	%fd3938, %fd3937, %fd2;
	ld.shared.f64 	%fd3939, [%r42+192];
	sub.f64 	%fd3940, %fd3939, %fd3;
	mul.f64 	%fd3941, %fd3938, %fd3938;
	fma.rn.f64 	%fd3942, %fd3936, %fd3936, %fd3941;
	fma.rn.f64 	%fd3943, %fd3940, %fd3940, %fd3942;
	add.f64 	%fd3944, %fd5824, %fd3943;
	rsqrt.approx.f64 	%fd3945, %fd3944;
	mul.f64 	%fd3946, %fd3945, %fd3945;
	mul.f64 	%fd3947, %fd3945, %fd3946;
	ld.shared.f64 	%fd3948, [%r43+192];
	mul.f64 	%fd3949, %fd3948, %fd3947;
	fma.rn.f64 	%fd3950, %fd3936, %fd3949, %fd3932;
	fma.rn.f64 	%fd3951, %fd3938, %fd3949, %fd3933;
	fma.rn.f64 	%fd3952, %fd3940, %fd3949, %fd3934;
	ld.shared.f64 	%fd3953, [%r40+200];
	sub.f64 	%fd3954, %fd3953, %fd1;
	ld.shared.f64 	%fd3955, [%r41+200];
	sub.f64 	%fd3956, %fd3955, %fd2;
	ld.shared.f64 	%fd3957, [%r42+200];
	sub.f64 	%fd3958, %fd3957, %fd3;
	mul.f64 	%fd3959, %fd3956, %fd3956;
	fma.rn.f64 	%fd3960, %fd3954, %fd3954, %fd3959;
	fma.rn.f64 	%fd3961, %fd3958, %fd3958, %fd3960;
	add.f64 	%fd3962, %fd5824, %fd3961;
	rsqrt.approx.f64 	%fd3963, %fd3962;
	mul.f64 	%fd3964, %fd3963, %fd3963;
	mul.f64 	%fd3965, %fd3963, %fd3964;
	ld.shared.f64 	%fd3966, [%r43+200];
	mul.f64 	%fd3967, %fd3966, %fd3965;
	fma.rn.f64 	%fd3968, %fd3954, %fd3967, %fd3950;
	fma.rn.f64 	%fd3969, %fd3956, %fd3967, %fd3951;
	fma.rn.f64 	%fd3970, %fd3958, %fd3967, %fd3952;
	ld.shared.f64 	%fd3971, [%r40+208];
	sub.f64 	%fd3972, %fd3971, %fd1;
	ld.shared.f64 	%fd3973, [%r41+208];
	sub.f64 	%fd3974, %fd3973, %fd2;
	ld.shared.f64 	%fd3975, [%r42+208];
	sub.f64 	%fd3976, %fd3975, %fd3;
	mul.f64 	%fd3977, %fd3974, %fd3974;
	fma.rn.f64 	%fd3978, %fd3972, %fd3972, %fd3977;
	fma.rn.f64 	%fd3979, %fd3976, %fd3976, %fd3978;
	add.f64 	%fd3980, %fd5824, %fd3979;
	rsqrt.approx.f64 	%fd3981, %fd3980;
	mul.f64 	%fd3982, %fd3981, %fd3981;
	mul.f64 	%fd3983, %fd3981, %fd3982;
	ld.shared.f64 	%fd3984, [%r43+208];
	mul.f64 	%fd3985, %fd3984, %fd3983;
	fma.rn.f64 	%fd3986, %fd3972, %fd3985, %fd3968;
	fma.rn.f64 	%fd3987, %fd3974, %fd3985, %fd3969;
	fma.rn.f64 	%fd3988, %fd3976, %fd3985, %fd3970;
	ld.shared.f64 	%fd3989, [%r40+216];
	sub.f64 	%fd3990, %fd3989, %fd1;
	ld.shared.f64 	%fd3991, [%r41+216];
	sub.f64 	%fd3992, %fd3991, %fd2;
	ld.shared.f64 	%fd3993, [%r42+216];
	sub.f64 	%fd3994, %fd3993, %fd3;
	mul.f64 	%fd3995, %fd3992, %fd3992;
	fma.rn.f64 	%fd3996, %fd3990, %fd3990, %fd3995;
	fma.rn.f64 	%fd3997, %fd3994, %fd3994, %fd3996;
	add.f64 	%fd3998, %fd5824, %fd3997;
	rsqrt.approx.f64 	%fd3999, %fd3998;
	mul.f64 	%fd4000, %fd3999, %fd3999;
	mul.f64 	%fd4001, %fd3999, %fd4000;
	ld.shared.f64 	%fd4002, [%r43+216];
	mul.f64 	%fd4003, %fd4002, %fd4001;
	fma.rn.f64 	%fd4004, %fd3990, %fd4003, %fd3986;
	fma.rn.f64 	%fd4005, %fd3992, %fd4003, %fd3987;
	fma.rn.f64 	%fd4006, %fd3994, %fd4003, %fd3988;
	ld.shared.f64 	%fd4007, [%r40+224];
	sub.f64 	%fd4008, %fd4007, %fd1;
	ld.shared.f64 	%fd4009, [%r41+224];
	sub.f64 	%fd4010, %fd4009, %fd2;
	ld.shared.f64 	%fd4011, [%r42+224];
	sub.f64 	%fd4012, %fd4011, %fd3;
	mul.f64 	%fd4013, %fd4010, %fd4010;
	fma.rn.f64 	%fd4014, %fd4008, %fd4008, %fd4013;
	fma.rn.f64 	%fd4015, %fd4012, %fd4012, %fd4014;
	add.f64 	%fd4016, %fd5824, %fd4015;
	rsqrt.approx.f64 	%fd4017, %fd4016;
	mul.f64 	%fd4018, %fd4017, %fd4017;
	mul.f64 	%fd4019, %fd4017, %fd4018;
	ld.shared.f64 	%fd4020, [%r43+224];
	mul.f64 	%fd4021, %fd4020, %fd4019;
	fma.rn.f64 	%fd4022, %fd4008, %fd4021, %fd4004;
	fma.rn.f64 	%fd4023, %fd4010, %fd4021, %fd4005;
	fma.rn.f64 	%fd4024, %fd4012, %fd4021, %fd4006;
	ld.shared.f64 	%fd4025, [%r40+232];
	sub.f64 	%fd4026, %fd4025, %fd1;
	ld.shared.f64 	%fd4027, [%r41+232];
	sub.f64 	%fd4028, %fd4027, %fd2;
	ld.shared.f64 	%fd4029, [%r42+232];
	sub.f64 	%fd4030, %fd4029, %fd3;
	mul.f64 	%fd4031, %fd4028, %fd4028;
	fma.rn.f64 	%fd4032, %fd4026, %fd4026, %fd4031;
	fma.rn.f64 	%fd4033, %fd4030, %fd4030, %fd4032;
	add.f64 	%fd4034, %fd5824, %fd4033;
	rsqrt.approx.f64 	%fd4035, %fd4034;
	mul.f64 	%fd4036, %fd4035, %fd4035;
	mul.f64 	%fd4037, %fd4035, %fd4036;
	ld.shared.f64 	%fd4038, [%r43+232];
	mul.f64 	%fd4039, %fd4038, %fd4037;
	fma.rn.f64 	%fd4040, %fd4026, %fd4039, %fd4022;
	fma.rn.f64 	%fd4041, %fd4028, %fd4039, %fd4023;
	fma.rn.f64 	%fd4042, %fd4030, %fd4039, %fd4024;
	ld.shared.f64 	%fd4043, [%r40+240];
	sub.f64 	%fd4044, %fd4043, %fd1;
	ld.shared.f64 	%fd4045, [%r41+240];
	sub.f64 	%fd4046, %fd4045, %fd2;
	ld.shared.f64 	%fd4047, [%r42+240];
	sub.f64 	%fd4048, %fd4047, %fd3;
	mul.f64 	%fd4049, %fd4046, %fd4046;
	fma.rn.f64 	%fd4050, %fd4044, %fd4044, %fd4049;
	fma.rn.f64 	%fd4051, %fd4048, %fd4048, %fd4050;
	add.f64 	%fd4052, %fd5824, %fd4051;
	rsqrt.approx.f64 	%fd4053, %fd4052;
	mul.f64 	%fd4054, %fd4053, %fd4053;
	mul.f64 	%fd4055, %fd4053, %fd4054;
	ld.shared.f64 	%fd4056, [%r43+240];
	mul.f64 	%fd4057, %fd4056, %fd4055;
	fma.rn.f64 	%fd4058, %fd4044, %fd4057, %fd4040;
	fma.rn.f64 	%fd4059, %fd4046, %fd4057, %fd4041;
	fma.rn.f64 	%fd4060, %fd4048, %fd4057, %fd4042;
	ld.shared.f64 	%fd4061, [%r40+248];
	sub.f64 	%fd4062, %fd4061, %fd1;
	ld.shared.f64 	%fd4063, [%r41+248];
	sub.f64 	%fd4064, %fd4063, %fd2;
	ld.shared.f64 	%fd4065, [%r42+248];
	sub.f64 	%fd4066, %fd4065, %fd3;
	mul.f64 	%fd4067, %fd4064, %fd4064;
	fma.rn.f64 	%fd4068, %fd4062, %fd4062, %fd4067;
	fma.rn.f64 	%fd4069, %fd4066, %fd4066, %fd4068;
	add.f64 	%fd4070, %fd5824, %fd4069;
	rsqrt.approx.f64 	%fd4071, %fd4070;
	mul.f64 	%fd4072, %fd4071, %fd4071;
	mul.f64 	%fd4073, %fd4071, %fd4072;
	ld.shared.f64 	%fd4074, [%r43+248];
	mul.f64 	%fd4075, %fd4074, %fd4073;
	fma.rn.f64 	%fd4076, %fd4062, %fd4075, %fd4058;
	fma.rn.f64 	%fd4077, %fd4064, %fd4075, %fd4059;
	fma.rn.f64 	%fd4078, %fd4066, %fd4075, %fd4060;
	ld.shared.f64 	%fd4079, [%r40+256];
	sub.f64 	%fd4080, %fd4079, %fd1;
	ld.shared.f64 	%fd4081, [%r41+256];
	sub.f64 	%fd4082, %fd4081, %fd2;
	ld.shared.f64 	%fd4083, [%r42+256];
	sub.f64 	%fd4084, %fd4083, %fd3;
	mul.f64 	%fd4085, %fd4082, %fd4082;
	fma.rn.f64 	%fd4086, %fd4080, %fd4080, %fd4085;
	fma.rn.f64 	%fd4087, %fd4084, %fd4084, %fd4086;
	add.f64 	%fd4088, %fd5824, %fd4087;
	rsqrt.approx.f64 	%fd4089, %fd4088;
	mul.f64 	%fd4090, %fd4089, %fd4089;
	mul.f64 	%fd4091, %fd4089, %fd4090;
	ld.shared.f64 	%fd4092, [%r43+256];
	mul.f64 	%fd4093, %fd4092, %fd4091;
	fma.rn.f64 	%fd4094, %fd4080, %fd4093, %fd4076;
	fma.rn.f64 	%fd4095, %fd4082, %fd4093, %fd4077;
	fma.rn.f64 	%fd4096, %fd4084, %fd4093, %fd4078;
	ld.shared.f64 	%fd4097, [%r40+264];
	sub.f64 	%fd4098, %fd4097, %fd1;
	ld.shared.f64 	%fd4099, [%r41+264];
	sub.f64 	%fd4100, %fd4099, %fd2;
	ld.shared.f64 	%fd4101, [%r42+264];
	sub.f64 	%fd4102, %fd4101, %fd3;
	mul.f64 	%fd4103, %fd4100, %fd4100;
	fma.rn.f64 	%fd4104, %fd4098, %fd4098, %fd4103;
	fma.rn.f64 	%fd4105, %fd4102, %fd4102, %fd4104;
	add.f64 	%fd4106, %fd5824, %fd4105;
	rsqrt.approx.f64 	%fd4107, %fd4106;
	mul.f64 	%fd4108, %fd4107, %fd4107;
	mul.f64 	%fd4109, %fd4107, %fd4108;
	ld.shared.f64 	%fd4110, [%r43+264];
	mul.f64 	%fd4111, %fd4110, %fd4109;
	fma.rn.f64 	%fd4112, %fd4098, %fd4111, %fd4094;
	fma.rn.f64 	%fd4113, %fd4100, %fd4111, %fd4095;
	fma.rn.f64 	%fd4114, %fd4102, %fd4111, %fd4096;
	ld.shared.f64 	%fd4115, [%r40+272];
	sub.f64 	%fd4116, %fd4115, %fd1;
	ld.shared.f64 	%fd4117, [%r41+272];
	sub.f64 	%fd4118, %fd4117, %fd2;
	ld.shared.f64 	%fd4119, [%r42+272];
	sub.f64 	%fd4120, %fd4119, %fd3;
	mul.f64 	%fd4121, %fd4118, %fd4118;
	fma.rn.f64 	%fd4122, %fd4116, %fd4116, %fd4121;
	fma.rn.f64 	%fd4123, %fd4120, %fd4120, %fd4122;
	add.f64 	%fd4124, %fd5824, %fd4123;
	rsqrt.approx.f64 	%fd4125, %fd4124;
	mul.f64 	%fd4126, %fd4125, %fd4125;
	mul.f64 	%fd4127, %fd4125, %fd4126;
	ld.shared.f64 	%fd4128, [%r43+272];
	mul.f64 	%fd4129, %fd4128, %fd4127;
	fma.rn.f64 	%fd4130, %fd4116, %fd4129, %fd4112;
	fma.rn.f64 	%fd4131, %fd4118, %fd4129, %fd4113;
	fma.rn.f64 	%fd4132, %fd4120, %fd4129, %fd4114;
	ld.shared.f64 	%fd4133, [%r40+280];
	sub.f64 	%fd4134, %fd4133, %fd1;
	ld.shared.f64 	%fd4135, [%r41+280];
	sub.f64 	%fd4136, %fd4135, %fd2;
	ld.shared.f64 	%fd4137, [%r42+280];
	sub.f64 	%fd4138, %fd4137, %fd3;
	mul.f64 	%fd4139, %fd4136, %fd4136;
	fma.rn.f64 	%fd4140, %fd4134, %fd4134, %fd4139;
	fma.rn.f64 	%fd4141, %fd4138, %fd4138, %fd4140;
	add.f64 	%fd4142, %fd5824, %fd4141;
	rsqrt.approx.f64 	%fd4143, %fd4142;
	mul.f64 	%fd4144, %fd4143, %fd4143;
	mul.f64 	%fd4145, %fd4143, %fd4144;
	ld.shared.f64 	%fd4146, [%r43+280];
	mul.f64 	%fd4147, %fd4146, %fd4145;
	fma.rn.f64 	%fd4148, %fd4134, %fd4147, %fd4130;
	fma.rn.f64 	%fd4149, %fd4136, %fd4147, %fd4131;
	fma.rn.f64 	%fd4150, %fd4138, %fd4147, %fd4132;
	ld.shared.f64 	%fd4151, [%r40+288];
	sub.f64 	%fd4152, %fd4151, %fd1;
	ld.shared.f64 	%fd4153, [%r41+288];
	sub.f64 	%fd4154, %fd4153, %fd2;
	ld.shared.f64 	%fd4155, [%r42+288];
	sub.f64 	%fd4156, %fd4155, %fd3;
	mul.f64 	%fd4157, %fd4154, %fd4154;
	fma.rn.f64 	%fd4158, %fd4152, %fd4152, %fd4157;
	fma.rn.f64 	%fd4159, %fd4156, %fd4156, %fd4158;
	add.f64 	%fd4160, %fd5824, %fd4159;
	rsqrt.approx.f64 	%fd4161, %fd4160;
	mul.f64 	%fd4162, %fd4161, %fd4161;
	mul.f64 	%fd4163, %fd4161, %fd4162;
	ld.shared.f64 	%fd4164, [%r43+288];
	mul.f64 	%fd4165, %fd4164, %fd4163;
	fma.rn.f64 	%fd4166, %fd4152, %fd4165, %fd4148;
	fma.rn.f64 	%fd4167, %fd4154, %fd4165, %fd4149;
	fma.rn.f64 	%fd4168, %fd4156, %fd4165, %fd4150;
	ld.shared.f64 	%fd4169, [%r40+296];
	sub.f64 	%fd4170, %fd4169, %fd1;
	ld.shared.f64 	%fd4171, [%r41+296];
	sub.f64 	%fd4172, %fd4171, %fd2;
	ld.shared.f64 	%fd4173, [%r42+296];
	sub.f64 	%fd4174, %fd4173, %fd3;
	mul.f64 	%fd4175, %fd4172, %fd4172;
	fma.rn.f64 	%fd4176, %fd4170, %fd4170, %fd4175;
	fma.rn.f64 	%fd4177, %fd4174, %fd4174, %fd4176;
	add.f64 	%fd4178, %fd5824, %fd4177;
	rsqrt.approx.f64 	%fd4179, %fd4178;
	mul.f64 	%fd4180, %fd4179, %fd4179;
	mul.f64 	%fd4181, %fd4179, %fd4180;
	ld.shared.f64 	%fd4182, [%r43+296];
	mul.f64 	%fd4183, %fd4182, %fd4181;
	fma.rn.f64 	%fd4184, %fd4170, %fd4183, %fd4166;
	fma.rn.f64 	%fd4185, %fd4172, %fd4183, %fd4167;
	fma.rn.f64 	%fd4186, %fd4174, %fd4183, %fd4168;
	ld.shared.f64 	%fd4187, [%r40+304];
	sub.f64 	%fd4188, %fd4187, %fd1;
	ld.shared.f64 	%fd4189, [%r41+304];
	sub.f64 	%fd4190, %fd4189, %fd2;
	ld.shared.f64 	%fd4191, [%r42+304];
	sub.f64 	%fd4192, %fd4191, %fd3;
	mul.f64 	%fd4193, %fd4190, %fd4190;
	fma.rn.f64 	%fd4194, %fd4188, %fd4188, %fd4193;
	fma.rn.f64 	%fd4195, %fd4192, %fd4192, %fd4194;
	add.f64 	%fd4196, %fd5824, %fd4195;
	rsqrt.approx.f64 	%fd4197, %fd4196;
	mul.f64 	%fd4198, %fd4197, %fd4197;
	mul.f64 	%fd4199, %fd4197, %fd4198;
	ld.shared.f64 	%fd4200, [%r43+304];
	mul.f64 	%fd4201, %fd4200, %fd4199;
	fma.rn.f64 	%fd4202, %fd4188, %fd4201, %fd4184;
	fma.rn.f64 	%fd4203, %fd4190, %fd4201, %fd4185;
	fma.rn.f64 	%fd4204, %fd4192, %fd4201, %fd4186;
	ld.shared.f64 	%fd4205, [%r40+312];
	sub.f64 	%fd4206, %fd4205, %fd1;
	ld.shared.f64 	%fd4207, [%r41+312];
	sub.f64 	%fd4208, %fd4207, %fd2;
	ld.shared.f64 	%fd4209, [%r42+312];
	sub.f64 	%fd4210, %fd4209, %fd3;
	mul.f64 	%fd4211, %fd4208, %fd4208;
	fma.rn.f64 	%fd4212, %fd4206, %fd4206, %fd4211;
	fma.rn.f64 	%fd4213, %fd4210, %fd4210, %fd4212;
	add.f64 	%fd4214, %fd5824, %fd4213;
	rsqrt.approx.f64 	%fd4215, %fd4214;
	mul.f64 	%fd4216, %fd4215, %fd4215;
	mul.f64 	%fd4217, %fd4215, %fd4216;
	ld.shared.f64 	%fd4218, [%r43+312];
	mul.f64 	%fd4219, %fd4218, %fd4217;
	fma.rn.f64 	%fd4220, %fd4206, %fd4219, %fd4202;
	fma.rn.f64 	%fd4221, %fd4208, %fd4219, %fd4203;
	fma.rn.f64 	%fd4222, %fd4210, %fd4219, %fd4204;
	ld.shared.f64 	%fd4223, [%r40+320];
	sub.f64 	%fd4224, %fd4223, %fd1;
	ld.shared.f64 	%fd4225, [%r41+320];
	sub.f64 	%fd4226, %fd4225, %fd2;
	ld.shared.f64 	%fd4227, [%r42+320];
	sub.f64 	%fd4228, %fd4227, %fd3;
	mul.f64 	%fd4229, %fd4226, %fd4226;
	fma.rn.f64 	%fd4230, %fd4224, %fd4224, %fd4229;
	fma.rn.f64 	%fd4231, %fd4228, %fd4228, %fd4230;
	add.f64 	%fd4232, %fd5824, %fd4231;
	rsqrt.approx.f64 	%fd4233, %fd4232;
	mul.f64 	%fd4234, %fd4233, %fd4233;
	mul.f64 	%fd4235, %fd4233, %fd4234;
	ld.shared.f64 	%fd4236, [%r43+320];
	mul.f64 	%fd4237, %fd4236, %fd4235;
	fma.rn.f64 	%fd4238, %fd4224, %fd4237, %fd4220;
	fma.rn.f64 	%fd4239, %fd4226, %fd4237, %fd4221;
	fma.rn.f64 	%fd4240, %fd4228, %fd4237, %fd4222;
	ld.shared.f64 	%fd4241, [%r40+328];
	sub.f64 	%fd4242, %fd4241, %fd1;
	ld.shared.f64 	%fd4243, [%r41+328];
	sub.f64 	%fd4244, %fd4243, %fd2;
	ld.shared.f64 	%fd4245, [%r42+328];
	sub.f64 	%fd4246, %fd4245, %fd3;
	mul.f64 	%fd4247, %fd4244, %fd4244;
	fma.rn.f64 	%fd4248, %fd4242, %fd4242, %fd4247;
	fma.rn.f64 	%fd4249, %fd4246, %fd4246, %fd4248;
	add.f64 	%fd4250, %fd5824, %fd4249;
	rsqrt.approx.f64 	%fd4251, %fd4250;
	mul.f64 	%fd4252, %fd4251, %fd4251;
	mul.f64 	%fd4253, %fd4251, %fd4252;
	ld.shared.f64 	%fd4254, [%r43+328];
	mul.f64 	%fd4255, %fd4254, %fd4253;
	fma.rn.f64 	%fd4256, %fd4242, %fd4255, %fd4238;
	fma.rn.f64 	%fd4257, %fd4244, %fd4255, %fd4239;
	fma.rn.f64 	%fd4258, %fd4246, %fd4255, %fd4240;
	ld.shared.f64 	%fd4259, [%r40+336];
	sub.f64 	%fd4260, %fd4259, %fd1;
	ld.shared.f64 	%fd4261, [%r41+336];
	sub.f64 	%fd4262, %fd4261, %fd2;
	ld.shared.f64 	%fd4263, [%r42+336];
	sub.f64 	%fd4264, %fd4263, %fd3;
	mul.f64 	%fd4265, %fd4262, %fd4262;
	fma.rn.f64 	%fd4266, %fd4260, %fd4260, %fd4265;
	fma.rn.f64 	%fd4267, %fd4264, %fd4264, %fd4266;
	add.f64 	%fd4268, %fd5824, %fd4267;
	rsqrt.approx.f64 	%fd4269, %fd4268;
	mul.f64 	%fd4270, %fd4269, %fd4269;
	mul.f64 	%fd4271, %fd4269, %fd4270;
	ld.shared.f64 	%fd4272, [%r43+336];
	mul.f64 	%fd4273, %fd4272, %fd4271;
	fma.rn.f64 	%fd4274, %fd4260, %fd4273, %fd4256;
	fma.rn.f64 	%fd4275, %fd4262, %fd4273, %fd4257;
	fma.rn.f64 	%fd4276, %fd4264, %fd4273, %fd4258;
	ld.shared.f64 	%fd4277, [%r40+344];
	sub.f64 	%fd4278, %fd4277, %fd1;
	ld.shared.f64 	%fd4279, [%r41+344];
	sub.f64 	%fd4280, %fd4279, %fd2;
	ld.shared.f64 	%fd4281, [%r42+344];
	sub.f64 	%fd4282, %fd4281, %fd3;
	mul.f64 	%fd4283, %fd4280, %fd4280;
	fma.rn.f64 	%fd4284, %fd4278, %fd4278, %fd4283;
	fma.rn.f64 	%fd4285, %fd4282, %fd4282, %fd4284;
	add.f64 	%fd4286, %fd5824, %fd4285;
	rsqrt.approx.f64 	%fd4287, %fd4286;
	mul.f64 	%fd4288, %fd4287, %fd4287;
	mul.f64 	%fd4289, %fd4287, %fd4288;
	ld.shared.f64 	%fd4290, [%r43+344];
	mul.f64 	%fd4291, %fd4290, %fd4289;
	fma.rn.f64 	%fd4292, %fd4278, %fd4291, %fd4274;
	fma.rn.f64 	%fd4293, %fd4280, %fd4291, %fd4275;
	fma.rn.f64 	%fd4294, %fd4282, %fd4291, %fd4276;
	ld.shared.f64 	%fd4295, [%r40+352];
	sub.f64 	%fd4296, %fd4295, %fd1;
	ld.shared.f64 	%fd4297, [%r41+352];
	sub.f64 	%fd4298, %fd4297, %fd2;
	ld.shared.f64 	%fd4299, [%r42+352];
	sub.f64 	%fd4300, %fd4299, %fd3;
	mul.f64 	%fd4301, %fd4298, %fd4298;
	fma.rn.f64 	%fd4302, %fd4296, %fd4296, %fd4301;
	fma.rn.f64 	%fd4303, %fd4300, %fd4300, %fd4302;
	add.f64 	%fd4304, %fd5824, %fd4303;
	rsqrt.approx.f64 	%fd4305, %fd4304;
	mul.f64 	%fd4306, %fd4305, %fd4305;
	mul.f64 	%fd4307, %fd4305, %fd4306;
	ld.shared.f64 	%fd4308, [%r43+352];
	mul.f64 	%fd4309, %fd4308, %fd4307;
	fma.rn.f64 	%fd4310, %fd4296, %fd4309, %fd4292;
	fma.rn.f64 	%fd4311, %fd4298, %fd4309, %fd4293;
	fma.rn.f64 	%fd4312, %fd4300, %fd4309, %fd4294;
	ld.shared.f64 	%fd4313, [%r40+360];
	sub.f64 	%fd4314, %fd4313, %fd1;
	ld.shared.f64 	%fd4315, [%r41+360];
	sub.f64 	%fd4316, %fd4315, %fd2;
	ld.shared.f64 	%fd4317, [%r42+360];
	sub.f64 	%fd4318, %fd4317, %fd3;
	mul.f64 	%fd4319, %fd4316, %fd4316;
	fma.rn.f64 	%fd4320, %fd4314, %fd4314, %fd4319;
	fma.rn.f64 	%fd4321, %fd4318, %fd4318, %fd4320;
	add.f64 	%fd4322, %fd5824, %fd4321;
	rsqrt.approx.f64 	%fd4323, %fd4322;
	mul.f64 	%fd4324, %fd4323, %fd4323;
	mul.f64 	%fd4325, %fd4323, %fd4324;
	ld.shared.f64 	%fd4326, [%r43+360];
	mul.f64 	%fd4327, %fd4326, %fd4325;
	fma.rn.f64 	%fd4328, %fd4314, %fd4327, %fd4310;
	fma.rn.f64 	%fd4329, %fd4316, %fd4327, %fd4311;
	fma.rn.f64 	%fd4330, %fd4318, %fd4327, %fd4312;
	ld.shared.f64 	%fd4331, [%r40+368];
	sub.f64 	%fd4332, %fd4331, %fd1;
	ld.shared.f64 	%fd4333, [%r41+368];
	sub.f64 	%fd4334, %fd4333, %fd2;
	ld.shared.f64 	%fd4335, [%r42+368];
	sub.f64 	%fd4336, %fd4335, %fd3;
	mul.f64 	%fd4337, %fd4334, %fd4334;
	fma.rn.f64 	%fd4338, %fd4332, %fd4332, %fd4337;
	fma.rn.f64 	%fd4339, %fd4336, %fd4336, %fd4338;
	add.f64 	%fd4340, %fd5824, %fd4339;
	rsqrt.approx.f64 	%fd4341, %fd4340;
	mul.f64 	%fd4342, %fd4341, %fd4341;
	mul.f64 	%fd4343, %fd4341, %fd4342;
	ld.shared.f64 	%fd4344, [%r43+368];
	mul.f64 	%fd4345, %fd4344, %fd4343;
	fma.rn.f64 	%fd4346, %fd4332, %fd4345, %fd4328;
	fma.rn.f64 	%fd4347, %fd4334, %fd4345, %fd4329;
	fma.rn.f64 	%fd4348, %fd4336, %fd4345, %fd4330;
	ld.shared.f64 	%fd4349, [%r40+376];
	sub.f64 	%fd4350, %fd4349, %fd1;
	ld.shared.f64 	%fd4351, [%r41+376];
	sub.f64 	%fd4352, %fd4351, %fd2;
	ld.shared.f64 	%fd4353, [%r42+376];
	sub.f64 	%fd4354, %fd4353, %fd3;
	mul.f64 	%fd4355, %fd4352, %fd4352;
	fma.rn.f64 	%fd4356, %fd4350, %fd4350, %fd4355;
	fma.rn.f64 	%fd4357, %fd4354, %fd4354, %fd4356;
	add.f64 	%fd4358, %fd5824, %fd4357;
	rsqrt.approx.f64 	%fd4359, %fd4358;
	mul.f64 	%fd4360, %fd4359, %fd4359;
	mul.f64 	%fd4361, %fd4359, %fd4360;
	ld.shared.f64 	%fd4362, [%r43+376];
	mul.f64 	%fd4363, %fd4362, %fd4361;
	fma.rn.f64 	%fd4364, %fd4350, %fd4363, %fd4346;
	fma.rn.f64 	%fd4365, %fd4352, %fd4363, %fd4347;
	fma.rn.f64 	%fd4366, %fd4354, %fd4363, %fd4348;
	ld.shared.f64 	%fd4367, [%r40+384];
	sub.f64 	%fd4368, %fd4367, %fd1;
	ld.shared.f64 	%fd4369, [%r41+384];
	sub.f64 	%fd4370, %fd4369, %fd2;
	ld.shared.f64 	%fd4371, [%r42+384];
	sub.f64 	%fd4372, %fd4371, %fd3;
	mul.f64 	%fd4373, %fd4370, %fd4370;
	fma.rn.f64 	%fd4374, %fd4368, %fd4368, %fd4373;
	fma.rn.f64 	%fd4375, %fd4372, %fd4372, %fd4374;
	add.f64 	%fd4376, %fd5824, %fd4375;
	rsqrt.approx.f64 	%fd4377, %fd4376;
	mul.f64 	%fd4378, %fd4377, %fd4377;
	mul.f64 	%fd4379, %fd4377, %fd4378;
	ld.shared.f64 	%fd4380, [%r43+384];
	mul.f64 	%fd4381, %fd4380, %fd4379;
	fma.rn.f64 	%fd4382, %fd4368, %fd4381, %fd4364;
	fma.rn.f64 	%fd4383, %fd4370, %fd4381, %fd4365;
	fma.rn.f64 	%fd4384, %fd4372, %fd4381, %fd4366;
	ld.shared.f64 	%fd4385, [%r40+392];
	sub.f64 	%fd4386, %fd4385, %fd1;
	ld.shared.f64 	%fd4387, [%r41+392];
	sub.f64 	%fd4388, %fd4387, %fd2;
	ld.shared.f64 	%fd4389, [%r42+392];
	sub.f64 	%fd4390, %fd4389, %fd3;
	mul.f64 	%fd4391, %fd4388, %fd4388;
	fma.rn.f64 	%fd4392, %fd4386, %fd4386, %fd4391;
	fma.rn.f64 	%fd4393, %fd4390, %fd4390, %fd4392;
	add.f64 	%fd4394, %fd5824, %fd4393;
	rsqrt.approx.f64 	%fd4395, %fd4394;
	mul.f64 	%fd4396, %fd4395, %fd4395;
	mul.f64 	%fd4397, %fd4395, %fd4396;
	ld.shared.f64 	%fd4398, [%r43+392];
	mul.f64 	%fd4399, %fd4398, %fd4397;
	fma.rn.f64 	%fd4400, %fd4386, %fd4399, %fd4382;
	fma.rn.f64 	%fd4401, %fd4388, %fd4399, %fd4383;
	fma.rn.f64 	%fd4402, %fd4390, %fd4399, %fd4384;
	ld.shared.f64 	%fd4403, [%r40+400];
	sub.f64 	%fd4404, %fd4403, %fd1;
	ld.shared.f64 	%fd4405, [%r41+400];
	sub.f64 	%fd4406, %fd4405, %fd2;
	ld.shared.f64 	%fd4407, [%r42+400];
	sub.f64 	%fd4408, %fd4407, %fd3;
	mul.f64 	%fd4409, %fd4406, %fd4406;
	fma.rn.f64 	%fd4410, %fd4404, %fd4404, %fd4409;
	fma.rn.f64 	%fd4411, %fd4408, %fd4408, %fd4410;
	add.f64 	%fd4412, %fd5824, %fd4411;
	rsqrt.approx.f64 	%fd4413, %fd4412;
	mul.f64 	%fd4414, %fd4413, %fd4413;
	mul.f64 	%fd4415, %fd4413, %fd4414;
	ld.shared.f64 	%fd4416, [%r43+400];
	mul.f64 	%fd4417, %fd4416, %fd4415;
	fma.rn.f64 	%fd4418, %fd4404, %fd4417, %fd4400;
	fma.rn.f64 	%fd4419, %fd4406, %fd4417, %fd4401;
	fma.rn.f64 	%fd4420, %fd4408, %fd4417, %fd4402;
	ld.shared.f64 	%fd4421, [%r40+408];
	sub.f64 	%fd4422, %fd4421, %fd1;
	ld.shared.f64 	%fd4423, [%r41+408];
	sub.f64 	%fd4424, %fd4423, %fd2;
	ld.shared.f64 	%fd4425, [%r42+408];
	sub.f64 	%fd4426, %fd4425, %fd3;
	mul.f64 	%fd4427, %fd4424, %fd4424;
	fma.rn.f64 	%fd4428, %fd4422, %fd4422, %fd4427;
	fma.rn.f64 	%fd4429, %fd4426, %fd4426, %fd4428;
	add.f64 	%fd4430, %fd5824, %fd4429;
	rsqrt.approx.f64 	%fd4431, %fd4430;
	mul.f64 	%fd4432, %fd4431, %fd4431;
	mul.f64 	%fd4433, %fd4431, %fd4432;
	ld.shared.f64 	%fd4434, [%r43+408];
	mul.f64 	%fd4435, %fd4434, %fd4433;
	fma.rn.f64 	%fd4436, %fd4422, %fd4435, %fd4418;
	fma.rn.f64 	%fd4437, %fd4424, %fd4435, %fd4419;
	fma.rn.f64 	%fd4438, %fd4426, %fd4435, %fd4420;
	ld.shared.f64 	%fd4439, [%r40+416];
	sub.f64 	%fd4440, %fd4439, %fd1;
	ld.shared.f64 	%fd4441, [%r41+416];
	sub.f64 	%fd4442, %fd4441, %fd2;
	ld.shared.f64 	%fd4443, [%r42+416];
	sub.f64 	%fd4444, %fd4443, %fd3;
	mul.f64 	%fd4445, %fd4442, %fd4442;
	fma.rn.f64 	%fd4446, %fd4440, %fd4440, %fd4445;
	fma.rn.f64 	%fd4447, %fd4444, %fd4444, %fd4446;
	add.f64 	%fd4448, %fd5824, %fd4447;
	rsqrt.approx.f64 	%fd4449, %fd4448;
	mul.f64 	%fd4450, %fd4449, %fd4449;
	mul.f64 	%fd4451, %fd4449, %fd4450;
	ld.shared.f64 	%fd4452, [%r43+416];
	mul.f64 	%fd4453, %fd4452, %fd4451;
	fma.rn.f64 	%fd4454, %fd4440, %fd4453, %fd4436;
	fma.rn.f64 	%fd4455, %fd4442, %fd4453, %fd4437;
	fma.rn.f64 	%fd4456, %fd4444, %fd4453, %fd4438;
	ld.shared.f64 	%fd4457, [%r40+424];
	sub.f64 	%fd4458, %fd4457, %fd1;
	ld.shared.f64 	%fd4459, [%r41+424];
	sub.f64 	%fd4460, %fd4459, %fd2;
	ld.shared.f64 	%fd4461, [%r42+424];
	sub.f64 	%fd4462, %fd4461, %fd3;
	mul.f64 	%fd4463, %fd4460, %fd4460;
	fma.rn.f64 	%fd4464, %fd4458, %fd4458, %fd4463;
	fma.rn.f64 	%fd4465, %fd4462, %fd4462, %fd4464;
	add.f64 	%fd4466, %fd5824, %fd4465;
	rsqrt.approx.f64 	%fd4467, %fd4466;
	mul.f64 	%fd4468, %fd4467, %fd4467;
	mul.f64 	%fd4469, %fd4467, %fd4468;
	ld.shared.f64 	%fd4470, [%r43+424];
	mul.f64 	%fd4471, %fd4470, %fd4469;
	fma.rn.f64 	%fd4472, %fd4458, %fd4471, %fd4454;
	fma.rn.f64 	%fd4473, %fd4460, %fd4471, %fd4455;
	fma.rn.f64 	%fd4474, %fd4462, %fd4471, %fd4456;
	ld.shared.f64 	%fd4475, [%r40+432];
	sub.f64 	%fd4476, %fd4475, %fd1;
	ld.shared.f64 	%fd4477, [%r41+432];
	sub.f64 	%fd4478, %fd4477, %fd2;
	ld.shared.f64 	%fd4479, [%r42+432];
	sub.f64 	%fd4480, %fd4479, %fd3;
	mul.f64 	%fd4481, %fd4478, %fd4478;
	fma.rn.f64 	%fd4482, %fd4476, %fd4476, %fd4481;
	fma.rn.f64 	%fd4483, %fd4480, %fd4480, %fd4482;
	add.f64 	%fd4484, %fd5824, %fd4483;
	rsqrt.approx.f64 	%fd4485, %fd4484;
	mul.f64 	%fd4486, %fd4485, %fd4485;
	mul.f64 	%fd4487, %fd4485, %fd4486;
	ld.shared.f64 	%fd4488, [%r43+432];
	mul.f64 	%fd4489, %fd4488, %fd4487;
	fma.rn.f64 	%fd4490, %fd4476, %fd4489, %fd4472;
	fma.rn.f64 	%fd4491, %fd4478, %fd4489, %fd4473;
	fma.rn.f64 	%fd4492, %fd4480, %fd4489, %fd4474;
	ld.shared.f64 	%fd4493, [%r40+440];
	sub.f64 	%fd4494, %fd4493, %fd1;
	ld.shared.f64 	%fd4495, [%r41+440];
	sub.f64 	%fd4496, %fd4495, %fd2;
	ld.shared.f64 	%fd4497, [%r42+440];
	sub.f64 	%fd4498, %fd4497, %fd3;
	mul.f64 	%fd4499, %fd4496, %fd4496;
	fma.rn.f64 	%fd4500, %fd4494, %fd4494, %fd4499;
	fma.rn.f64 	%fd4501, %fd4498, %fd4498, %fd4500;
	add.f64 	%fd4502, %fd5824, %fd4501;
	rsqrt.approx.f64 	%fd4503, %fd4502;
	mul.f64 	%fd4504, %fd4503, %fd4503;
	mul.f64 	%fd4505, %fd4503, %fd4504;
	ld.shared.f64 	%fd4506, [%r43+440];
	mul.f64 	%fd4507, %fd4506, %fd4505;
	fma.rn.f64 	%fd4508, %fd4494, %fd4507, %fd4490;
	fma.rn.f64 	%fd4509, %fd4496, %fd4507, %fd4491;
	fma.rn.f64 	%fd4510, %fd4498, %fd4507, %fd4492;
	ld.shared.f64 	%fd4511, [%r40+448];
	sub.f64 	%fd4512, %fd4511, %fd1;
	ld.shared.f64 	%fd4513, [%r41+448];
	sub.f64 	%fd4514, %fd4513, %fd2;
	ld.shared.f64 	%fd4515, [%r42+448];
	sub.f64 	%fd4516, %fd4515, %fd3;
	mul.f64 	%fd4517, %fd4514, %fd4514;
	fma.rn.f64 	%fd4518, %fd4512, %fd4512, %fd4517;
	fma.rn.f64 	%fd4519, %fd4516, %fd4516, %fd4518;
	add.f64 	%fd4520, %fd5824, %fd4519;
	rsqrt.approx.f64 	%fd4521, %fd4520;
	mul.f64 	%fd4522, %fd4521, %fd4521;
	mul.f64 	%fd4523, %fd4521, %fd4522;
	ld.shared.f64 	%fd4524, [%r43+448];
	mul.f64 	%fd4525, %fd4524, %fd4523;
	fma.rn.f64 	%fd4526, %fd4512, %fd4525, %fd4508;
	fma.rn.f64 	%fd4527, %fd4514, %fd4525, %fd4509;
	fma.rn.f64 	%fd4528, %fd4516, %fd4525, %fd4510;
	ld.shared.f64 	%fd4529, [%r40+456];
	sub.f64 	%fd4530, %fd4529, %fd1;
	ld.shared.f64 	%fd4531, [%r41+456];
	sub.f64 	%fd4532, %fd4531, %fd2;
	ld.shared.f64 	%fd4533, [%r42+456];
	sub.f64 	%fd4534, %fd4533, %fd3;
	mul.f64 	%fd4535, %fd4532, %fd4532;
	fma.rn.f64 	%fd4536, %fd4530, %fd4530, %fd4535;
	fma.rn.f64 	%fd4537, %fd4534, %fd4534, %fd4536;
	add.f64 	%fd4538, %fd5824, %fd4537;
	rsqrt.approx.f64 	%fd4539, %fd4538;
	mul.f64 	%fd4540, %fd4539, %fd4539;
	mul.f64 	%fd4541, %fd4539, %fd4540;
	ld.shared.f64 	%fd4542, [%r43+456];
	mul.f64 	%fd4543, %fd4542, %fd4541;
	fma.rn.f64 	%fd4544, %fd4530, %fd4543, %fd4526;
	fma.rn.f64 	%fd4545, %fd4532, %fd4543, %fd4527;
	fma.rn.f64 	%fd4546, %fd4534, %fd4543, %fd4528;
	ld.shared.f64 	%fd4547, [%r40+464];
	sub.f64 	%fd4548, %fd4547, %fd1;
	ld.shared.f64 	%fd4549, [%r41+464];
	sub.f64 	%fd4550, %fd4549, %fd2;
	ld.shared.f64 	%fd4551, [%r42+464];
	sub.f64 	%fd4552, %fd4551, %fd3;
	mul.f64 	%fd4553, %fd4550, %fd4550;
	fma.rn.f64 	%fd4554, %fd4548, %fd4548, %fd4553;
	fma.rn.f64 	%fd4555, %fd4552, %fd4552, %fd4554;
	add.f64 	%fd4556, %fd5824, %fd4555;
	rsqrt.approx.f64 	%fd4557, %fd4556;
	mul.f64 	%fd4558, %fd4557, %fd4557;
	mul.f64 	%fd4559, %fd4557, %fd4558;
	ld.shared.f64 	%fd4560, [%r43+464];
	mul.f64 	%fd4561, %fd4560, %fd4559;
	fma.rn.f64 	%fd4562, %fd4548, %fd4561, %fd4544;
	fma.rn.f64 	%fd4563, %fd4550, %fd4561, %fd4545;
	fma.rn.f64 	%fd4564, %fd4552, %fd4561, %fd4546;
	ld.shared.f64 	%fd4565, [%r40+472];
	sub.f64 	%fd4566, %fd4565, %fd1;
	ld.shared.f64 	%fd4567, [%r41+472];
	sub.f64 	%fd4568, %fd4567, %fd2;
	ld.shared.f64 	%fd4569, [%r42+472];
	sub.f64 	%fd4570, %fd4569, %fd3;
	mul.f64 	%fd4571, %fd4568, %fd4568;
	fma.rn.f64 	%fd4572, %fd4566, %fd4566, %fd4571;
	fma.rn.f64 	%fd4573, %fd4570, %fd4570, %fd4572;
	add.f64 	%fd4574, %fd5824, %fd4573;
	rsqrt.approx.f64 	%fd4575, %fd4574;
	mul.f64 	%fd4576, %fd4575, %fd4575;
	mul.f64 	%fd4577, %fd4575, %fd4576;
	ld.shared.f64 	%fd4578, [%r43+472];
	mul.f64 	%fd4579, %fd4578, %fd4577;
	fma.rn.f64 	%fd4580, %fd4566, %fd4579, %fd4562;
	fma.rn.f64 	%fd4581, %fd4568, %fd4579, %fd4563;
	fma.rn.f64 	%fd4582, %fd4570, %fd4579, %fd4564;
	ld.shared.f64 	%fd4583, [%r40+480];
	sub.f64 	%fd4584, %fd4583, %fd1;
	ld.shared.f64 	%fd4585, [%r41+480];
	sub.f64 	%fd4586, %fd4585, %fd2;
	ld.shared.f64 	%fd4587, [%r42+480];
	sub.f64 	%fd4588, %fd4587, %fd3;
	mul.f64 	%fd4589, %fd4586, %fd4586;
	fma.rn.f64 	%fd4590, %fd4584, %fd4584, %fd4589;
	fma.rn.f64 	%fd4591, %fd4588, %fd4588, %fd4590;
	add.f64 	%fd4592, %fd5824, %fd4591;
	rsqrt.approx.f64 	%fd4593, %fd4592;
	mul.f64 	%fd4594, %fd4593, %fd4593;
	mul.f64 	%fd4595, %fd4593, %fd4594;
	ld.shared.f64 	%fd4596, [%r43+480];
	mul.f64 	%fd4597, %fd4596, %fd4595;
	fma.rn.f64 	%fd4598, %fd4584, %fd4597, %fd4580;
	fma.rn.f64 	%fd4599, %fd4586, %fd4597, %fd4581;
	fma.rn.f64 	%fd4600, %fd4588, %fd4597, %fd4582;
	ld.shared.f64 	%fd4601, [%r40+488];
	sub.f64 	%fd4602, %fd4601, %fd1;
	ld.shared.f64 	%fd4603, [%r41+488];
	sub.f64 	%fd4604, %fd4603, %fd2;
	ld.shared.f64 	%fd4605, [%r42+488];
	sub.f64 	%fd4606, %fd4605, %fd3;
	mul.f64 	%fd4607, %fd4604, %fd4604;
	fma.rn.f64 	%fd4608, %fd4602, %fd4602, %fd4607;
	fma.rn.f64 	%fd4609, %fd4606, %fd4606, %fd4608;
	add.f64 	%fd4610, %fd5824, %fd4609;
	rsqrt.approx.f64 	%fd4611, %fd4610;
	mul.f64 	%fd4612, %fd4611, %fd4611;
	mul.f64 	%fd4613, %fd4611, %fd4612;
	ld.shared.f64 	%fd4614, [%r43+488];
	mul.f64 	%fd4615, %fd4614, %fd4613;
	fma.rn.f64 	%fd4616, %fd4602, %fd4615, %fd4598;
	fma.rn.f64 	%fd4617, %fd4604, %fd4615, %fd4599;
	fma.rn.f64 	%fd4618, %fd4606, %fd4615, %fd4600;
	ld.shared.f64 	%fd4619, [%r40+496];
	sub.f64 	%fd4620, %fd4619, %fd1;
	ld.shared.f64 	%fd4621, [%r41+496];
	sub.f64 	%fd4622, %fd4621, %fd2;
	ld.shared.f64 	%fd4623, [%r42+496];
	sub.f64 	%fd4624, %fd4623, %fd3;
	mul.f64 	%fd4625, %fd4622, %fd4622;
	fma.rn.f64 	%fd4626, %fd4620, %fd4620, %fd4625;
	fma.rn.f64 	%fd4627, %fd4624, %fd4624, %fd4626;
	add.f64 	%fd4628, %fd5824, %fd4627;
	rsqrt.approx.f64 	%fd4629, %fd4628;
	mul.f64 	%fd4630, %fd4629, %fd4629;
	mul.f64 	%fd4631, %fd4629, %fd4630;
	ld.shared.f64 	%fd4632, [%r43+496];
	mul.f64 	%fd4633, %fd4632, %fd4631;
	fma.rn.f64 	%fd4634, %fd4620, %fd4633, %fd4616;
	fma.rn.f64 	%fd4635, %fd4622, %fd4633, %fd4617;
	fma.rn.f64 	%fd4636, %fd4624, %fd4633, %fd4618;
	ld.shared.f64 	%fd4637, [%r40+504];
	sub.f64 	%fd4638, %fd4637, %fd1;
	ld.shared.f64 	%fd4639, [%r41+504];
	sub.f64 	%fd4640, %fd4639, %fd2;
	ld.shared.f64 	%fd4641, [%r42+504];
	sub.f64 	%fd4642, %fd4641, %fd3;
	mul.f64 	%fd4643, %fd4640, %fd4640;
	fma.rn.f64 	%fd4644, %fd4638, %fd4638, %fd4643;
	fma.rn.f64 	%fd4645, %fd4642, %fd4642, %fd4644;
	add.f64 	%fd4646, %fd5824, %fd4645;
	rsqrt.approx.f64 	%fd4647, %fd4646;
	mul.f64 	%fd4648, %fd4647, %fd4647;
	mul.f64 	%fd4649, %fd4647, %fd4648;
	ld.shared.f64 	%fd4650, [%r43+504];
	mul.f64 	%fd4651, %fd4650, %fd4649;
	fma.rn.f64 	%fd5838, %fd4638, %fd4651, %fd4634;
	fma.rn.f64 	%fd5839, %fd4640, %fd4651, %fd4635;
	fma.rn.f64 	%fd5840, %fd4642, %fd4651, %fd4636;
	bar.sync 	0;
	add.s32 	%r85, %r85, 1024;
	add.s32 	%r83, %r83, 4;
	add.s64 	%rd89, %rd89, 8192;
	add.s64 	%rd88, %rd88, 8192;
	add.s64 	%rd87, %rd87, 8192;
	add.s64 	%rd86, %rd86, 8192;
	setp.ne.s32 	%p3, %r83, 0;
	@%p3 bra 	$L__BB0_3;
$L__BB0_4:
	ld.param.u32 	%r82, [_Z17N_Body_SimulationILi256ELi64ELb1EEvPdS0_S0_S0_S0_S0_S0_S0_S0_PKdidd_param_10];
	add.s32 	%r44, %r82, -1;
	shr.u32 	%r45, %r44, 8;
	add.s32 	%r46, %r45, 1;
	and.b32  	%r9, %r46, 3;
	setp.eq.s32 	%p4, %r9, 0;
	@%p4 bra 	$L__BB0_7;
	ld.param.u64 	%rd85, [_Z17N_Body_SimulationILi256ELi64ELb1EEvPdS0_S0_S0_S0_S0_S0_S0_S0_PKdidd_param_9];
	ld.param.u64 	%rd78, [_Z17N_Body_SimulationILi256ELi64ELb1EEvPdS0_S0_S0_S0_S0_S0_S0_S0_PKdidd_param_2];
	ld.param.u64 	%rd77, [_Z17N_Body_SimulationILi256ELi64ELb1EEvPdS0_S0_S0_S0_S0_S0_S0_S0_PKdidd_param_1];
	ld.param.u64 	%rd76, [_Z17N_Body_SimulationILi256ELi64ELb1EEvPdS0_S0_S0_S0_S0_S0_S0_S0_PKdidd_param_0];
	mov.u32 	%r10, %tid.x;
	add.s32 	%r47, %r10, %r85;
	mul.wide.u32 	%rd54, %r47, 8;
	cvta.to.global.u64 	%rd55, %rd85;
	add.s64 	%rd93, %rd55, %rd54;
	cvta.to.global.u64 	%rd56, %rd78;
	add.s64 	%rd92, %rd56, %rd54;
	cvta.to.global.u64 	%rd57, %rd77;
	add.s64 	%rd91, %rd57, %rd54;
	cvta.to.global.u64 	%rd58, %rd76;
	add.s64 	%rd90, %rd58, %rd54;
	neg.s32 	%r86, %r9;
	shl.b32 	%r48, %r10, 3;
	mov.u32 	%r49, _ZZ17N_Body_SimulationILi256ELi64ELb1EEvPdS0_S0_S0_S0_S0_S0_S0_S0_PKdiddE6smem_x;
	add.s32 	%r50, %r49, %r48;
$L__BB0_6:
	.pragma "nounroll";
	ld.param.f64 	%fd5825, [_Z17N_Body_SimulationILi256ELi64ELb1EEvPdS0_S0_S0_S0_S0_S0_S0_S0_PKdidd_param_12];
	ld.global.f64 	%fd4652, [%rd90];
	st.shared.f64 	[%r50], %fd4652;
	ld.global.f64 	%fd4653, [%rd91];
	mov.u32 	%r51, _ZZ17N_Body_SimulationILi256ELi64ELb1EEvPdS0_S0_S0_S0_S0_S0_S0_S0_PKdiddE6smem_y;
	add.s32 	%r52, %r51, %r48;
	st.shared.f64 	[%r52], %fd4653;
	ld.global.f64 	%fd4654, [%rd92];
	mov.u32 	%r53, _ZZ17N_Body_SimulationILi256ELi64ELb1EEvPdS0_S0_S0_S0_S0_S0_S0_S0_PKdiddE6smem_z;
	add.s32 	%r54, %r53, %r48;
	st.shared.f64 	[%r54], %fd4654;
	ld.global.f64 	%fd4655, [%rd93];
	mov.u32 	%r55, _ZZ17N_Body_SimulationILi256ELi64ELb1EEvPdS0_S0_S0_S0_S0_S0_S0_S0_PKdiddE6smem_m;
	add.s32 	%r56, %r55, %r48;
	st.shared.f64 	[%r56], %fd4655;
	bar.sync 	0;
	and.b32  	%r57, %r48, 7680;
	add.s32 	%r58, %r49, %r57;
	ld.shared.f64 	%fd4656, [%r58];
	sub.f64 	%fd4657, %fd4656, %fd1;
	add.s32 	%r59, %r51, %r57;
	ld.shared.f64 	%fd4658, [%r59];
	sub.f64 	%fd4659, %fd4658, %fd2;
	add.s32 	%r60, %r53, %r57;
	ld.shared.f64 	%fd4660, [%r60];
	sub.f64 	%fd4661, %fd4660, %fd3;
	mul.f64 	%fd4662, %fd4659, %fd4659;
	fma.rn.f64 	%fd4663, %fd4657, %fd4657, %fd4662;
	fma.rn.f64 	%fd4664, %fd4661, %fd4661, %fd4663;
	add.f64 	%fd4665, %fd5825, %fd4664;
	rsqrt.approx.f64 	%fd4666, %fd4665;
	mul.f64 	%fd4667, %fd4666, %fd4666;
	mul.f64 	%fd4668, %fd4666, %fd4667;
	add.s32 	%r61, %r55, %r57;
	ld.shared.f64 	%fd4669, [%r61];
	mul.f64 	%fd4670, %fd4669, %fd4668;
	fma.rn.f64 	%fd4671, %fd4657, %fd4670, %fd5838;
	fma.rn.f64 	%fd4672, %fd4659, %fd4670, %fd5839;
	fma.rn.f64 	%fd4673, %fd4661, %fd4670, %fd5840;
	ld.shared.f64 	%fd4674, [%r58+8];
	sub.f64 	%fd4675, %fd4674, %fd1;
	ld.shared.f64 	%fd4676, [%r59+8];
	sub.f64 	%fd4677, %fd4676, %fd2;
	ld.shared.f64 	%fd4678, [%r60+8];
	sub.f64 	%fd4679, %fd4678, %fd3;
	mul.f64 	%fd4680, %fd4677, %fd4677;
	fma.rn.f64 	%fd4681, %fd4675, %fd4675, %fd4680;
	fma.rn.f64 	%fd4682, %fd4679, %fd4679, %fd4681;
	add.f64 	%fd4683, %fd5825, %fd4682;
	rsqrt.approx.f64 	%fd4684, %fd4683;
	mul.f64 	%fd4685, %fd4684, %fd4684;
	mul.f64 	%fd4686, %fd4684, %fd4685;
	ld.shared.f64 	%fd4687, [%r61+8];
	mul.f64 	%fd4688, %fd4687, %fd4686;
	fma.rn.f64 	%fd4689, %fd4675, %fd4688, %fd4671;
	fma.rn.f64 	%fd4690, %fd4677, %fd4688, %fd4672;
	fma.rn.f64 	%fd4691, %fd4679, %fd4688, %fd4673;
	ld.shared.f64 	%fd4692, [%r58+16];
	sub.f64 	%fd4693, %fd4692, %fd1;
	ld.shared.f64 	%fd4694, [%r59+16];
	sub.f64 	%fd4695, %fd4694, %fd2;
	ld.shared.f64 	%fd4696, [%r60+16];
	sub.f64 	%fd4697, %fd4696, %fd3;
	mul.f64 	%fd4698, %fd4695, %fd4695;
	fma.rn.f64 	%fd4699, %fd4693, %fd4693, %fd4698;
	fma.rn.f64 	%fd4700, %fd4697, %fd4697, %fd4699;
	add.f64 	%fd4701, %fd5825, %fd4700;
	rsqrt.approx.f64 	%fd4702, %fd4701;
	mul.f64 	%fd4703, %fd4702, %fd4702;
	mul.f64 	%fd4704, %fd4702, %fd4703;
	ld.shared.f64 	%fd4705, [%r61+16];
	mul.f64 	%fd4706, %fd4705, %fd4704;
	fma.rn.f64 	%fd4707, %fd4693, %fd4706, %fd4689;
	fma.rn.f64 	%fd4708, %fd4695, %fd4706, %fd4690;
	fma.rn.f64 	%fd4709, %fd4697, %fd4706, %fd4691;
	ld.shared.f64 	%fd4710, [%r58+24];
	sub.f64 	%fd4711, %fd4710, %fd1;
	ld.shared.f64 	%fd4712, [%r59+24];
	sub.f64 	%fd4713, %fd4712, %fd2;
	ld.shared.f64 	%fd4714, [%r60+24];
	sub.f64 	%fd4715, %fd4714, %fd3;
	mul.f64 	%fd4716, %fd4713, %fd4713;
	fma.rn.f64 	%fd4717, %fd4711, %fd4711, %fd4716;
	fma.rn.f64 	%fd4718, %fd4715, %fd4715, %fd4717;
	add.f64 	%fd4719, %fd5825, %fd4718;
	rsqrt.approx.f64 	%fd4720, %fd4719;
	mul.f64 	%fd4721, %fd4720, %fd4720;
	mul.f64 	%fd4722, %fd4720, %fd4721;
	ld.shared.f64 	%fd4723, [%r61+24];
	mul.f64 	%fd4724, %fd4723, %fd4722;
	fma.rn.f64 	%fd4725, %fd4711, %fd4724, %fd4707;
	fma.rn.f64 	%fd4726, %fd4713, %fd4724, %fd4708;
	fma.rn.f64 	%fd4727, %fd4715, %fd4724, %fd4709;
	ld.shared.f64 	%fd4728, [%r58+32];
	sub.f64 	%fd4729, %fd4728, %fd1;
	ld.shared.f64 	%fd4730, [%r59+32];
	sub.f64 	%fd4731, %fd4730, %fd2;
	ld.shared.f64 	%fd4732, [%r60+32];
	sub.f64 	%fd4733, %fd4732, %fd3;
	mul.f64 	%fd4734, %fd4731, %fd4731;
	fma.rn.f64 	%fd4735, %fd4729, %fd4729, %fd4734;
	fma.rn.f64 	%fd4736, %fd4733, %fd4733, %fd4735;
	add.f64 	%fd4737, %fd5825, %fd4736;
	rsqrt.approx.f64 	%fd4738, %fd4737;
	mul.f64 	%fd4739, %fd4738, %fd4738;
	mul.f64 	%fd4740, %fd4738, %fd4739;
	ld.shared.f64 	%fd4741, [%r61+32];
	mul.f64 	%fd4742, %fd4741, %fd4740;
	fma.rn.f64 	%fd4743, %fd4729, %fd4742, %fd4725;
	fma.rn.f64 	%fd4744, %fd4731, %fd4742, %fd4726;
	fma.rn.f64 	%fd4745, %fd4733, %fd4742, %fd4727;
	ld.shared.f64 	%fd4746, [%r58+40];
	sub.f64 	%fd4747, %fd4746, %fd1;
	ld.shared.f64 	%fd4748, [%r59+40];
	sub.f64 	%fd4749, %fd4748, %fd2;
	ld.shared.f64 	%fd4750, [%r60+40];
	sub.f64 	%fd4751, %fd4750, %fd3;
	mul.f64 	%fd4752, %fd4749, %fd4749;
	fma.rn.f64 	%fd4753, %fd4747, %fd4747, %fd4752;
	fma.rn.f64 	%fd4754, %fd4751, %fd4751, %fd4753;
	add.f64 	%fd4755, %fd5825, %fd4754;
	rsqrt.approx.f64 	%fd4756, %fd4755;
	mul.f64 	%fd4757, %fd4756, %fd4756;
	mul.f64 	%fd4758, %fd4756, %fd4757;
	ld.shared.f64 	%fd4759, [%r61+40];
	mul.f64 	%fd4760, %fd4759, %fd4758;
	fma.rn.f64 	%fd4761, %fd4747, %fd4760, %fd4743;
	fma.rn.f64 	%fd4762, %fd4749, %fd4760, %fd4744;
	fma.rn.f64 	%fd4763, %fd4751, %fd4760, %fd4745;
	ld.shared.f64 	%fd4764, [%r58+48];
	sub.f64 	%fd4765, %fd4764, %fd1;
	ld.shared.f64 	%fd4766, [%r59+48];
	sub.f64 	%fd4767, %fd4766, %fd2;
	ld.shared.f64 	%fd4768, [%r60+48];
	sub.f64 	%fd4769, %fd4768, %fd3;
	mul.f64 	%fd4770, %fd4767, %fd4767;
	fma.rn.f64 	%fd4771, %fd4765, %fd4765, %fd4770;
	fma.rn.f64 	%fd4772, %fd4769, %fd4769, %fd4771;
	add.f64 	%fd4773, %fd5825, %fd4772;
	rsqrt.approx.f64 	%fd4774, %fd4773;
	mul.f64 	%fd4775, %fd4774, %fd4774;
	mul.f64 	%fd4776, %fd4774, %fd4775;
	ld.shared.f64 	%fd4777, [%r61+48];
	mul.f64 	%fd4778, %fd4777, %fd4776;
	fma.rn.f64 	%fd4779, %fd4765, %fd4778, %fd4761;
	fma.rn.f64 	%fd4780, %fd4767, %fd4778, %fd4762;
	fma.rn.f64 	%fd4781, %fd4769, %fd4778, %fd4763;
	ld.shared.f64 	%fd4782, [%r58+56];
	sub.f64 	%fd4783, %fd4782, %fd1;
	ld.shared.f64 	%fd4784, [%r59+56];
	sub.f64 	%fd4785, %fd4784, %fd2;
	ld.shared.f64 	%fd4786, [%r60+56];
	sub.f64 	%fd4787, %fd4786, %fd3;
	mul.f64 	%fd4788, %fd4785, %fd4785;
	fma.rn.f64 	%fd4789, %fd4783, %fd4783, %fd4788;
	fma.rn.f64 	%fd4790, %fd4787, %fd4787, %fd4789;
	add.f64 	%fd4791, %fd5825, %fd4790;
	rsqrt.approx.f64 	%fd4792, %fd4791;
	mul.f64 	%fd4793, %fd4792, %fd4792;
	mul.f64 	%fd4794, %fd4792, %fd4793;
	ld.shared.f64 	%fd4795, [%r61+56];
	mul.f64 	%fd4796, %fd4795, %fd4794;
	fma.rn.f64 	%fd4797, %fd4783, %fd4796, %fd4779;
	fma.rn.f64 	%fd4798, %fd4785, %fd4796, %fd4780;
	fma.rn.f64 	%fd4799, %fd4787, %fd4796, %fd4781;
	ld.shared.f64 	%fd4800, [%r58+64];
	sub.f64 	%fd4801, %fd4800, %fd1;
	ld.shared.f64 	%fd4802, [%r59+64];
	sub.f64 	%fd4803, %fd4802, %fd2;
	ld.shared.f64 	%fd4804, [%r60+64];
	sub.f64 	%fd4805, %fd4804, %fd3;
	mul.f64 	%fd4806, %fd4803, %fd4803;
	fma.rn.f64 	%fd4807, %fd4801, %fd4801, %fd4806;
	fma.rn.f64 	%fd4808, %fd4805, %fd4805, %fd4807;
	add.f64 	%fd4809, %fd5825, %fd4808;
	rsqrt.approx.f64 	%fd4810, %fd4809;
	mul.f64 	%fd4811, %fd4810, %fd4810;
	mul.f64 	%fd4812, %fd4810, %fd4811;
	ld.shared.f64 	%fd4813, [%r61+64];
	mul.f64 	%fd4814, %fd4813, %fd4812;
	fma.rn.f64 	%fd4815, %fd4801, %fd4814, %fd4797;
	fma.rn.f64 	%fd4816, %fd4803, %fd4814, %fd4798;
	fma.rn.f64 	%fd4817, %fd4805, %fd4814, %fd4799;
	ld.shared.f64 	%fd4818, [%r58+72];
	sub.f64 	%fd4819, %fd4818, %fd1;
	ld.shared.f64 	%fd4820, [%r59+72];
	sub.f64 	%fd4821, %fd4820, %fd2;
	ld.shared.f64 	%fd4822, [%r60+72];
	sub.f64 	%fd4823, %fd4822, %fd3;
	mul.f64 	%fd4824, %fd4821, %fd4821;
	fma.rn.f64 	%fd4825, %fd4819, %fd4819, %fd4824;
	fma.rn.f64 	%fd4826, %fd4823, %fd4823, %fd4825;
	add.f64 	%fd4827, %fd5825, %fd4826;
	rsqrt.approx.f64 	%fd4828, %fd4827;
	mul.f64 	%fd4829, %fd4828, %fd4828;
	mul.f64 	%fd4830, %fd4828, %fd4829;
	ld.shared.f64 	%fd4831, [%r61+72];
	mul.f64 	%fd4832, %fd4831, %fd4830;
	fma.rn.f64 	%fd4833, %fd4819, %fd4832, %fd4815;
	fma.rn.f64 	%fd4834, %fd4821, %fd4832, %fd4816;
	fma.rn.f64 	%fd4835, %fd4823, %fd4832, %fd4817;
	ld.shared.f64 	%fd4836, [%r58+80];
	sub.f64 	%fd4837, %fd4836, %fd1;
	ld.shared.f64 	%fd4838, [%r59+80];
	sub.f64 	%fd4839, %fd4838, %fd2;
	ld.shared.f64 	%fd4840, [%r60+80];
	sub.f64 	%fd4841, %fd4840, %fd3;
	mul.f64 	%fd4842, %fd4839, %fd4839;
	fma.rn.f64 	%fd4843, %fd4837, %fd4837, %fd4842;
	fma.rn.f64 	%fd4844, %fd4841, %fd4841, %fd4843;
	add.f64 	%fd4845, %fd5825, %fd4844;
	rsqrt.approx.f64 	%fd4846, %fd4845;
	mul.f64 	%fd4847, %fd4846, %fd4846;
	mul.f64 	%fd4848, %fd4846, %fd4847;
	ld.shared.f64 	%fd4849, [%r61+80];
	mul.f64 	%fd4850, %fd4849, %fd4848;
	fma.rn.f64 	%fd4851, %fd4837, %fd4850, %fd4833;
	fma.rn.f64 	%fd4852, %fd4839, %fd4850, %fd4834;
	fma.rn.f64 	%fd4853, %fd4841, %fd4850, %fd4835;
	ld.shared.f64 	%fd4854, [%r58+88];
	sub.f64 	%fd4855, %fd4854, %fd1;
	ld.shared.f64 	%fd4856, [%r59+88];
	sub.f64 	%fd4857, %fd4856, %fd2;
	ld.shared.f64 	%fd4858, [%r60+88];
	sub.f64 	%fd4859, %fd4858, %fd3;
	mul.f64 	%fd4860, %fd4857, %fd4857;
	fma.rn.f64 	%fd4861, %fd4855, %fd4855, %fd4860;
	fma.rn.f64 	%fd4862, %fd4859, %fd4859, %fd4861;
	add.f64 	%fd4863, %fd5825, %fd4862;
	rsqrt.approx.f64 	%fd4864, %fd4863;
	mul.f64 	%fd4865, %fd4864, %fd4864;
	mul.f64 	%fd4866, %fd4864, %fd4865;
	ld.shared.f64 	%fd4867, [%r61+88];
	mul.f64 	%fd4868, %fd4867, %fd4866;
	fma.rn.f64 	%fd4869, %fd4855, %fd4868, %fd4851;
	fma.rn.f64 	%fd4870, %fd4857, %fd4868, %fd4852;
	fma.rn.f64 	%fd4871, %fd4859, %fd4868, %fd4853;
	ld.shared.f64 	%fd4872, [%r58+96];
	sub.f64 	%fd4873, %fd4872, %fd1;
	ld.shared.f64 	%fd4874, [%r59+96];
	sub.f64 	%fd4875, %fd4874, %fd2;
	ld.shared.f64 	%fd4876, [%r60+96];
	sub.f64 	%fd4877, %fd4876, %fd3;
	mul.f64 	%fd4878, %fd4875, %fd4875;
	fma.rn.f64 	%fd4879, %fd4873, %fd4873, %fd4878;
	fma.rn.f64 	%fd4880, %fd4877, %fd4877, %fd4879;
	add.f64 	%fd4881, %fd5825, %fd4880;
	rsqrt.approx.f64 	%fd4882, %fd4881;
	mul.f64 	%fd4883, %fd4882, %fd4882;
	mul.f64 	%fd4884, %fd4882, %fd4883;
	ld.shared.f64 	%fd4885, [%r61+96];
	mul.f64 	%fd4886, %fd4885, %fd4884;
	fma.rn.f64 	%fd4887, %fd4873, %fd4886, %fd4869;
	fma.rn.f64 	%fd4888, %fd4875, %fd4886, %fd4870;
	fma.rn.f64 	%fd4889, %fd4877, %fd4886, %fd4871;
	ld.shared.f64 	%fd4890, [%r58+104];
	sub.f64 	%fd4891, %fd4890, %fd1;
	ld.shared.f64 	%fd4892, [%r59+104];
	sub.f64 	%fd4893, %fd4892, %fd2;
	ld.shared.f64 	%fd4894, [%r60+104];
	sub.f64 	%fd4895, %fd4894, %fd3;
	mul.f64 	%fd4896, %fd4893, %fd4893;
	fma.rn.f64 	%fd4897, %fd4891, %fd4891, %fd4896;
	fma.rn.f64 	%fd4898, %fd4895, %fd4895, %fd4897;
	add.f64 	%fd4899, %fd5825, %fd4898;
	rsqrt.approx.f64 	%fd4900, %fd4899;
	mul.f64 	%fd4901, %fd4900, %fd4900;
	mul.f64 	%fd4902, %fd4900, %fd4901;
	ld.shared.f64 	%fd4903, [%r61+104];
	mul.f64 	%fd4904, %fd4903, %fd4902;
	fma.rn.f64 	%fd4905, %fd4891, %fd4904, %fd4887;
	fma.rn.f64 	%fd4906, %fd4893, %fd4904, %fd4888;
	fma.rn.f64 	%fd4907, %fd4895, %fd4904, %fd4889;
	ld.shared.f64 	%fd4908, [%r58+112];
	sub.f64 	%fd4909, %fd4908, %fd1;
	ld.shared.f64 	%fd4910, [%r59+112];
	sub.f64 	%fd4911, %fd4910, %fd2;
	ld.shared.f64 	%fd4912, [%r60+112];
	sub.f64 	%fd4913, %fd4912, %fd3;
	mul.f64 	%fd4914, %fd4911, %fd4911;
	fma.rn.f64 	%fd4915, %fd4909, %fd4909, %fd4914;
	fma.rn.f64 	%fd4916, %fd4913, %fd4913, %fd4915;
	add.f64 	%fd4917, %fd5825, %fd4916;
	rsqrt.approx.f64 	%fd4918, %fd4917;
	mul.f64 	%fd4919, %fd4918, %fd4918;
	mul.f64 	%fd4920, %fd4918, %fd4919;
	ld.shared.f64 	%fd4921, [%r61+112];
	mul.f64 	%fd4922, %fd4921, %fd4920;
	fma.rn.f64 	%fd4923, %fd4909, %fd4922, %fd4905;
	fma.rn.f64 	%fd4924, %fd4911, %fd4922, %fd4906;
	fma.rn.f64 	%fd4925, %fd4913, %fd4922, %fd4907;
	ld.shared.f64 	%fd4926, [%r58+120];
	sub.f64 	%fd4927, %fd4926, %fd1;
	ld.shared.f64 	%fd4928, [%r59+120];
	sub.f64 	%fd4929, %fd4928, %fd2;
	ld.shared.f64 	%fd4930, [%r60+120];
	sub.f64 	%fd4931, %fd4930, %fd3;
	mul.f64 	%fd4932, %fd4929, %fd4929;
	fma.rn.f64 	%fd4933, %fd4927, %fd4927, %fd4932;
	fma.rn.f64 	%fd4934, %fd4931, %fd4931, %fd4933;
	add.f64 	%fd4935, %fd5825, %fd4934;
	rsqrt.approx.f64 	%fd4936, %fd4935;
	mul.f64 	%fd4937, %fd4936, %fd4936;
	mul.f64 	%fd4938, %fd4936, %fd4937;
	ld.shared.f64 	%fd4939, [%r61+120];
	mul.f64 	%fd4940, %fd4939, %fd4938;
	fma.rn.f64 	%fd4941, %fd4927, %fd4940, %fd4923;
	fma.rn.f64 	%fd4942, %fd4929, %fd4940, %fd4924;
	fma.rn.f64 	%fd4943, %fd4931, %fd4940, %fd4925;
	ld.shared.f64 	%fd4944, [%r58+128];
	sub.f64 	%fd4945, %fd4944, %fd1;
	ld.shared.f64 	%fd4946, [%r59+128];
	sub.f64 	%fd4947, %fd4946, %fd2;
	ld.shared.f64 	%fd4948, [%r60+128];
	sub.f64 	%fd4949, %fd4948, %fd3;
	mul.f64 	%fd4950, %fd4947, %fd4947;
	fma.rn.f64 	%fd4951, %fd4945, %fd4945, %fd4950;
	fma.rn.f64 	%fd4952, %fd4949, %fd4949, %fd4951;
	add.f64 	%fd4953, %fd5825, %fd4952;
	rsqrt.approx.f64 	%fd4954, %fd4953;
	mul.f64 	%fd4955, %fd4954, %fd4954;
	mul.f64 	%fd4956, %fd4954, %fd4955;
	ld.shared.f64 	%fd4957, [%r61+128];
	mul.f64 	%fd4958, %fd4957, %fd4956;
	fma.rn.f64 	%fd4959, %fd4945, %fd4958, %fd4941;
	fma.rn.f64 	%fd4960, %fd4947, %fd4958, %fd4942;
	fma.rn.f64 	%fd4961, %fd4949, %fd4958, %fd4943;
	ld.shared.f64 	%fd4962, [%r58+136];
	sub.f64 	%fd4963, %fd4962, %fd1;
	ld.shared.f64 	%fd4964, [%r59+136];
	sub.f64 	%fd4965, %fd4964, %fd2;
	ld.shared.f64 	%fd4966, [%r60+136];
	sub.f64 	%fd4967, %fd4966, %fd3;
	mul.f64 	%fd4968, %fd4965, %fd4965;
	fma.rn.f64 	%fd4969, %fd4963, %fd4963, %fd4968;
	fma.rn.f64 	%fd4970, %fd4967, %fd4967, %fd4969;
	add.f64 	%fd4971, %fd5825, %fd4970;
	rsqrt.approx.f64 	%fd4972, %fd4971;
	mul.f64 	%fd4973, %fd4972, %fd4972;
	mul.f64 	%fd4974, %fd4972, %fd4973;
	ld.shared.f64 	%fd4975, [%r61+136];
	mul.f64 	%fd4976, %fd4975, %fd4974;
	fma.rn.f64 	%fd4977, %fd4963, %fd4976, %fd4959;
	fma.rn.f64 	%fd4978, %fd4965, %fd4976, %fd4960;
	fma.rn.f64 	%fd4979, %fd4967, %fd4976, %fd4961;
	ld.shared.f64 	%fd4980, [%r58+144];
	sub.f64 	%fd4981, %fd4980, %fd1;
	ld.shared.f64 	%fd4982, [%r59+144];
	sub.f64 	%fd4983, %fd4982, %fd2;
	ld.shared.f64 	%fd4984, [%r60+144];
	sub.f64 	%fd4985, %fd4984, %fd3;
	mul.f64 	%fd4986, %fd4983, %fd4983;
	fma.rn.f64 	%fd4987, %fd4981, %fd4981, %fd4986;
	fma.rn.f64 	%fd4988, %fd4985, %fd4985, %fd4987;
	add.f64 	%fd4989, %fd5825, %fd4988;
	rsqrt.approx.f64 	%fd4990, %fd4989;
	mul.f64 	%fd4991, %fd4990, %fd4990;
	mul.f64 	%fd4992, %fd4990, %fd4991;
	ld.shared.f64 	%fd4993, [%r61+144];
	mul.f64 	%fd4994, %fd4993, %fd4992;
	fma.rn.f64 	%fd4995, %fd4981, %fd4994, %fd4977;
	fma.rn.f64 	%fd4996, %fd4983, %fd4994, %fd4978;
	fma.rn.f64 	%fd4997, %fd4985, %fd4994, %fd4979;
	ld.shared.f64 	%fd4998, [%r58+152];
	sub.f64 	%fd4999, %fd4998, %fd1;
	ld.shared.f64 	%fd5000, [%r59+152];
	sub.f64 	%fd5001, %fd5000, %fd2;
	ld.shared.f64 	%fd5002, [%r60+152];
	sub.f64 	%fd5003, %fd5002, %fd3;
	mul.f64 	%fd5004, %fd5001, %fd5001;
	fma.rn.f64 	%fd5005, %fd4999, %fd4999, %fd5004;
	fma.rn.f64 	%fd5006, %fd5003, %fd5003, %fd5005;
	add.f64 	%fd5007, %fd5825, %fd5006;
	rsqrt.approx.f64 	%fd5008, %fd5007;
	mul.f64 	%fd5009, %fd5008, %fd5008;
	mul.f64 	%fd5010, %fd5008, %fd5009;
	ld.shared.f64 	%fd5011, [%r61+152];
	mul.f64 	%fd5012, %fd5011, %fd5010;
	fma.rn.f64 	%fd5013, %fd4999, %fd5012, %fd4995;
	fma.rn.f64 	%fd5014, %fd5001, %fd5012, %fd4996;
	fma.rn.f64 	%fd5015, %fd5003, %fd5012, %fd4997;
	ld.shared.f64 	%fd5016, [%r58+160];
	sub.f64 	%fd5017, %fd5016, %fd1;
	ld.shared.f64 	%fd5018, [%r59+160];
	sub.f64 	%fd5019, %fd5018, %fd2;
	ld.shared.f64 	%fd5020, [%r60+160];
	sub.f64 	%fd5021, %fd5020, %fd3;
	mul.f64 	%fd5022, %fd5019, %fd5019;
	fma.rn.f64 	%fd5023, %fd5017, %fd5017, %fd5022;
	fma.rn.f64 	%fd5024, %fd5021, %fd5021, %fd5023;
	add.f64 	%fd5025, %fd5825, %fd5024;
	rsqrt.approx.f64 	%fd5026, %fd5025;
	mul.f64 	%fd5027, %fd5026, %fd5026;
	mul.f64 	%fd5028, %fd5026, %fd5027;
	ld.shared.f64 	%fd5029, [%r61+160];
	mul.f64 	%fd5030, %fd5029, %fd5028;
	fma.rn.f64 	%fd5031, %fd5017, %fd5030, %fd5013;
	fma.rn.f64 	%fd5032, %fd5019, %fd5030, %fd5014;
	fma.rn.f64 	%fd5033, %fd5021, %fd5030, %fd5015;
	ld.shared.f64 	%fd5034, [%r58+168];
	sub.f64 	%fd5035, %fd5034, %fd1;
	ld.shared.f64 	%fd5036, [%r59+168];
	sub.f64 	%fd5037, %fd5036, %fd2;
	ld.shared.f64 	%fd5038, [%r60+168];
	sub.f64 	%fd5039, %fd5038, %fd3;
	mul.f64 	%fd5040, %fd5037, %fd5037;
	fma.rn.f64 	%fd5041, %fd5035, %fd5035, %fd5040;
	fma.rn.f64 	%fd5042, %fd5039, %fd5039, %fd5041;
	add.f64 	%fd5043, %fd5825, %fd5042;
	rsqrt.approx.f64 	%fd5044, %fd5043;
	mul.f64 	%fd5045, %fd5044, %fd5044;
	mul.f64 	%fd5046, %fd5044, %fd5045;
	ld.shared.f64 	%fd5047, [%r61+168];
	mul.f64 	%fd5048, %fd5047, %fd5046;
	fma.rn.f64 	%fd5049, %fd5035, %fd5048, %fd5031;
	fma.rn.f64 	%fd5050, %fd5037, %fd5048, %fd5032;
	fma.rn.f64 	%fd5051, %fd5039, %fd5048, %fd5033;
	ld.shared.f64 	%fd5052, [%r58+176];
	sub.f64 	%fd5053, %fd5052, %fd1;
	ld.shared.f64 	%fd5054, [%r59+176];
	sub.f64 	%fd5055, %fd5054, %fd2;
	ld.shared.f64 	%fd5056, [%r60+176];
	sub.f64 	%fd5057, %fd5056, %fd3;
	mul.f64 	%fd5058, %fd5055, %fd5055;
	fma.rn.f64 	%fd5059, %fd5053, %fd5053, %fd5058;
	fma.rn.f64 	%fd5060, %fd5057, %fd5057, %fd5059;
	add.f64 	%fd5061, %fd5825, %fd5060;
	rsqrt.approx.f64 	%fd5062, %fd5061;
	mul.f64 	%fd5063, %fd5062, %fd5062;
	mul.f64 	%fd5064, %fd5062, %fd5063;
	ld.shared.f64 	%fd5065, [%r61+176];
	mul.f64 	%fd5066, %fd5065, %fd5064;
	fma.rn.f64 	%fd5067, %fd5053, %fd5066, %fd5049;
	fma.rn.f64 	%fd5068, %fd5055, %fd5066, %fd5050;
	fma.rn.f64 	%fd5069, %fd5057, %fd5066, %fd5051;
	ld.shared.f64 	%fd5070, [%r58+184];
	sub.f64 	%fd5071, %fd5070, %fd1;
	ld.shared.f64 	%fd5072, [%r59+184];
	sub.f64 	%fd5073, %fd5072, %fd2;
	ld.shared.f64 	%fd5074, [%r60+184];
	sub.f64 	%fd5075, %fd5074, %fd3;
	mul.f64 	%fd5076, %fd5073, %fd5073;
	fma.rn.f64 	%fd5077, %fd5071, %fd5071, %fd5076;
	fma.rn.f64 	%fd5078, %fd5075, %fd5075, %fd5077;
	add.f64 	%fd5079, %fd5825, %fd5078;
	rsqrt.approx.f64 	%fd5080, %fd5079;
	mul.f64 	%fd5081, %fd5080, %fd5080;
	mul.f64 	%fd5082, %fd5080, %fd5081;
	ld.shared.f64 	%fd5083, [%r61+184];
	mul.f64 	%fd5084, %fd5083, %fd5082;
	fma.rn.f64 	%fd5085, %fd5071, %fd5084, %fd5067;
	fma.rn.f64 	%fd5086, %fd5073, %fd5084, %fd5068;
	fma.rn.f64 	%fd5087, %fd5075, %fd5084, %fd5069;
	ld.shared.f64 	%fd5088, [%r58+192];
	sub.f64 	%fd5089, %fd5088, %fd1;
	ld.shared.f64 	%fd5090, [%r59+192];
	sub.f64 	%fd5091, %fd5090, %fd2;
	ld.shared.f64 	%fd5092, [%r60+192];
	sub.f64 	%fd5093, %fd5092, %fd3;
	mul.f64 	%fd5094, %fd5091, %fd5091;
	fma.rn.f64 	%fd5095, %fd5089, %fd5089, %fd5094;
	fma.rn.f64 	%fd5096, %fd5093, %fd5093, %fd5095;
	add.f64 	%fd5097, %fd5825, %fd5096;
	rsqrt.approx.f64 	%fd5098, %fd5097;
	mul.f64 	%fd5099, %fd5098, %fd5098;
	mul.f64 	%fd5100, %fd5098, %fd5099;
	ld.shared.f64 	%fd5101, [%r61+192];
	mul.f64 	%fd5102, %fd5101, %fd5100;
	fma.rn.f64 	%fd5103, %fd5089, %fd5102, %fd5085;
	fma.rn.f64 	%fd5104, %fd5091, %fd5102, %fd5086;
	fma.rn.f64 	%fd5105, %fd5093, %fd5102, %fd5087;
	ld.shared.f64 	%fd5106, [%r58+200];
	sub.f64 	%fd5107, %fd5106, %fd1;
	ld.shared.f64 	%fd5108, [%r59+200];
	sub.f64 	%fd5109, %fd5108, %fd2;
	ld.shared.f64 	%fd5110, [%r60+200];
	sub.f64 	%fd5111, %fd5110, %fd3;
	mul.f64 	%fd5112, %fd5109, %fd5109;
	fma.rn.f64 	%fd5113, %fd5107, %fd5107, %fd5112;
	fma.rn.f64 	%fd5114, %fd5111, %fd5111, %fd5113;
	add.f64 	%fd5115, %fd5825, %fd5114;
	rsqrt.approx.f64 	%fd5116, %fd5115;
	mul.f64 	%fd5117, %fd5116, %fd5116;
	mul.f64 	%fd5118, %fd5116, %fd5117;
	ld.shared.f64 	%fd5119, [%r61+200];
	mul.f64 	%fd5120, %fd5119, %fd5118;
	fma.rn.f64 	%fd5121, %fd5107, %fd5120, %fd5103;
	fma.rn.f64 	%fd5122, %fd5109, %fd5120, %fd5104;
	fma.rn.f64 	%fd5123, %fd5111, %fd5120, %fd5105;
	ld.shared.f64 	%fd5124, [%r58+208];
	sub.f64 	%fd5125, %fd5124, %fd1;
	ld.shared.f64 	%fd5126, [%r59+208];
	sub.f64 	%fd5127, %fd5126, %fd2;
	ld.shared.f64 	%fd5128, [%r60+208];
	sub.f64 	%fd5129, %fd5128, %fd3;
	mul.f64 	%fd5130, %fd5127, %fd5127;
	fma.rn.f64 	%fd5131, %fd5125, %fd5125, %fd5130;
	fma.rn.f64 	%fd5132, %fd5129, %fd5129, %fd5131;
	add.f64 	%fd5133, %fd5825, %fd5132;
	rsqrt.approx.f64 	%fd5134, %fd5133;
	mul.f64 	%fd5135, %fd5134, %fd5134;
	mul.f64 	%fd5136, %fd5134, %fd5135;
	ld.shared.f64 	%fd5137, [%r61+208];
	mul.f64 	%fd5138, %fd5137, %fd5136;
	fma.rn.f64 	%fd5139, %fd5125, %fd5138, %fd5121;
	fma.rn.f64 	%fd5140, %fd5127, %fd5138, %fd5122;
	fma.rn.f64 	%fd5141, %fd5129, %fd5138, %fd5123;
	ld.shared.f64 	%fd5142, [%r58+216];
	sub.f64 	%fd5143, %fd5142, %fd1;
	ld.shared.f64 	%fd5144, [%r59+216];
	sub.f64 	%fd5145, %fd5144, %fd2;
	ld.shared.f64 	%fd5146, [%r60+216];
	sub.f64 	%fd5147, %fd5146, %fd3;
	mul.f64 	%fd5148, %fd5145, %fd5145;
	fma.rn.f64 	%fd5149, %fd5143, %fd5143, %fd5148;
	fma.rn.f64 	%fd5150, %fd5147, %fd5147, %fd5149;
	add.f64 	%fd5151, %fd5825, %fd5150;
	rsqrt.approx.f64 	%fd5152, %fd5151;
	mul.f64 	%fd5153, %fd5152, %fd5152;
	mul.f64 	%fd5154, %fd5152, %fd5153;
	ld.shared.f64 	%fd5155, [%r61+216];
	mul.f64 	%fd5156, %fd5155, %fd5154;
	fma.rn.f64 	%fd5157, %fd5143, %fd5156, %fd5139;
	fma.rn.f64 	%fd5158, %fd5145, %fd5156, %fd5140;
	fma.rn.f64 	%fd5159, %fd5147, %fd5156, %fd5141;
	ld.shared.f64 	%fd5160, [%r58+224];
	sub.f64 	%fd5161, %fd5160, %fd1;
	ld.shared.f64 	%fd5162, [%r59+224];
	sub.f64 	%fd5163, %fd5162, %fd2;
	ld.shared.f64 	%fd5164, [%r60+224];
	sub.f64 	%fd5165, %fd5164, %fd3;
	mul.f64 	%fd5166, %fd5163, %fd5163;
	fma.rn.f64 	%fd5167, %fd5161, %fd5161, %fd5166;
	fma.rn.f64 	%fd5168, %fd5165, %fd5165, %fd5167;
	add.f64 	%fd5169, %fd5825, %fd5168;
	rsqrt.approx.f64 	%fd5170, %fd5169;
	mul.f64 	%fd5171, %fd5170, %fd5170;
	mul.f64 	%fd5172, %fd5170, %fd5171;
	ld.shared.f64 	%fd5173, [%r61+224];
	mul.f64 	%fd5174, %fd5173, %fd5172;
	fma.rn.f64 	%fd5175, %fd5161, %fd5174, %fd5157;
	fma.rn.f64 	%fd5176, %fd5163, %fd5174, %fd5158;
	fma.rn.f64 	%fd5177, %fd5165, %fd5174, %fd5159;
	ld.shared.f64 	%fd5178, [%r58+232];
	sub.f64 	%fd5179, %fd5178, %fd1;
	ld.shared.f64 	%fd5180, [%r59+232];
	sub.f64 	%fd5181, %fd5180, %fd2;
	ld.shared.f64 	%fd5182, [%r60+232];
	sub.f64 	%fd5183, %fd5182, %fd3;
	mul.f64 	%fd5184, %fd5181, %fd5181;
	fma.rn.f64 	%fd5185, %fd5179, %fd5179, %fd5184;
	fma.rn.f64 	%fd5186, %fd5183, %fd5183, %fd5185;
	add.f64 	%fd5187, %fd5825, %fd5186;
	rsqrt.approx.f64 	%fd5188, %fd5187;
	mul.f64 	%fd5189, %fd5188, %fd5188;
	mul.f64 	%fd5190, %fd5188, %fd5189;
	ld.shared.f64 	%fd5191, [%r61+232];
	mul.f64 	%fd5192, %fd5191, %fd5190;
	fma.rn.f64 	%fd5193, %fd5179, %fd5192, %fd5175;
	fma.rn.f64 	%fd5194, %fd5181, %fd5192, %fd5176;
	fma.rn.f64 	%fd5195, %fd5183, %fd5192, %fd5177;
	ld.shared.f64 	%fd5196, [%r58+240];
	sub.f64 	%fd5197, %fd5196, %fd1;
	ld.shared.f64 	%fd5198, [%r59+240];
	sub.f64 	%fd5199, %fd5198, %fd2;
	ld.shared.f64 	%fd5200, [%r60+240];
	sub.f64 	%fd5201, %fd5200, %fd3;
	mul.f64 	%fd5202, %fd5199, %fd5199;
	fma.rn.f64 	%fd5203, %fd5197, %fd5197, %fd5202;
	fma.rn.f64 	%fd5204, %fd5201, %fd5201, %fd5203;
	add.f64 	%fd5205, %fd5825, %fd5204;
	rsqrt.approx.f64 	%fd5206, %fd5205;
	mul.f64 	%fd5207, %fd5206, %fd5206;
	mul.f64 	%fd5208, %fd5206, %fd5207;
	ld.shared.f64 	%fd5209, [%r61+240];
	mul.f64 	%fd5210, %fd5209, %fd5208;
	fma.rn.f64 	%fd5211, %fd5197, %fd5210, %fd5193;
	fma.rn.f64 	%fd5212, %fd5199, %fd5210, %fd5194;
	fma.rn.f64 	%fd5213, %fd5201, %fd5210, %fd5195;
	ld.shared.f64 	%fd5214, [%r58+248];
	sub.f64 	%fd5215, %fd5214, %fd1;
	ld.shared.f64 	%fd5216, [%r59+248];
	sub.f64 	%fd5217, %fd5216, %fd2;
	ld.shared.f64 	%fd5218, [%r60+248];
	sub.f64 	%fd5219, %fd5218, %fd3;
	mul.f64 	%fd5220, %fd5217, %fd5217;
	fma.rn.f64 	%fd5221, %fd5215, %fd5215, %fd5220;
	fma.rn.f64 	%fd5222, %fd5219, %fd5219, %fd5221;
	add.f64 	%fd5223, %fd5825, %fd5222;
	rsqrt.approx.f64 	%fd5224, %fd5223;
	mul.f64 	%fd5225, %fd5224, %fd5224;
	mul.f64 	%fd5226, %fd5224, %fd5225;
	ld.shared.f64 	%fd5227, [%r61+248];
	mul.f64 	%fd5228, %fd5227, %fd5226;
	fma.rn.f64 	%fd5229, %fd5215, %fd5228, %fd5211;
	fma.rn.f64 	%fd5230, %fd5217, %fd5228, %fd5212;
	fma.rn.f64 	%fd5231, %fd5219, %fd5228, %fd5213;
	ld.shared.f64 	%fd5232, [%r58+256];
	sub.f64 	%fd5233, %fd5232, %fd1;
	ld.shared.f64 	%fd5234, [%r59+256];
	sub.f64 	%fd5235, %fd5234, %fd2;
	ld.shared.f64 	%fd5236, [%r60+256];
	sub.f64 	%fd5237, %fd5236, %fd3;
	mul.f64 	%fd5238, %fd5235, %fd5235;
	fma.rn.f64 	%fd5239, %fd5233, %fd5233, %fd5238;
	fma.rn.f64 	%fd5240, %fd5237, %fd5237, %fd5239;
	add.f64 	%fd5241, %fd5825, %fd5240;
	rsqrt.approx.f64 	%fd5242, %fd5241;
	mul.f64 	%fd5243, %fd5242, %fd5242;
	mul.f64 	%fd5244, %fd5242, %fd5243;
	ld.shared.f64 	%fd5245, [%r61+256];
	mul.f64 	%fd5246, %fd5245, %fd5244;
	fma.rn.f64 	%fd5247, %fd5233, %fd5246, %fd5229;
	fma.rn.f64 	%fd5248, %fd5235, %fd5246, %fd5230;
	fma.rn.f64 	%fd5249, %fd5237, %fd5246, %fd5231;
	ld.shared.f64 	%fd5250, [%r58+264];
	sub.f64 	%fd5251, %fd5250, %fd1;
	ld.shared.f64 	%fd5252, [%r59+264];
	sub.f64 	%fd5253, %fd5252, %fd2;
	ld.shared.f64 	%fd5254, [%r60+264];
	sub.f64 	%fd5255, %fd5254, %fd3;
	mul.f64 	%fd5256, %fd5253, %fd5253;
	fma.rn.f64 	%fd5257, %fd5251, %fd5251, %fd5256;
	fma.rn.f64 	%fd5258, %fd5255, %fd5255, %fd5257;
	add.f64 	%fd5259, %fd5825, %fd5258;
	rsqrt.approx.f64 	%fd5260, %fd5259;
	mul.f64 	%fd5261, %fd5260, %fd5260;
	mul.f64 	%fd5262, %fd5260, %fd5261;
	ld.shared.f64 	%fd5263, [%r61+264];
	mul.f64 	%fd5264, %fd5263, %fd5262;
	fma.rn.f64 	%fd5265, %fd5251, %fd5264, %fd5247;
	fma.rn.f64 	%fd5266, %fd5253, %fd5264, %fd5248;
	fma.rn.f64 	%fd5267, %fd5255, %fd5264, %fd5249;
	ld.shared.f64 	%fd5268, [%r58+272];
	sub.f64 	%fd5269, %fd5268, %fd1;
	ld.shared.f64 	%fd5270, [%r59+272];
	sub.f64 	%fd5271, %fd5270, %fd2;
	ld.shared.f64 	%fd5272, [%r60+272];
	sub.f64 	%fd5273, %fd5272, %fd3;
	mul.f64 	%fd5274, %fd5271, %fd5271;
	fma.rn.f64 	%fd5275, %fd5269, %fd5269, %fd5274;
	fma.rn.f64 	%fd5276, %fd5273, %fd5273, %fd5275;
	add.f64 	%fd5277, %fd5825, %fd5276;
	rsqrt.approx.f64 	%fd5278, %fd5277;
	mul.f64 	%fd5279, %fd5278, %fd5278;
	mul.f64 	%fd5280, %fd5278, %fd5279;
	ld.shared.f64 	%fd5281, [%r61+272];
	mul.f64 	%fd5282, %fd5281, %fd5280;
	fma.rn.f64 	%fd5283, %fd5269, %fd5282, %fd5265;
	fma.rn.f64 	%fd5284, %fd5271, %fd5282, %fd5266;
	fma.rn.f64 	%fd5285, %fd5273, %fd5282, %fd5267;
	ld.shared.f64 	%fd5286, [%r58+280];
	sub.f64 	%fd5287, %fd5286, %fd1;
	ld.shared.f64 	%fd5288, [%r59+280];
	sub.f64 	%fd5289, %fd5288, %fd2;
	ld.shared.f64 	%fd5290, [%r60+280];
	sub.f64 	%fd5291, %fd5290, %fd3;
	mul.f64 	%fd5292, %fd5289, %fd5289;
	fma.rn.f64 	%fd5293, %fd5287, %fd5287, %fd5292;
	fma.rn.f64 	%fd5294, %fd5291, %fd5291, %fd5293;
	add.f64 	%fd5295, %fd5825, %fd5294;
	rsqrt.approx.f64 	%fd5296, %fd5295;
	mul.f64 	%fd5297, %fd5296, %fd5296;
	mul.f64 	%fd5298, %fd5296, %fd5297;
	ld.shared.f64 	%fd5299, [%r61+280];
	mul.f64 	%fd5300, %fd5299, %fd5298;
	fma.rn.f64 	%fd5301, %fd5287, %fd5300, %fd5283;
	fma.rn.f64 	%fd5302, %fd5289, %fd5300, %fd5284;
	fma.rn.f64 	%fd5303, %fd5291, %fd5300, %fd5285;
	ld.shared.f64 	%fd5304, [%r58+288];
	sub.f64 	%fd5305, %fd5304, %fd1;
	ld.shared.f64 	%fd5306, [%r59+288];
	sub.f64 	%fd5307, %fd5306, %fd2;
	ld.shared.f64 	%fd5308, [%r60+288];
	sub.f64 	%fd5309, %fd5308, %fd3;
	mul.f64 	%fd5310, %fd5307, %fd5307;
	fma.rn.f64 	%fd5311, %fd5305, %fd5305, %fd5310;
	fma.rn.f64 	%fd5312, %fd5309, %fd5309, %fd5311;
	add.f64 	%fd5313, %fd5825, %fd5312;
	rsqrt.approx.f64 	%fd5314, %fd5313;
	mul.f64 	%fd5315, %fd5314, %fd5314;
	mul.f64 	%fd5316, %fd5314, %fd5315;
	ld.shared.f64 	%fd5317, [%r61+288];
	mul.f64 	%fd5318, %fd5317, %fd5316;
	fma.rn.f64 	%fd5319, %fd5305, %fd5318, %fd5301;
	fma.rn.f64 	%fd5320, %fd5307, %fd5318, %fd5302;
	fma.rn.f64 	%fd5321, %fd5309, %fd5318, %fd5303;
	ld.shared.f64 	%fd5322, [%r58+296];
	sub.f64 	%fd5323, %fd5322, %fd1;
	ld.shared.f64 	%fd5324, [%r59+296];
	sub.f64 	%fd5325, %fd5324, %fd2;
	ld.shared.f64 	%fd5326, [%r60+296];
	sub.f64 	%fd5327, %fd5326, %fd3;
	mul.f64 	%fd5328, %fd5325, %fd5325;
	fma.rn.f64 	%fd5329, %fd5323, %fd5323, %fd5328;
	fma.rn.f64 	%fd5330, %fd5327, %fd5327, %fd5329;
	add.f64 	%fd5331, %fd5825, %fd5330;
	rsqrt.approx.f64 	%fd5332, %fd5331;
	mul.f64 	%fd5333, %fd5332, %fd5332;
	mul.f64 	%fd5334, %fd5332, %fd5333;
	ld.shared.f64 	%fd5335, [%r61+296];
	mul.f64 	%fd5336, %fd5335, %fd5334;
	fma.rn.f64 	%fd5337, %fd5323, %fd5336, %fd5319;
	fma.rn.f64 	%fd5338, %fd5325, %fd5336, %fd5320;
	fma.rn.f64 	%fd5339, %fd5327, %fd5336, %fd5321;
	ld.shared.f64 	%fd5340, [%r58+304];
	sub.f64 	%fd5341, %fd5340, %fd1;
	ld.shared.f64 	%fd5342, [%r59+304];
	sub.f64 	%fd5343, %fd5342, %fd2;
	ld.shared.f64 	%fd5344, [%r60+304];
	sub.f64 	%fd5345, %fd5344, %fd3;
	mul.f64 	%fd5346, %fd5343, %fd5343;
	fma.rn.f64 	%fd5347, %fd5341, %fd5341, %fd5346;
	fma.rn.f64 	%fd5348, %fd5345, %fd5345, %fd5347;
	add.f64 	%fd5349, %fd5825, %fd5348;
	rsqrt.approx.f64 	%fd5350, %fd5349;
	mul.f64 	%fd5351, %fd5350, %fd5350;
	mul.f64 	%fd5352, %fd5350, %fd5351;
	ld.shared.f64 	%fd5353, [%r61+304];
	mul.f64 	%fd5354, %fd5353, %fd5352;
	fma.rn.f64 	%fd5355, %fd5341, %fd5354, %fd5337;
	fma.rn.f64 	%fd5356, %fd5343, %fd5354, %fd5338;
	fma.rn.f64 	%fd5357, %fd5345, %fd5354, %fd5339;
	ld.shared.f64 	%fd5358, [%r58+312];
	sub.f64 	%fd5359, %fd5358, %fd1;
	ld.shared.f64 	%fd5360, [%r59+312];
	sub.f64 	%fd5361, %fd5360, %fd2;
	ld.shared.f64 	%fd5362, [%r60+312];
	sub.f64 	%fd5363, %fd5362, %fd3;
	mul.f64 	%fd5364, %fd5361, %fd5361;
	fma.rn.f64 	%fd5365, %fd5359, %fd5359, %fd5364;
	fma.rn.f64 	%fd5366, %fd5363, %fd5363, %fd5365;
	add.f64 	%fd5367, %fd5825, %fd5366;
	rsqrt.approx.f64 	%fd5368, %fd5367;
	mul.f64 	%fd5369, %fd5368, %fd5368;
	mul.f64 	%fd5370, %fd5368, %fd5369;
	ld.shared.f64 	%fd5371, [%r61+312];
	mul.f64 	%fd5372, %fd5371, %fd5370;
	fma.rn.f64 	%fd5373, %fd5359, %fd5372, %fd5355;
	fma.rn.f64 	%fd5374, %fd5361, %fd5372, %fd5356;
	fma.rn.f64 	%fd5375, %fd5363, %fd5372, %fd5357;
	ld.shared.f64 	%fd5376, [%r58+320];
	sub.f64 	%fd5377, %fd5376, %fd1;
	ld.shared.f64 	%fd5378, [%r59+320];
	sub.f64 	%fd5379, %fd5378, %fd2;
	ld.shared.f64 	%fd5380, [%r60+320];
	sub.f64 	%fd5381, %fd5380, %fd3;
	mul.f64 	%fd5382, %fd5379, %fd5379;
	fma.rn.f64 	%fd5383, %fd5377, %fd5377, %fd5382;
	fma.rn.f64 	%fd5384, %fd5381, %fd5381, %fd5383;
	add.f64 	%fd5385, %fd5825, %fd5384;
	rsqrt.approx.f64 	%fd5386, %fd5385;
	mul.f64 	%fd5387, %fd5386, %fd5386;
	mul.f64 	%fd5388, %fd5386, %fd5387;
	ld.shared.f64 	%fd5389, [%r61+320];
	mul.f64 	%fd5390, %fd5389, %fd5388;
	fma.rn.f64 	%fd5391, %fd5377, %fd5390, %fd5373;
	fma.rn.f64 	%fd5392, %fd5379, %fd5390, %fd5374;
	fma.rn.f64 	%fd5393, %fd5381, %fd5390, %fd5375;
	ld.shared.f64 	%fd5394, [%r58+328];
	sub.f64 	%fd5395, %fd5394, %fd1;
	ld.shared.f64 	%fd5396, [%r59+328];
	sub.f64 	%fd5397, %fd5396, %fd2;
	ld.shared.f64 	%fd5398, [%r60+328];
	sub.f64 	%fd5399, %fd5398, %fd3;
	mul.f64 	%fd5400, %fd5397, %fd5397;
	fma.rn.f64 	%fd5401, %fd5395, %fd5395, %fd5400;
	fma.rn.f64 	%fd5402, %fd5399, %fd5399, %fd5401;
	add.f64 	%fd5403, %fd5825, %fd5402;
	rsqrt.approx.f64 	%fd5404, %fd5403;
	mul.f64 	%fd5405, %fd5404, %fd5404;
	mul.f64 	%fd5406, %fd5404, %fd5405;
	ld.shared.f64 	%fd5407, [%r61+328];
	mul.f64 	%fd5408, %fd5407, %fd5406;
	fma.rn.f64 	%fd5409, %fd5395, %fd5408, %fd5391;
	fma.rn.f64 	%fd5410, %fd5397, %fd5408, %fd5392;
	fma.rn.f64 	%fd5411, %fd5399, %fd5408, %fd5393;
	ld.shared.f64 	%fd5412, [%r58+336];
	sub.f64 	%fd5413, %fd5412, %fd1;
	ld.shared.f64 	%fd5414, [%r59+336];
	sub.f64 	%fd5415, %fd5414, %fd2;
	ld.shared.f64 	%fd5416, [%r60+336];
	sub.f64 	%fd5417, %fd5416, %fd3;
	mul.f64 	%fd5418, %fd5415, %fd5415;
	fma.rn.f64 	%fd5419, %fd5413, %fd5413, %fd5418;
	fma.rn.f64 	%fd5420, %fd5417, %fd5417, %fd5419;
	add.f64 	%fd5421, %fd5825, %fd5420;
	rsqrt.approx.f64 	%fd5422, %fd5421;
	mul.f64 	%fd5423, %fd5422, %fd5422;
	mul.f64 	%fd5424, %fd5422, %fd5423;
	ld.shared.f64 	%fd5425, [%r61+336];
	mul.f64 	%fd5426, %fd5425, %fd5424;
	fma.rn.f64 	%fd5427, %fd5413, %fd5426, %fd5409;
	fma.rn.f64 	%fd5428, %fd5415, %fd5426, %fd5410;
	fma.rn.f64 	%fd5429, %fd5417, %fd5426, %fd5411;
	ld.shared.f64 	%fd5430, [%r58+344];
	sub.f64 	%fd5431, %fd5430, %fd1;
	ld.shared.f64 	%fd5432, [%r59+344];
	sub.f64 	%fd5433, %fd5432, %fd2;
	ld.shared.f64 	%fd5434, [%r60+344];
	sub.f64 	%fd5435, %fd5434, %fd3;
	mul.f64 	%fd5436, %fd5433, %fd5433;
	fma.rn.f64 	%fd5437, %fd5431, %fd5431, %fd5436;
	fma.rn.f64 	%fd5438, %fd5435, %fd5435, %fd5437;
	add.f64 	%fd5439, %fd5825, %fd5438;
	rsqrt.approx.f64 	%fd5440, %fd5439;
	mul.f64 	%fd5441, %fd5440, %fd5440;
	mul.f64 	%fd5442, %fd5440, %fd5441;
	ld.shared.f64 	%fd5443, [%r61+344];
	mul.f64 	%fd5444, %fd5443, %fd5442;
	fma.rn.f64 	%fd5445, %fd5431, %fd5444, %fd5427;
	fma.rn.f64 	%fd5446, %fd5433, %fd5444, %fd5428;
	fma.rn.f64 	%fd5447, %fd5435, %fd5444, %fd5429;
	ld.shared.f64 	%fd5448, [%r58+352];
	sub.f64 	%fd5449, %fd5448, %fd1;
	ld.shared.f64 	%fd5450, [%r59+352];
	sub.f64 	%fd5451, %fd5450, %fd2;
	ld.shared.f64 	%fd5452, [%r60+352];
	sub.f64 	%fd5453, %fd5452, %fd3;
	mul.f64 	%fd5454, %fd5451, %fd5451;
	fma.rn.f64 	%fd5455, %fd5449, %fd5449, %fd5454;
	fma.rn.f64 	%fd5456, %fd5453, %fd5453, %fd5455;
	add.f64 	%fd5457, %fd5825, %fd5456;
	rsqrt.approx.f64 	%fd5458, %fd5457;
	mul.f64 	%fd5459, %fd5458, %fd5458;
	mul.f64 	%fd5460, %fd5458, %fd5459;
	ld.shared.f64 	%fd5461, [%r61+352];
	mul.f64 	%fd5462, %fd5461, %fd5460;
	fma.rn.f64 	%fd5463, %fd5449, %fd5462, %fd5445;
	fma.rn.f64 	%fd5464, %fd5451, %fd5462, %fd5446;
	fma.rn.f64 	%fd5465, %fd5453, %fd5462, %fd5447;
	ld.shared.f64 	%fd5466, [%r58+360];
	sub.f64 	%fd5467, %fd5466, %fd1;
	ld.shared.f64 	%fd5468, [%r59+360];
	sub.f64 	%fd5469, %fd5468, %fd2;
	ld.shared.f64 	%fd5470, [%r60+360];
	sub.f64 	%fd5471, %fd5470, %fd3;
	mul.f64 	%fd5472, %fd5469, %fd5469;
	fma.rn.f64 	%fd5473, %fd5467, %fd5467, %fd5472;
	fma.rn.f64 	%fd5474, %fd5471, %fd5471, %fd5473;
	add.f64 	%fd5475, %fd5825, %fd5474;
	rsqrt.approx.f64 	%fd5476, %fd5475;
	mul.f64 	%fd5477, %fd5476, %fd5476;
	mul.f64 	%fd5478, %fd5476, %fd5477;
	ld.shared.f64 	%fd5479, [%r61+360];
	mul.f64 	%fd5480, %fd5479, %fd5478;
	fma.rn.f64 	%fd5481, %fd5467, %fd5480, %fd5463;
	fma.rn.f64 	%fd5482, %fd5469, %fd5480, %fd5464;
	fma.rn.f64 	%fd5483, %fd5471, %fd5480, %fd5465;
	ld.shared.f64 	%fd5484, [%r58+368];
	sub.f64 	%fd5485, %fd5484, %fd1;
	ld.shared.f64 	%fd5486, [%r59+368];
	sub.f64 	%fd5487, %fd5486, %fd2;
	ld.shared.f64 	%fd5488, [%r60+368];
	sub.f64 	%fd5489, %fd5488, %fd3;
	mul.f64 	%fd5490, %fd5487, %fd5487;
	fma.rn.f64 	%fd5491, %fd5485, %fd5485, %fd5490;
	fma.rn.f64 	%fd5492, %fd5489, %fd5489, %fd5491;
	add.f64 	%fd5493, %fd5825, %fd5492;
	rsqrt.approx.f64 	%fd5494, %fd5493;
	mul.f64 	%fd5495, %fd5494, %fd5494;
	mul.f64 	%fd5496, %fd5494, %fd5495;
	ld.shared.f64 	%fd5497, [%r61+368];
	mul.f64 	%fd5498, %fd5497, %fd5496;
	fma.rn.f64 	%fd5499, %fd5485, %fd5498, %fd5481;
	fma.rn.f64 	%fd5500, %fd5487, %fd5498, %fd5482;
	fma.rn.f64 	%fd5501, %fd5489, %fd5498, %fd5483;
	ld.shared.f64 	%fd5502, [%r58+376];
	sub.f64 	%fd5503, %fd5502, %fd1;
	ld.shared.f64 	%fd5504, [%r59+376];
	sub.f64 	%fd5505, %fd5504, %fd2;
	ld.shared.f64 	%fd5506, [%r60+376];
	sub.f64 	%fd5507, %fd5506, %fd3;
	mul.f64 	%fd5508, %fd5505, %fd5505;
	fma.rn.f64 	%fd5509, %fd5503, %fd5503, %fd5508;
	fma.rn.f64 	%fd5510, %fd5507, %fd5507, %fd5509;
	add.f64 	%fd5511, %fd5825, %fd5510;
	rsqrt.approx.f64 	%fd5512, %fd5511;
	mul.f64 	%fd5513, %fd5512, %fd5512;
	mul.f64 	%fd5514, %fd5512, %fd5513;
	ld.shared.f64 	%fd5515, [%r61+376];
	mul.f64 	%fd5516, %fd5515, %fd5514;
	fma.rn.f64 	%fd5517, %fd5503, %fd5516, %fd5499;
	fma.rn.f64 	%fd5518, %fd5505, %fd5516, %fd5500;
	fma.rn.f64 	%fd5519, %fd5507, %fd5516, %fd5501;
	ld.shared.f64 	%fd5520, [%r58+384];
	sub.f64 	%fd5521, %fd5520, %fd1;
	ld.shared.f64 	%fd5522, [%r59+384];
	sub.f64 	%fd5523, %fd5522, %fd2;
	ld.shared.f64 	%fd5524, [%r60+384];
	sub.f64 	%fd5525, %fd5524, %fd3;
	mul.f64 	%fd5526, %fd5523, %fd5523;
	fma.rn.f64 	%fd5527, %fd5521, %fd5521, %fd5526;
	fma.rn.f64 	%fd5528, %fd5525, %fd5525, %fd5527;
	add.f64 	%fd5529, %fd5825, %fd5528;
	rsqrt.approx.f64 	%fd5530, %fd5529;
	mul.f64 	%fd5531, %fd5530, %fd5530;
	mul.f64 	%fd5532, %fd5530, %fd5531;
	ld.shared.f64 	%fd5533, [%r61+384];
	mul.f64 	%fd5534, %fd5533, %fd5532;
	fma.rn.f64 	%fd5535, %fd5521, %fd5534, %fd5517;
	fma.rn.f64 	%fd5536, %fd5523, %fd5534, %fd5518;
	fma.rn.f64 	%fd5537, %fd5525, %fd5534, %fd5519;
	ld.shared.f64 	%fd5538, [%r58+392];
	sub.f64 	%fd5539, %fd5538, %fd1;
	ld.shared.f64 	%fd5540, [%r59+392];
	sub.f64 	%fd5541, %fd5540, %fd2;
	ld.shared.f64 	%fd5542, [%r60+392];
	sub.f64 	%fd5543, %fd5542, %fd3;
	mul.f64 	%fd5544, %fd5541, %fd5541;
	fma.rn.f64 	%fd5545, %fd5539, %fd5539, %fd5544;
	fma.rn.f64 	%fd5546, %fd5543, %fd5543, %fd5545;
	add.f64 	%fd5547, %fd5825, %fd5546;
	rsqrt.approx.f64 	%fd5548, %fd5547;
	mul.f64 	%fd5549, %fd5548, %fd5548;
	mul.f64 	%fd5550, %fd5548, %fd5549;
	ld.shared.f64 	%fd5551, [%r61+392];
	mul.f64 	%fd5552, %fd5551, %fd5550;
	fma.rn.f64 	%fd5553, %fd5539, %fd5552, %fd5535;
	fma.rn.f64 	%fd5554, %fd5541, %fd5552, %fd5536;
	fma.rn.f64 	%fd5555, %fd5543, %fd5552, %fd5537;
	ld.shared.f64 	%fd5556, [%r58+400];
	sub.f64 	%fd5557, %fd5556, %fd1;
	ld.shared.f64 	%fd5558, [%r59+400];
	sub.f64 	%fd5559, %fd5558, %fd2;
	ld.shared.f64 	%fd5560, [%r60+400];
	sub.f64 	%fd5561, %fd5560, %fd3;
	mul.f64 	%fd5562, %fd5559, %fd5559;
	fma.rn.f64 	%fd5563, %fd5557, %fd5557, %fd5562;
	fma.rn.f64 	%fd5564, %fd5561, %fd5561, %fd5563;
	add.f64 	%fd5565, %fd5825, %fd5564;
	rsqrt.approx.f64 	%fd5566, %fd5565;
	mul.f64 	%fd5567, %fd5566, %fd5566;
	mul.f64 	%fd5568, %fd5566, %fd5567;
	ld.shared.f64 	%fd5569, [%r61+400];
	mul.f64 	%fd5570, %fd5569, %fd5568;
	fma.rn.f64 	%fd5571, %fd5557, %fd5570, %fd5553;
	fma.rn.f64 	%fd5572, %fd5559, %fd5570, %fd5554;
	fma.rn.f64 	%fd5573, %fd5561, %fd5570, %fd5555;
	ld.shared.f64 	%fd5574, [%r58+408];
	sub.f64 	%fd5575, %fd5574, %fd1;
	ld.shared.f64 	%fd5576, [%r59+408];
	sub.f64 	%fd5577, %fd5576, %fd2;
	ld.shared.f64 	%fd5578, [%r60+408];
	sub.f64 	%fd5579, %fd5578, %fd3;
	mul.f64 	%fd5580, %fd5577, %fd5577;
	fma.rn.f64 	%fd5581, %fd5575, %fd5575, %fd5580;
	fma.rn.f64 	%fd5582, %fd5579, %fd5579, %fd5581;
	add.f64 	%fd5583, %fd5825, %fd5582;
	rsqrt.approx.f64 	%fd5584, %fd5583;
	mul.f64 	%fd5585, %fd5584, %fd5584;
	mul.f64 	%fd5586, %fd5584, %fd5585;
	ld.shared.f64 	%fd5587, [%r61+408];
	mul.f64 	%fd5588, %fd5587, %fd5586;
	fma.rn.f64 	%fd5589, %fd5575, %fd5588, %fd5571;
	fma.rn.f64 	%fd5590, %fd5577, %fd5588, %fd5572;
	fma.rn.f64 	%fd5591, %fd5579, %fd5588, %fd5573;
	ld.shared.f64 	%fd5592, [%r58+416];
	sub.f64 	%fd5593, %fd5592, %fd1;
	ld.shared.f64 	%fd5594, [%r59+416];
	sub.f64 	%fd5595, %fd5594, %fd2;
	ld.shared.f64 	%fd5596, [%r60+416];
	sub.f64 	%fd5597, %fd5596, %fd3;
	mul.f64 	%fd5598, %fd5595, %fd5595;
	fma.rn.f64 	%fd5599, %fd5593, %fd5593, %fd5598;
	fma.rn.f64 	%fd5600, %fd5597, %fd5597, %fd5599;
	add.f64 	%fd5601, %fd5825, %fd5600;
	rsqrt.approx.f64 	%fd5602, %fd5601;
	mul.f64 	%fd5603, %fd5602, %fd5602;
	mul.f64 	%fd5604, %fd5602, %fd5603;
	ld.shared.f64 	%fd5605, [%r61+416];
	mul.f64 	%fd5606, %fd5605, %fd5604;
	fma.rn.f64 	%fd5607, %fd5593, %fd5606, %fd5589;
	fma.rn.f64 	%fd5608, %fd5595, %fd5606, %fd5590;
	fma.rn.f64 	%fd5609, %fd5597, %fd5606, %fd5591;
	ld.shared.f64 	%fd5610, [%r58+424];
	sub.f64 	%fd5611, %fd5610, %fd1;
	ld.shared.f64 	%fd5612, [%r59+424];
	sub.f64 	%fd5613, %fd5612, %fd2;
	ld.shared.f64 	%fd5614, [%r60+424];
	sub.f64 	%fd5615, %fd5614, %fd3;
	mul.f64 	%fd5616, %fd5613, %fd5613;
	fma.rn.f64 	%fd5617, %fd5611, %fd5611, %fd5616;
	fma.rn.f64 	%fd5618, %fd5615, %fd5615, %fd5617;
	add.f64 	%fd5619, %fd5825, %fd5618;
	rsqrt.approx.f64 	%fd5620, %fd5619;
	mul.f64 	%fd5621, %fd5620, %fd5620;
	mul.f64 	%fd5622, %fd5620, %fd5621;
	ld.shared.f64 	%fd5623, [%r61+424];
	mul.f64 	%fd5624, %fd5623, %fd5622;
	fma.rn.f64 	%fd5625, %fd5611, %fd5624, %fd5607;
	fma.rn.f64 	%fd5626, %fd5613, %fd5624, %fd5608;
	fma.rn.f64 	%fd5627, %fd5615, %fd5624, %fd5609;
	ld.shared.f64 	%fd5628, [%r58+432];
	sub.f64 	%fd5629, %fd5628, %fd1;
	ld.shared.f64 	%fd5630, [%r59+432];
	sub.f64 	%fd5631, %fd5630, %fd2;
	ld.shared.f64 	%fd5632, [%r60+432];
	sub.f64 	%fd5633, %fd5632, %fd3;
	mul.f64 	%fd5634, %fd5631, %fd5631;
	fma.rn.f64 	%fd5635, %fd5629, %fd5629, %fd5634;
	fma.rn.f64 	%fd5636, %fd5633, %fd5633, %fd5635;
	add.f64 	%fd5637, %fd5825, %fd5636;
	rsqrt.approx.f64 	%fd5638, %fd5637;
	mul.f64 	%fd5639, %fd5638, %fd5638;
	mul.f64 	%fd5640, %fd5638, %fd5639;
	ld.shared.f64 	%fd5641, [%r61+432];
	mul.f64 	%fd5642, %fd5641, %fd5640;
	fma.rn.f64 	%fd5643, %fd5629, %fd5642, %fd5625;
	fma.rn.f64 	%fd5644, %fd5631, %fd5642, %fd5626;
	fma.rn.f64 	%fd5645, %fd5633, %fd5642, %fd5627;
	ld.shared.f64 	%fd5646, [%r58+440];
	sub.f64 	%fd5647, %fd5646, %fd1;
	ld.shared.f64 	%fd5648, [%r59+440];
	sub.f64 	%fd5649, %fd5648, %fd2;
	ld.shared.f64 	%fd5650, [%r60+440];
	sub.f64 	%fd5651, %fd5650, %fd3;
	mul.f64 	%fd5652, %fd5649, %fd5649;
	fma.rn.f64 	%fd5653, %fd5647, %fd5647, %fd5652;
	fma.rn.f64 	%fd5654, %fd5651, %fd5651, %fd5653;
	add.f64 	%fd5655, %fd5825, %fd5654;
	rsqrt.approx.f64 	%fd5656, %fd5655;
	mul.f64 	%fd5657, %fd5656, %fd5656;
	mul.f64 	%fd5658, %fd5656, %fd5657;
	ld.shared.f64 	%fd5659, [%r61+440];
	mul.f64 	%fd5660, %fd5659, %fd5658;
	fma.rn.f64 	%fd5661, %fd5647, %fd5660, %fd5643;
	fma.rn.f64 	%fd5662, %fd5649, %fd5660, %fd5644;
	fma.rn.f64 	%fd5663, %fd5651, %fd5660, %fd5645;
	ld.shared.f64 	%fd5664, [%r58+448];
	sub.f64 	%fd5665, %fd5664, %fd1;
	ld.shared.f64 	%fd5666, [%r59+448];
	sub.f64 	%fd5667, %fd5666, %fd2;
	ld.shared.f64 	%fd5668, [%r60+448];
	sub.f64 	%fd5669, %fd5668, %fd3;
	mul.f64 	%fd5670, %fd5667, %fd5667;
	fma.rn.f64 	%fd5671, %fd5665, %fd5665, %fd5670;
	fma.rn.f64 	%fd5672, %fd5669, %fd5669, %fd5671;
	add.f64 	%fd5673, %fd5825, %fd5672;
	rsqrt.approx.f64 	%fd5674, %fd5673;
	mul.f64 	%fd5675, %fd5674, %fd5674;
	mul.f64 	%fd5676, %fd5674, %fd5675;
	ld.shared.f64 	%fd5677, [%r61+448];
	mul.f64 	%fd5678, %fd5677, %fd5676;
	fma.rn.f64 	%fd5679, %fd5665, %fd5678, %fd5661;
	fma.rn.f64 	%fd5680, %fd5667, %fd5678, %fd5662;
	fma.rn.f64 	%fd5681, %fd5669, %fd5678, %fd5663;
	ld.shared.f64 	%fd5682, [%r58+456];
	sub.f64 	%fd5683, %fd5682, %fd1;
	ld.shared.f64 	%fd5684, [%r59+456];
	sub.f64 	%fd5685, %fd5684, %fd2;
	ld.shared.f64 	%fd5686, [%r60+456];
	sub.f64 	%fd5687, %fd5686, %fd3;
	mul.f64 	%fd5688, %fd5685, %fd5685;
	fma.rn.f64 	%fd5689, %fd5683, %fd5683, %fd5688;
	fma.rn.f64 	%fd5690, %fd5687, %fd5687, %fd5689;
	add.f64 	%fd5691, %fd5825, %fd5690;
	rsqrt.approx.f64 	%fd5692, %fd5691;
	mul.f64 	%fd5693, %fd5692, %fd5692;
	mul.f64 	%fd5694, %fd5692, %fd5693;
	ld.shared.f64 	%fd5695, [%r61+456];
	mul.f64 	%fd5696, %fd5695, %fd5694;
	fma.rn.f64 	%fd5697, %fd5683, %fd5696, %fd5679;
	fma.rn.f64 	%fd5698, %fd5685, %fd5696, %fd5680;
	fma.rn.f64 	%fd5699, %fd5687, %fd5696, %fd5681;
	ld.shared.f64 	%fd5700, [%r58+464];
	sub.f64 	%fd5701, %fd5700, %fd1;
	ld.shared.f64 	%fd5702, [%r59+464];
	sub.f64 	%fd5703, %fd5702, %fd2;
	ld.shared.f64 	%fd5704, [%r60+464];
	sub.f64 	%fd5705, %fd5704, %fd3;
	mul.f64 	%fd5706, %fd5703, %fd5703;
	fma.rn.f64 	%fd5707, %fd5701, %fd5701, %fd5706;
	fma.rn.f64 	%fd5708, %fd5705, %fd5705, %fd5707;
	add.f64 	%fd5709, %fd5825, %fd5708;
	rsqrt.approx.f64 	%fd5710, %fd5709;
	mul.f64 	%fd5711, %fd5710, %fd5710;
	mul.f64 	%fd5712, %fd5710, %fd5711;
	ld.shared.f64 	%fd5713, [%r61+464];
	mul.f64 	%fd5714, %fd5713, %fd5712;
	fma.rn.f64 	%fd5715, %fd5701, %fd5714, %fd5697;
	fma.rn.f64 	%fd5716, %fd5703, %fd5714, %fd5698;
	fma.rn.f64 	%fd5717, %fd5705, %fd5714, %fd5699;
	ld.shared.f64 	%fd5718, [%r58+472];
	sub.f64 	%fd5719, %fd5718, %fd1;
	ld.shared.f64 	%fd5720, [%r59+472];
	sub.f64 	%fd5721, %fd5720, %fd2;
	ld.shared.f64 	%fd5722, [%r60+472];
	sub.f64 	%fd5723, %fd5722, %fd3;
	mul.f64 	%fd5724, %fd5721, %fd5721;
	fma.rn.f64 	%fd5725, %fd5719, %fd5719, %fd5724;
	fma.rn.f64 	%fd5726, %fd5723, %fd5723, %fd5725;
	add.f64 	%fd5727, %fd5825, %fd5726;
	rsqrt.approx.f64 	%fd5728, %fd5727;
	mul.f64 	%fd5729, %fd5728, %fd5728;
	mul.f64 	%fd5730, %fd5728, %fd5729;
	ld.shared.f64 	%fd5731, [%r61+472];
	mul.f64 	%fd5732, %fd5731, %fd5730;
	fma.rn.f64 	%fd5733, %fd5719, %fd5732, %fd5715;
	fma.rn.f64 	%fd5734, %fd5721, %fd5732, %fd5716;
	fma.rn.f64 	%fd5735, %fd5723, %fd5732, %fd5717;
	ld.shared.f64 	%fd5736, [%r58+480];
	sub.f64 	%fd5737, %fd5736, %fd1;
	ld.shared.f64 	%fd5738, [%r59+480];
	sub.f64 	%fd5739, %fd5738, %fd2;
	ld.shared.f64 	%fd5740, [%r60+480];
	sub.f64 	%fd5741, %fd5740, %fd3;
	mul.f64 	%fd5742, %fd5739, %fd5739;
	fma.rn.f64 	%fd5743, %fd5737, %fd5737, %fd5742;
	fma.rn.f64 	%fd5744, %fd5741, %fd5741, %fd5743;
	add.f64 	%fd5745, %fd5825, %fd5744;
	rsqrt.approx.f64 	%fd5746, %fd5745;
	mul.f64 	%fd5747, %fd5746, %fd5746;
	mul.f64 	%fd5748, %fd5746, %fd5747;
	ld.shared.f64 	%fd5749, [%r61+480];
	mul.f64 	%fd5750, %fd5749, %fd5748;
	fma.rn.f64 	%fd5751, %fd5737, %fd5750, %fd5733;
	fma.rn.f64 	%fd5752, %fd5739, %fd5750, %fd5734;
	fma.rn.f64 	%fd5753, %fd5741, %fd5750, %fd5735;
	ld.shared.f64 	%fd5754, [%r58+488];
	sub.f64 	%fd5755, %fd5754, %fd1;
	ld.shared.f64 	%fd5756, [%r59+488];
	sub.f64 	%fd5757, %fd5756, %fd2;
	ld.shared.f64 	%fd5758, [%r60+488];
	sub.f64 	%fd5759, %fd5758, %fd3;
	mul.f64 	%fd5760, %fd5757, %fd5757;
	fma.rn.f64 	%fd5761, %fd5755, %fd5755, %fd5760;
	fma.rn.f64 	%fd5762, %fd5759, %fd5759, %fd5761;
	add.f64 	%fd5763, %fd5825, %fd5762;
	rsqrt.approx.f64 	%fd5764, %fd5763;
	mul.f64 	%fd5765, %fd5764, %fd5764;
	mul.f64 	%fd5766, %fd5764, %fd5765;
	ld.shared.f64 	%fd5767, [%r61+488];
	mul.f64 	%fd5768, %fd5767, %fd5766;
	fma.rn.f64 	%fd5769, %fd5755, %fd5768, %fd5751;
	fma.rn.f64 	%fd5770, %fd5757, %fd5768, %fd5752;
	fma.rn.f64 	%fd5771, %fd5759, %fd5768, %fd5753;
	ld.shared.f64 	%fd5772, [%r58+496];
	sub.f64 	%fd5773, %fd5772, %fd1;
	ld.shared.f64 	%fd5774, [%r59+496];
	sub.f64 	%fd5775, %fd5774, %fd2;
	ld.shared.f64 	%fd5776, [%r60+496];
	sub.f64 	%fd5777, %fd5776, %fd3;
	mul.f64 	%fd5778, %fd5775, %fd5775;
	fma.rn.f64 	%fd5779, %fd5773, %fd5773, %fd5778;
	fma.rn.f64 	%fd5780, %fd5777, %fd5777, %fd5779;
	add.f64 	%fd5781, %fd5825, %fd5780;
	rsqrt.approx.f64 	%fd5782, %fd5781;
	mul.f64 	%fd5783, %fd5782, %fd5782;
	mul.f64 	%fd5784, %fd5782, %fd5783;
	ld.shared.f64 	%fd5785, [%r61+496];
	mul.f64 	%fd5786, %fd5785, %fd5784;
	fma.rn.f64 	%fd5787, %fd5773, %fd5786, %fd5769;
	fma.rn.f64 	%fd5788, %fd5775, %fd5786, %fd5770;
	fma.rn.f64 	%fd5789, %fd5777, %fd5786, %fd5771;
	ld.shared.f64 	%fd5790, [%r58+504];
	sub.f64 	%fd5791, %fd5790, %fd1;
	ld.shared.f64 	%fd5792, [%r59+504];
	sub.f64 	%fd5793, %fd5792, %fd2;
	ld.shared.f64 	%fd5794, [%r60+504];
	sub.f64 	%fd5795, %fd5794, %fd3;
	mul.f64 	%fd5796, %fd5793, %fd5793;
	fma.rn.f64 	%fd5797, %fd5791, %fd5791, %fd5796;
	fma.rn.f64 	%fd5798, %fd5795, %fd5795, %fd5797;
	add.f64 	%fd5799, %fd5825, %fd5798;
	rsqrt.approx.f64 	%fd5800, %fd5799;
	mul.f64 	%fd5801, %fd5800, %fd5800;
	mul.f64 	%fd5802, %fd5800, %fd5801;
	ld.shared.f64 	%fd5803, [%r61+504];
	mul.f64 	%fd5804, %fd5803, %fd5802;
	fma.rn.f64 	%fd5838, %fd5791, %fd5804, %fd5787;
	fma.rn.f64 	%fd5839, %fd5793, %fd5804, %fd5788;
	fma.rn.f64 	%fd5840, %fd5795, %fd5804, %fd5789;
	bar.sync 	0;
	add.s64 	%rd93, %rd93, 2048;
	add.s64 	%rd92, %rd92, 2048;
	add.s64 	%rd91, %rd91, 2048;
	add.s64 	%rd90, %rd90, 2048;
	add.s32 	%r86, %r86, 1;
	setp.ne.s32 	%p5, %r86, 0;
	@%p5 bra 	$L__BB0_6;
$L__BB0_7:
	mov.u32 	%r14, %tid.x;
	setp.gt.u32 	%p6, %r14, 63;
	@%p6 bra 	$L__BB0_9;
	shl.b32 	%r62, %r14, 3;
	mov.u32 	%r63, _ZZ17N_Body_SimulationILi256ELi64ELb1EEvPdS0_S0_S0_S0_S0_S0_S0_S0_PKdiddE6smem_x;
	add.s32 	%r64, %r63, %r62;
	mov.b64 	%rd59, 0;
	st.shared.u64 	[%r64], %rd59;
	mov.u32 	%r65, _ZZ17N_Body_SimulationILi256ELi64ELb1EEvPdS0_S0_S0_S0_S0_S0_S0_S0_PKdiddE6smem_y;
	add.s32 	%r66, %r65, %r62;
	st.shared.u64 	[%r66], %rd59;
	mov.u32 	%r67, _ZZ17N_Body_SimulationILi256ELi64ELb1EEvPdS0_S0_S0_S0_S0_S0_S0_S0_PKdiddE6smem_z;
	add.s32 	%r68, %r67, %r62;
	st.shared.u64 	[%r68], %rd59;
$L__BB0_9:
	bar.sync 	0;
	and.b32  	%r15, %r14, 63;
	shl.b32 	%r69, %r14, 3;
	and.b32  	%r70, %r69, 504;
	mov.u32 	%r71, _ZZ17N_Body_SimulationILi256ELi64ELb1EEvPdS0_S0_S0_S0_S0_S0_S0_S0_PKdiddE6smem_x;
	add.s32 	%r16, %r71, %r70;
	ld.shared.u64 	%rd94, [%r16];
$L__BB0_10:
	mov.b64 	%fd5805, %rd94;
	add.f64 	%fd5806, %fd5838, %fd5805;
	mov.b64 	%rd60, %fd5806;
	atom.relaxed.shared.cas.b64 	%rd31, [%r16], %rd94, %rd60;
	setp.ne.s64 	%p7, %rd94, %rd31;
	mov.u64 	%rd94, %rd31;
	@%p7 bra 	$L__BB0_10;
	shl.b32 	%r72, %r15, 3;
	mov.u32 	%r73, _ZZ17N_Body_SimulationILi256ELi64ELb1EEvPdS0_S0_S0_S0_S0_S0_S0_S0_PKdiddE6smem_y;
	add.s32 	%r17, %r73, %r72;
	ld.shared.u64 	%rd95, [%r17];
$L__BB0_12:
	mov.b64 	%fd5807, %rd95;
	add.f64 	%fd5808, %fd5839, %fd5807;
	mov.b64 	%rd61, %fd5808;
	atom.relaxed.shared.cas.b64 	%rd34, [%r17], %rd95, %rd61;
	setp.ne.s64 	%p8, %rd95, %rd34;
	mov.u64 	%rd95, %rd34;
	@%p8 bra 	$L__BB0_12;
	mov.u32 	%r75, _ZZ17N_Body_SimulationILi256ELi64ELb1EEvPdS0_S0_S0_S0_S0_S0_S0_S0_PKdiddE6smem_z;
	add.s32 	%r18, %r75, %r72;
	ld.shared.u64 	%rd96, [%r18];
$L__BB0_14:
	mov.b64 	%fd5809, %rd96;
	add.f64 	%fd5810, %fd5840, %fd5809;
	mov.b64 	%rd62, %fd5810;
	atom.relaxed.shared.cas.b64 	%rd37, [%r18], %rd96, %rd62;
	setp.ne.s64 	%p9, %rd96, %rd37;
	mov.u64 	%rd96, %rd37;
	@%p9 bra 	$L__BB0_14;
	bar.sync 	0;
	setp.gt.u32 	%p10, %r14, 63;
	@%p10 bra 	$L__BB0_17;
	ld.param.f64 	%fd5823, [_Z17N_Body_SimulationILi256ELi64ELb1EEvPdS0_S0_S0_S0_S0_S0_S0_S0_PKdidd_param_11];
	ld.param.u64 	%rd84, [_Z17N_Body_SimulationILi256ELi64ELb1EEvPdS0_S0_S0_S0_S0_S0_S0_S0_PKdidd_param_8];
	ld.param.u64 	%rd83, [_Z17N_Body_SimulationILi256ELi64ELb1EEvPdS0_S0_S0_S0_S0_S0_S0_S0_PKdidd_param_7];
	ld.param.u64 	%rd82, [_Z17N_Body_SimulationILi256ELi64ELb1EEvPdS0_S0_S0_S0_S0_S0_S0_S0_PKdidd_param_6];
	ld.param.u64 	%rd81, [_Z17N_Body_SimulationILi256ELi64ELb1EEvPdS0_S0_S0_S0_S0_S0_S0_S0_PKdidd_param_5];
	ld.param.u64 	%rd80, [_Z17N_Body_SimulationILi256ELi64ELb1EEvPdS0_S0_S0_S0_S0_S0_S0_S0_PKdidd_param_4];
	ld.param.u64 	%rd79, [_Z17N_Body_SimulationILi256ELi64ELb1EEvPdS0_S0_S0_S0_S0_S0_S0_S0_PKdidd_param_3];
	mov.u32 	%r76, %ctaid.x;
	shl.b32 	%r77, %r76, 6;
	or.b32  	%r80, %r77, %r15;
	ld.shared.f64 	%fd5811, [%r16];
	cvta.to.global.u64 	%rd63, %rd79;
	mul.wide.s32 	%rd64, %r80, 8;
	add.s64 	%rd65, %rd63, %rd64;
	ld.global.f64 	%fd5812, [%rd65];
	fma.rn.f64 	%fd5813, %fd5823, %fd5811, %fd5812;
	st.global.f64 	[%rd65], %fd5813;
	ld.shared.f64 	%fd5814, [%r17];
	cvta.to.global.u64 	%rd66, %rd80;
	add.s64 	%rd67, %rd66, %rd64;
	ld.global.f64 	%fd5815, [%rd67];
	fma.rn.f64 	%fd5816, %fd5823, %fd5814, %fd5815;
	st.global.f64 	[%rd67], %fd5816;
	ld.shared.f64 	%fd5817, [%r18];
	cvta.to.global.u64 	%rd68, %rd81;
	add.s64 	%rd69, %rd68, %rd64;
	ld.global.f64 	%fd5818, [%rd69];
	fma.rn.f64 	%fd5819, %fd5823, %fd5817, %fd5818;
	st.global.f64 	[%rd69], %fd5819;
	fma.rn.f64 	%fd5820, %fd5823, %fd5813, %fd1;
	cvta.to.global.u64 	%rd70, %rd82;
	add.s64 	%rd71, %rd70, %rd64;
	st.global.f64 	[%rd71], %fd5820;
	fma.rn.f64 	%fd5821, %fd5823, %fd5816, %fd2;
	cvta.to.global.u64 	%rd72, %rd83;
	add.s64 	%rd73, %rd72, %rd64;
	st.global.f64 	[%rd73], %fd5821;
	fma.rn.f64 	%fd5822, %fd5823, %fd5819, %fd3;
	cvta.to.global.u64 	%rd74, %rd84;
	add.s64 	%rd75, %rd74, %rd64;
	st.global.f64 	[%rd75], %fd5822;
$L__BB0_17:
	ret;

}
	// .globl	_Z17N_Body_SimulationILi256ELi64ELb0EEvPdS0_S0_S0_S0_S0_S0_S0_S0_PKdidd
.visible .entry _Z17N_Body_SimulationILi256ELi64ELb0EEvPdS0_S0_S0_S0_S0_S0_S0_S0_PKdidd(
	.param .u64 .ptr .align 1 _Z17N_Body_SimulationILi256ELi64ELb0EEvPdS0_S0_S0_S0_S0_S0_S0_S0_PKdidd_param_0,
	.param .u64 .ptr .align 1 _Z17N_Body_SimulationILi256ELi64ELb0EEvPdS0_S0_S0_S0_S0_S0_S0_S0_PKdidd_param_1,
	.param .u64 .ptr .align 1 _Z17N_Body_SimulationILi256ELi64ELb0EEvPdS0_S0_S0_S0_S0_S0_S0_S0_PKdidd_param_2,
	.param .u64 .ptr .align 1 _Z17N_Body_SimulationILi256ELi64ELb0EEvPdS0_S0_S0_S0_S0_S0_S0_S0_PKdidd_param_3,
	.param .u64 .ptr .align 1 _Z17N_Body_SimulationILi256ELi64ELb0EEvPdS0_S0_S0_S0_S0_S0_S0_S0_PKdidd_param_4,
	.param .u64 .ptr .align 1 _Z17N_Body_SimulationILi256ELi64ELb0EEvPdS0_S0_S0_S0_S0_S0_S0_S0_PKdidd_param_5,
	.param .u64 .ptr .align 1 _Z17N_Body_SimulationILi256ELi64ELb0EEvPdS0_S0_S0_S0_S0_S0_S0_S0_PKdidd_param_6,
	.param .u64 .ptr .align 1 _Z17N_Body_SimulationILi256ELi64ELb0EEvPdS0_S0_S0_S0_S0_S0_S0_S0_PKdidd_param_7,
	.param .u64 .ptr .align 1 _Z17N_Body_SimulationILi256ELi64ELb0EEvPdS0_S0_S0_S0_S0_S0_S0_S0_PKdidd_param_8,
	.param .u64 .ptr .align 1 _Z17N_Body_SimulationILi256ELi64ELb0EEvPdS0_S0_S0_S0_S0_S0_S0_S0_PKdidd_param_9,
	.param .u32 _Z17N_Body_SimulationILi256ELi64ELb0EEvPdS0_S0_S0_S0_S0_S0_S0_S0_PKdidd_param_10,
	.param .f64 _Z17N_Body_SimulationILi256ELi64ELb0EEvPdS0_S0_S0_S0_S0_S0_S0_S0_PKdidd_param_11,
	.param .f64 _Z17N_Body_SimulationILi256ELi64ELb0EEvPdS0_S0_S0_S0_S0_S0_S0_S0_PKdidd_param_12
)
{
	.reg .pred 	%p<339>;
	.reg .b32 	%r<387>;
	.reg .b64 	%rd<96>;
	.reg .b64 	%fd<5875>;
	// demoted variable
	.shared .align 8 .b8 _ZZ17N_Body_SimulationILi256ELi64ELb0EEvPdS0_S0_S0_S0_S0_S0_S0_S0_PKdiddE6smem_x[2048];
	// demoted variable
	.shared .align 8 .b8 _ZZ17N_Body_SimulationILi256ELi64ELb0EEvPdS0_S0_S0_S0_S0_S0_S0_S0_PKdiddE6smem_y[2048];
	// demoted variable
	.shared .align 8 .b8 _ZZ17N_Body_SimulationILi256ELi64ELb0EEvPdS0_S0_S0_S0_S0_S0_S0_S0_PKdiddE6smem_z[2048];
	// demoted variable
	.shared .align 8 .b8 _ZZ17N_Body_SimulationILi256ELi64ELb0EEvPdS0_S0_S0_S0_S0_S0_S0_S0_PKdiddE6smem_m[2048];
	ld.param.u64 	%rd32, [_Z17N_Body_SimulationILi256ELi64ELb0EEvPdS0_S0_S0_S0_S0_S0_S0_S0_PKdidd_param_0];
	ld.param.u64 	%rd33, [_Z17N_Body_SimulationILi256ELi64ELb0EEvPdS0_S0_S0_S0_S0_S0_S0_S0_PKdidd_param_1];
	ld.param.u64 	%rd34, [_Z17N_Body_SimulationILi256ELi64ELb0EEvPdS0_S0_S0_S0_S0_S0_S0_S0_PKdidd_param_2];
	ld.param.u64 	%rd27, [_Z17N_Body_SimulationILi256ELi64ELb0EEvPdS0_S0_S0_S0_S0_S0_S0_S0_PKdidd_param_4];
	ld.param.u64 	%rd29, [_Z17N_Body_SimulationILi256ELi64ELb0EEvPdS0_S0_S0_S0_S0_S0_S0_S0_PKdidd_param_6];
	ld.param.u64 	%rd30, [_Z17N_Body_SimulationILi256ELi64ELb0EEvPdS0_S0_S0_S0_S0_S0_S0_S0_PKdidd_param_7];
	ld.param.u64 	%rd31, [_Z17N_Body_SimulationILi256ELi64ELb0EEvPdS0_S0_S0_S0_S0_S0_S0_S0_PKdidd_param_8];
	ld.param.u64 	%rd35, [_Z17N_Body_SimulationILi256ELi64ELb0EEvPdS0_S0_S0_S0_S0_S0_S0_S0_PKdidd_param_9];
	ld.param.u32 	%r35, [_Z17N_Body_SimulationILi256ELi64ELb0EEvPdS0_S0_S0_S0_S0_S0_S0_S0_PKdidd_param_10];
	ld.param.f64 	%fd997, [_Z17N_Body_SimulationILi256ELi64ELb0EEvPdS0_S0_S0_S0_S0_S0_S0_S0_PKdidd_param_11];
	ld.param.f64 	%fd998, [_Z17N_Body_SimulationILi256ELi64ELb0EEvPdS0_S0_S0_S0_S0_S0_S0_S0_PKdidd_param_12];
	cvta.to.global.u64 	%rd1, %rd35;
	cvta.to.global.u64 	%rd2, %rd34;
	cvta.to.global.u64 	%rd3, %rd33;
	cvta.to.global.u64 	%rd4, %rd32;
	mov.u32 	%r1, %tid.x;
	and.b32  	%r2, %r1, 63;
	mov.u32 	%r36, %ctaid.x;
	shl.b32 	%r37, %r36, 6;
	or.b32  	%r3, %r37, %r2;
	setp.ge.s32 	%p1, %r3, %r35;
	@%p1 bra 	$L__BB1_2;
	mul.wide.s32 	%rd36, %r3, 8;
	add.s64 	%rd37, %rd4, %rd36;
	ld.global.f64 	%fd5842, [%rd37];
	add.s64 	%rd38, %rd3, %rd36;
	ld.global.f64 	%fd5843, [%rd38];
	add.s64 	%rd39, %rd2, %rd36;
	ld.global.f64 	%fd5844, [%rd39];
$L__BB1_2:
	setp.lt.s32 	%p2, %r35, 1;
	shl.b32 	%r38, %r1, 3;
	mov.u32 	%r39, _ZZ17N_Body_SimulationILi256ELi64ELb0EEvPdS0_S0_S0_S0_S0_S0_S0_S0_PKdiddE6smem_x;
	add.s32 	%r4, %r39, %r38;
	mov.u32 	%r40, _ZZ17N_Body_SimulationILi256ELi64ELb0EEvPdS0_S0_S0_S0_S0_S0_S0_S0_PKdiddE6smem_y;
	add.s32 	%r5, %r40, %r38;
	mov.u32 	%r41, _ZZ17N_Body_SimulationILi256ELi64ELb0EEvPdS0_S0_S0_S0_S0_S0_S0_S0_PKdiddE6smem_z;
	add.s32 	%r6, %r41, %r38;
	mov.f64 	%fd5869, 0d0000000000000000;
	mov.f64 	%fd5870, %fd5869;
	mov.f64 	%fd5871, %fd5869;
	@%p2 bra 	$L__BB1_344;
	mov.u32 	%r44, _ZZ17N_Body_SimulationILi256ELi64ELb0EEvPdS0_S0_S0_S0_S0_S0_S0_S0_PKdiddE6smem_m;
	add.s32 	%r7, %r44, %r38;
	and.b32  	%r8, %r1, 960;
	add.s32 	%r45, %r35, -1;
	shr.u32 	%r46, %r45, 8;
	add.s32 	%r9, %r46, 1;
	and.b32  	%r10, %r9, 3;
	setp.lt.u32 	%p3, %r45, 768;
	and.b32  	%r47, %r38, 7680;
	add.s32 	%r11, %r39, %r47;
	add.s32 	%r12, %r40, %r47;
	add.s32 	%r13, %r41, %r47;
	add.s32 	%r14, %r44, %r47;
	mov.f64 	%fd1002, 0d0000000000000000;
	mov.b32 	%r383, 0;
	mov.f64 	%fd5859, %fd1002;
	mov.f64 	%fd5858, %fd1002;
	mov.f64 	%fd5857, %fd1002;
	@%p3 bra 	$L__BB1_274;
	and.b32  	%r15, %r9, 33554428;
	mov.f64 	%fd1003, 0d0000000000000000;
	mov.b32 	%r383, 0;
	cvt.u64.u32 	%rd45, %r1;
	mov.f64 	%fd5859, %fd1003;
	mov.f64 	%fd5858, %fd1003;
	mov.f64 	%fd5857, %fd1003;
	mov.u32 	%r382, %r383;
$L__BB1_5:
	.pragma "nounroll";
	add.s32 	%r18, %r383, %r1;
	setp.ge.s32 	%p4, %r18, %r35;
	@%p4 bra 	$L__BB1_7;
	mul.wide.u32 	%rd40, %r18, 8;
	add.s64 	%rd41, %rd4, %rd40;
	ld.global.f64 	%fd1004, [%rd41];
	st.shared.f64 	[%r4], %fd1004;
	add.s64 	%rd42, %rd3, %rd40;
	ld.global.f64 	%fd1005, [%rd42];
	st.shared.f64 	[%r5], %fd1005;
	add.s64 	%rd43, %rd2, %rd40;
	ld.global.f64 	%fd1006, [%rd43];
	st.shared.f64 	[%r6], %fd1006;
	add.s64 	%rd44, %rd1, %rd40;
	ld.global.f64 	%fd1007, [%rd44];
	st.shared.f64 	[%r7], %fd1007;
$L__BB1_7:
	bar.sync 	0;
	add.s32 	%r19, %r383, %r8;
	setp.ge.s32 	%p5, %r19, %r35;
	@%p5 bra 	$L__BB1_72;
	ld.shared.f64 	%fd1008, [%r11];
	sub.f64 	%fd1009, %fd1008, %fd5842;
	ld.shared.f64 	%fd1010, [%r12];
	sub.f64 	%fd1011, %fd1010, %fd5843;
	ld.shared.f64 	%fd1012, [%r13];
	sub.f64 	%fd1013, %fd1012, %fd5844;
	mul.f64 	%fd1014, %fd1011, %fd1011;
	fma.rn.f64 	%fd1015, %fd1009, %fd1009, %fd1014;
	fma.rn.f64 	%fd1016, %fd1013, %fd1013, %fd1015;
	add.f64 	%fd1017, %fd998, %fd1016;
	rsqrt.approx.f64 	%fd1018, %fd1017;
	mul.f64 	%fd1019, %fd1018, %fd1018;
	mul.f64 	%fd1020, %fd1018, %fd1019;
	ld.shared.f64 	%fd1021, [%r14];
	mul.f64 	%fd1022, %fd1021, %fd1020;
	fma.rn.f64 	%fd5857, %fd1009, %fd1022, %fd5857;
	fma.rn.f64 	%fd5858, %fd1011, %fd1022, %fd5858;
	fma.rn.f64 	%fd5859, %fd1013, %fd1022, %fd5859;
	add.s32 	%r52, %r19, 1;
	setp.ge.s32 	%p6, %r52, %r35;
	@%p6 bra 	$L__BB1_72;
	ld.shared.f64 	%fd1023, [%r11+8];
	sub.f64 	%fd1024, %fd1023, %fd5842;
	ld.shared.f64 	%fd1025, [%r12+8];
	sub.f64 	%fd1026, %fd1025, %fd5843;
	ld.shared.f64 	%fd1027, [%r13+8];
	sub.f64 	%fd1028, %fd1027, %fd5844;
	mul.f64 	%fd1029, %fd1026, %fd1026;
	fma.rn.f64 	%fd1030, %fd1024, %fd1024, %fd1029;
	fma.rn.f64 	%fd1031, %fd1028, %fd1028, %fd1030;
	add.f64 	%fd1032, %fd998, %fd1031;
	rsqrt.approx.f64 	%fd1033, %fd1032;
	mul.f64 	%fd1034, %fd1033, %fd1033;
	mul.f64 	%fd1035, %fd1033, %fd1034;
	ld.shared.f64 	%fd1036, [%r14+8];
	mul.f64 	%fd1037, %fd1036, %fd1035;
	fma.rn.f64 	%fd5857, %fd1024, %fd1037, %fd5857;
	fma.rn.f64 	%fd5858, %fd1026, %fd1037, %fd5858;
	fma.rn.f64 	%fd5859, %fd1028, %fd1037, %fd5859;
	add.s32 	%r53, %r19, 2;
	setp.ge.s32 	%p7, %r53, %r35;
	@%p7 bra 	$L__BB1_72;
	ld.shared.f64 	%fd1038, [%r11+16];
	sub.f64 	%fd1039, %fd1038, %fd5842;
	ld.shared.f64 	%fd1040, [%r12+16];
	sub.f64 	%fd1041, %fd1040, %fd5843;
	ld.shared.f64 	%fd1042, [%r13+16];
	sub.f64 	%fd1043, %fd1042, %fd5844;
	mul.f64 	%fd1044, %fd1041, %fd1041;
	fma.rn.f64 	%fd1045, %fd1039, %fd1039, %fd1044;
	fma.rn.f64 	%fd1046, %fd1043, %fd1043, %fd1045;
	add.f64 	%fd1047, %fd998, %fd1046;
	rsqrt.approx.f64 	%fd1048, %fd1047;
	mul.f64 	%fd1049, %fd1048, %fd1048;
	mul.f64 	%fd1050, %fd1048, %fd1049;
	ld.shared.f64 	%fd1051, [%r14+16];
	mul.f64 	%fd1052, %fd1051, %fd1050;
	fma.rn.f64 	%fd5857, %fd1039, %fd1052, %fd5857;
	fma.rn.f64 	%fd5858, %fd1041, %fd1052, %fd5858;
	fma.rn.f64 	%fd5859, %fd1043, %fd1052, %fd5859;
	add.s32 	%r54, %r19, 3;
	setp.ge.s32 	%p8, %r54, %r35;
	@%p8 bra 	$L__BB1_72;
	ld.shared.f64 	%fd1053, [%r11+24];
	sub.f64 	%fd1054, %fd1053, %fd5842;
	ld.shared.f64 	%fd1055, [%r12+24];
	sub.f64 	%fd1056, %fd1055, %fd5843;
	ld.shared.f64 	%fd1057, [%r13+24];
	sub.f64 	%fd1058, %fd1057, %fd5844;
	mul.f64 	%fd1059, %fd1056, %fd1056;
	fma.rn.f64 	%fd1060, %fd1054, %fd1054, %fd1059;
	fma.rn.f64 	%fd1061, %fd1058, %fd1058, %fd1060;
	add.f64 	%fd1062, %fd998, %fd1061;
	rsqrt.approx.f64 	%fd1063, %fd1062;
	mul.f64 	%fd1064, %fd1063, %fd1063;
	mul.f64 	%fd1065, %fd1063, %fd1064;
	ld.shared.f64 	%fd1066, [%r14+24];
	mul.f64 	%fd1067, %fd1066, %fd1065;
	fma.rn.f64 	%fd5857, %fd1054, %fd1067, %fd5857;
	fma.rn.f64 	%fd5858, %fd1056, %fd1067, %fd5858;
	fma.rn.f64 	%fd5859, %fd1058, %fd1067, %fd5859;
	add.s32 	%r55, %r19, 4;
	setp.ge.s32 	%p9, %r55, %r35;
	@%p9 bra 	$L__BB1_72;
	ld.shared.f64 	%fd1068, [%r11+32];
	sub.f64 	%fd1069, %fd1068, %fd5842;
	ld.shared.f64 	%fd1070, [%r12+32];
	sub.f64 	%fd1071, %fd1070, %fd5843;
	ld.shared.f64 	%fd1072, [%r13+32];
	sub.f64 	%fd1073, %fd1072, %fd5844;
	mul.f64 	%fd1074, %fd1071, %fd1071;
	fma.rn.f64 	%fd1075, %fd1069, %fd1069, %fd1074;
	fma.rn.f64 	%fd1076, %fd1073, %fd1073, %fd1075;
	add.f64 	%fd1077, %fd998, %fd1076;
	rsqrt.approx.f64 	%fd1078, %fd1077;
	mul.f64 	%fd1079, %fd1078, %fd1078;
	mul.f64 	%fd1080, %fd1078, %fd1079;
	ld.shared.f64 	%fd1081, [%r14+32];
	mul.f64 	%fd1082, %fd1081, %fd1080;
	fma.rn.f64 	%fd5857, %fd1069, %fd1082, %fd5857;
	fma.rn.f64 	%fd5858, %fd1071, %fd1082, %fd5858;
	fma.rn.f64 	%fd5859, %fd1073, %fd1082, %fd5859;
	add.s32 	%r56, %r19, 5;
	setp.ge.s32 	%p10, %r56, %r35;
	@%p10 bra 	$L__BB1_72;
	ld.shared.f64 	%fd1083, [%r11+40];
	sub.f64 	%fd1084, %fd1083, %fd5842;
	ld.shared.f64 	%fd1085, [%r12+40];
	sub.f64 	%fd1086, %fd1085, %fd5843;
	ld.shared.f64 	%fd1087, [%r13+40];
	sub.f64 	%fd1088, %fd1087, %fd5844;
	mul.f64 	%fd1089, %fd1086, %fd1086;
	fma.rn.f64 	%fd1090, %fd1084, %fd1084, %fd1089;
	fma.rn.f64 	%fd1091, %fd1088, %fd1088, %fd1090;
	add.f64 	%fd1092, %fd998, %fd1091;
	rsqrt.approx.f64 	%fd1093, %fd1092;
	mul.f64 	%fd1094, %fd1093, %fd1093;
	mul.f64 	%fd1095, %fd1093, %fd1094;
	ld.shared.f64 	%fd1096, [%r14+40];
	mul.f64 	%fd1097, %fd1096, %fd1095;
	fma.rn.f64 	%fd5857, %fd1084, %fd1097, %fd5857;
	fma.rn.f64 	%fd5858, %fd1086, %fd1097, %fd5858;
	fma.rn.f64 	%fd5859, %fd1088, %fd1097, %fd5859;
	add.s32 	%r57, %r19, 6;
	setp.ge.s32 	%p11, %r57, %r35;
	@%p11 bra 	$L__BB1_72;
	ld.shared.f64 	%fd1098, [%r11+48];
	sub.f64 	%fd1099, %fd1098, %fd5842;
	ld.shared.f64 	%fd1100, [%r12+48];
	sub.f64 	%fd1101, %fd1100, %fd5843;
	ld.shared.f64 	%fd1102, [%r13+48];
	sub.f64 	%fd1103, %fd1102, %fd5844;
	mul.f64 	%fd1104, %fd1101, %fd1101;
	fma.rn.f64 	%fd1105, %fd1099, %fd1099, %fd1104;
	fma.rn.f64 	%fd1106, %fd1103, %fd1103, %fd1105;
	add.f64 	%fd1107, %fd998, %fd1106;
	rsqrt.approx.f64 	%fd1108, %fd1107;
	mul.f64 	%fd1109, %fd1108, %fd1108;
	mul.f64 	%fd1110, %fd1108, %fd1109;
	ld.shared.f64 	%fd1111, [%r14+48];
	mul.f64 	%fd1112, %fd1111, %fd1110;
	fma.rn.f64 	%fd5857, %fd1099, %fd1112, %fd5857;
	fma.rn.f64 	%fd5858, %fd1101, %fd1112, %fd5858;
	fma.rn.f64 	%fd5859, %fd1103, %fd1112, %fd5859;
	add.s32 	%r58, %r19, 7;
	setp.ge.s32 	%p12, %r58, %r35;
	@%p12 bra 	$L__BB1_72;
	ld.shared.f64 	%fd1113, [%r11+56];
	sub.f64 	%fd1114, %fd1113, %fd5842;
	ld.shared.f64 	%fd1115, [%r12+56];
	sub.f64 	%fd1116, %fd1115, %fd5843;
	ld.shared.f64 	%fd1117, [%r13+56];
	sub.f64 	%fd1118, %fd1117, %fd5844;
	mul.f64 	%fd1119, %fd1116, %fd1116;
	fma.rn.f64 	%fd1120, %fd1114, %fd1114, %fd1119;
	fma.rn.f64 	%fd1121, %fd1118, %fd1118, %fd1120;
	add.f64 	%fd1122, %fd998, %fd1121;
	rsqrt.approx.f64 	%fd1123, %fd1122;
	mul.f64 	%fd1124, %fd1123, %fd1123;
	mul.f64 	%fd1125, %fd1123, %fd1124;
	ld.shared.f64 	%fd1126, [%r14+56];
	mul.f64 	%fd1127, %fd1126, %fd1125;
	fma.rn.f64 	%fd5857, %fd1114, %fd1127, %fd5857;
	fma.rn.f64 	%fd5858, %fd1116, %fd1127, %fd5858;
	fma.rn.f64 	%fd5859, %fd1118, %fd1127, %fd5859;
	add.s32 	%r59, %r19, 8;
	setp.ge.s32 	%p13, %r59, %r35;
	@%p13 bra 	$L__BB1_72;
	ld.shared.f64 	%fd1128, [%r11+64];
	sub.f64 	%fd1129, %fd1128, %fd5842;
	ld.shared.f64 	%fd1130, [%r12+64];
	sub.f64 	%fd1131, %fd1130, %fd5843;
	ld.shared.f64 	%fd1132, [%r13+64];
	sub.f64 	%fd1133, %fd1132, %fd5844;
	mul.f64 	%fd1134, %fd1131, %fd1131;
	fma.rn.f64 	%fd1135, %fd1129, %fd1129, %fd1134;
	fma.rn.f64 	%fd1136, %fd1133, %fd1133, %fd1135;
	add.f64 	%fd1137, %fd998, %fd1136;
	rsqrt.approx.f64 	%fd1138, %fd1137;
	mul.f64 	%fd1139, %fd1138, %fd1138;
	mul.f64 	%fd1140, %fd1138, %fd1139;
	ld.shared.f64 	%fd1141, [%r14+64];
	mul.f64 	%fd1142, %fd1141, %fd1140;
	fma.rn.f64 	%fd5857, %fd1129, %fd1142, %fd5857;
	fma.rn.f64 	%fd5858, %fd1131, %fd1142, %fd5858;
	fma.rn.f64 	%fd5859, %fd1133, %fd1142, %fd5859;
	add.s32 	%r60, %r19, 9;
	setp.ge.s32 	%p14, %r60, %r35;
	@%p14 bra 	$L__BB1_72;
	ld.shared.f64 	%fd1143, [%r11+72];
	sub.f64 	%fd1144, %fd1143, %fd5842;
	ld.shared.f64 	%fd1145, [%r12+72];
	sub.f64 	%fd1146, %fd1145, %fd5843;
	ld.shared.f64 	%fd1147, [%r13+72];
	sub.f64 	%fd1148, %fd1147, %fd5844;
	mul.f64 	%fd1149, %fd1146, %fd1146;
	fma.rn.f64 	%fd1150, %fd1144, %fd1144, %fd1149;
	fma.rn.f64 	%fd1151, %fd1148, %fd1148, %fd1150;
	add.f64 	%fd1152, %fd998, %fd1151;
	rsqrt.approx.f64 	%fd1153, %fd1152;
	mul.f64 	%fd1154, %fd1153, %fd1153;
	mul.f64 	%fd1155, %fd1153, %fd1154;
	ld.shared.f64 	%fd1156, [%r14+72];
	mul.f64 	%fd1157, %fd1156, %fd1155;
	fma.rn.f64 	%fd5857, %fd1144, %fd1157, %fd5857;
	fma.rn.f64 	%fd5858, %fd1146, %fd1157, %fd5858;
	fma.rn.f64 	%fd5859, %fd1148, %fd1157, %fd5859;
	add.s32 	%r61, %r19, 10;
	setp.ge.s32 	%p15, %r61, %r35;
	@%p15 bra 	$L__BB1_72;
	ld.shared.f64 	%fd1158, [%r11+80];
	sub.f64 	%fd1159, %fd1158, %fd5842;
	ld.shared.f64 	%fd1160, [%r12+80];
	sub.f64 	%fd1161, %fd1160, %fd5843;
	ld.shared.f64 	%fd1162, [%r13+80];
	sub.f64 	%fd1163, %fd1162, %fd5844;
	mul.f64 	%fd1164, %fd1161, %fd1161;
	fma.rn.f64 	%fd1165, %fd1159, %fd1159, %fd1164;
	fma.rn.f64 	%fd1166, %fd1163, %fd1163, %fd1165;
	add.f64 	%fd1167, %fd998, %fd1166;
	rsqrt.approx.f64 	%fd1168, %fd1167;
	mul.f64 	%fd1169, %fd1168, %fd1168;
	mul.f64 	%fd1170, %fd1168, %fd1169;
	ld.shared.f64 	%fd1171, [%r14+80];
	mul.f64 	%fd1172, %fd1171, %fd1170;
	fma.rn.f64 	%fd5857, %fd1159, %fd1172, %fd5857;
	fma.rn.f64 	%fd5858, %fd1161, %fd1172, %fd5858;
	fma.rn.f64 	%fd5859, %fd1163, %fd1172, %fd5859;
	add.s32 	%r62, %r19, 11;
	setp.ge.s32 	%p16, %r62, %r35;
	@%p16 bra 	$L__BB1_72;
	ld.shared.f64 	%fd1173, [%r11+88];
	sub.f64 	%fd1174, %fd1173, %fd5842;
	ld.shared.f64 	%fd1175, [%r12+88];
	sub.f64 	%fd1176, %fd1175, %fd5843;
	ld.shared.f64 	%fd1177, [%r13+88];
	sub.f64 	%fd1178, %fd1177, %fd5844;
	mul.f64 	%fd1179, %fd1176, %fd1176;
	fma.rn.f64 	%fd1180, %fd1174, %fd1174, %fd1179;
	fma.rn.f64 	%fd1181, %fd1178, %fd1178, %fd1180;
	add.f64 	%fd1182, %fd998, %fd1181;
	rsqrt.approx.f64 	%fd1183, %fd1182;
	mul.f64 	%fd1184, %fd1183, %fd1183;
	mul.f64 	%fd1185, %fd1183, %fd1184;
	ld.shared.f64 	%fd1186, [%r14+88];
	mul.f64 	%fd1187, %fd1186, %fd1185;
	fma.rn.f64 	%fd5857, %fd1174, %fd1187, %fd5857;
	fma.rn.f64 	%fd5858, %fd1176, %fd1187, %fd5858;
	fma.rn.f64 	%fd5859, %fd1178, %fd1187, %fd5859;
	add.s32 	%r63, %r19, 12;
	setp.ge.s32 	%p17, %r63, %r35;
	@%p17 bra 	$L__BB1_72;
	ld.shared.f64 	%fd1188, [%r11+96];
	sub.f64 	%fd1189, %fd1188, %fd5842;
	ld.shared.f64 	%fd1190, [%r12+96];
	sub.f64 	%fd1191, %fd1190, %fd5843;
	ld.shared.f64 	%fd1192, [%r13+96];
	sub.f64 	%fd1193, %fd1192, %fd5844;
	mul.f64 	%fd1194, %fd1191, %fd1191;
	fma.rn.f64 	%fd1195, %fd1189, %fd1189, %fd1194;
	fma.rn.f64 	%fd1196, %fd1193, %fd1193, %fd1195;
	add.f64 	%fd1197, %fd998, %fd1196;
	rsqrt.approx.f64 	%fd1198, %fd1197;
	mul.f64 	%fd1199, %fd1198, %fd1198;
	mul.f64 	%fd1200, %fd1198, %fd1199;
	ld.shared.f64 	%fd1201, [%r14+96];
	mul.f64 	%fd1202, %fd1201, %fd1200;
	fma.rn.f64 	%fd5857, %fd1189, %fd1202, %fd5857;
	fma.rn.f64 	%fd5858, %fd1191, %fd1202, %fd5858;
	fma.rn.f64 	%fd5859, %fd1193, %fd1202, %fd5859;
	add.s32 	%r64, %r19, 13;
	setp.ge.s32 	%p18, %r64, %r35;
	@%p18 bra 	$L__BB1_72;
	ld.shared.f64 	%fd1203, [%r11+104];
	sub.f64 	%fd1204, %fd1203, %fd5842;
	ld.shared.f64 	%fd1205, [%r12+104];
	sub.f64 	%fd1206, %fd1205, %fd5843;
	ld.shared.f64 	%fd1207, [%r13+104];
	sub.f64 	%fd1208, %fd1207, %fd5844;
	mul.f64 	%fd1209, %fd1206, %fd1206;
	fma.rn.f64 	%fd1210, %fd1204, %fd1204, %fd1209;
	fma.rn.f64 	%fd1211, %fd1208, %fd1208, %fd1210;
	add.f64 	%fd1212, %fd998, %fd1211;
	rsqrt.approx.f64 	%fd1213, %fd1212;
	mul.f64 	%fd1214, %fd1213, %fd1213;
	mul.f64 	%fd1215, %fd1213, %fd1214;
	ld.shared.f64 	%fd1216, [%r14+104];
	mul.f64 	%fd1217, %fd1216, %fd1215;
	fma.rn.f64 	%fd5857, %fd1204, %fd1217, %fd5857;
	fma.rn.f64 	%fd5858, %fd1206, %fd1217, %fd5858;
	fma.rn.f64 	%fd5859, %fd1208, %fd1217, %fd5859;
	add.s32 	%r65, %r19, 14;
	setp.ge.s32 	%p19, %r65, %r35;
	@%p19 bra 	$L__BB1_72;
	ld.shared.f64 	%fd1218, [%r11+112];
	sub.f64 	%fd1219, %fd1218, %fd5842;
	ld.shared.f64 	%fd1220, [%r12+112];
	sub.f64 	%fd1221, %fd1220, %fd5843;
	ld.shared.f64 	%fd1222, [%r13+112];
	sub.f64 	%fd1223, %fd1222, %fd5844;
	mul.f64 	%fd1224, %fd1221, %fd1221;
	fma.rn.f64 	%fd1225, %fd1219, %fd1219, %fd1224;
	fma.rn.f64 	%fd1226, %fd1223, %fd1223, %fd1225;
	add.f64 	%fd1227, %fd998, %fd1226;
	rsqrt.approx.f64 	%fd1228, %fd1227;
	mul.f64 	%fd1229, %fd1228, %fd1228;
	mul.f64 	%fd1230, %fd1228, %fd1229;
	ld.shared.f64 	%fd1231, [%r14+112];
	mul.f64 	%fd1232, %fd1231, %fd1230;
	fma.rn.f64 	%fd5857, %fd1219, %fd1232, %fd5857;
	fma.rn.f64 	%fd5858, %fd1221, %fd1232, %fd5858;
	fma.rn.f64 	%fd5859, %fd1223, %fd1232, %fd5859;
	add.s32 	%r66, %r19, 15;
	setp.ge.s32 	%p20, %r66, %r35;
	@%p20 bra 	$L__BB1_72;
	ld.shared.f64 	%fd1233, [%r11+120];
	sub.f64 	%fd1234, %fd1233, %fd5842;
	ld.shared.f64 	%fd1235, [%r12+120];
	sub.f64 	%fd1236, %fd1235, %fd5843;
	ld.shared.f64 	%fd1237, [%r13+120];
	sub.f64 	%fd1238, %fd1237, %fd5844;
	mul.f64 	%fd1239, %fd1236, %fd1236;
	fma.rn.f64 	%fd1240, %fd1234, %fd1234, %fd1239;
	fma.rn.f64 	%fd1241, %fd1238, %fd1238, %fd1240;
	add.f64 	%fd1242, %fd998, %fd1241;
	rsqrt.approx.f64 	%fd1243, %fd1242;
	mul.f64 	%fd1244, %fd1243, %fd1243;
	mul.f64 	%fd1245, %fd1243, %fd1244;
	ld.shared.f64 	%fd1246, [%r14+120];
	mul.f64 	%fd1247, %fd1246, %fd1245;
	fma.rn.f64 	%fd5857, %fd1234, %fd1247, %fd5857;
	fma.rn.f64 	%fd5858, %fd1236, %fd1247, %fd5858;
	fma.rn.f64 	%fd5859, %fd1238, %fd1247, %fd5859;
	add.s32 	%r67, %r19, 16;
	setp.ge.s32 	%p21, %r67, %r35;
	@%p21 bra 	$L__BB1_72;
	ld.shared.f64 	%fd1248, [%r11+128];
	sub.f64 	%fd1249, %fd1248, %fd5842;
	ld.shared.f64 	%fd1250, [%r12+128];
	sub.f64 	%fd1251, %fd1250, %fd5843;
	ld.shared.f64 	%fd1252, [%r13+128];
	sub.f64 	%fd1253, %fd1252, %fd5844;
	mul.f64 	%fd1254, %fd1251, %fd1251;
	fma.rn.f64 	%fd1255, %fd1249, %fd1249, %fd1254;
	fma.rn.f64 	%fd1256, %fd1253, %fd1253, %fd1255;
	add.f64 	%fd1257, %fd998, %fd1256;
	rsqrt.approx.f64 	%fd1258, %fd1257;
	mul.f64 	%fd1259, %fd1258, %fd1258;
	mul.f64 	%fd1260, %fd1258, %fd1259;
	ld.shared.f64 	%fd1261, [%r14+128];
	mul.f64 	%fd1262, %fd1261, %fd1260;
	fma.rn.f64 	%fd5857, %fd1249, %fd1262, %fd5857;
	fma.rn.f64 	%fd5858, %fd1251, %fd1262, %fd5858;
	fma.rn.f64 	%fd5859, %fd1253, %fd1262, %fd5859;
	add.s32 	%r68, %r19, 17;
	setp.ge.s32 	%p22, %r68, %r35;
	@%p22 bra 	$L__BB1_72;
	ld.shared.f64 	%fd1263, [%r11+136];
	sub.f64 	%fd1264, %fd1263, %fd5842;
	ld.shared.f64 	%fd1265, [%r12+136];
	sub.f64 	%fd1266, %fd1265, %fd5843;
	ld.shared.f64 	%fd1267, [%r13+136];
	sub.f64 	%fd1268, %fd1267, %fd5844;
	mul.f64 	%fd1269, %fd1266, %fd1266;
	fma.rn.f64 	%fd1270, %fd1264, %fd1264, %fd1269;
	fma.rn.f64 	%fd1271, %fd1268, %fd1268, %fd1270;
	add.f64 	%fd1272, %fd998, %fd1271;
	rsqrt.approx.f64 	%fd1273, %fd1272;
	mul.f64 	%fd1274, %fd1273, %fd1273;
	mul.f64 	%fd1275, %fd1273, %fd1274;
	ld.shared.f64 	%fd1276, [%r14+136];
	mul.f64 	%fd1277, %fd1276, %fd1275;
	fma.rn.f64 	%fd5857, %fd1264, %fd1277, %fd5857;
	fma.rn.f64 	%fd5858, %fd1266, %fd1277, %fd5858;
	fma.rn.f64 	%fd5859, %fd1268, %fd1277, %fd5859;
	add.s32 	%r69, %r19, 18;
	setp.ge.s32 	%p23, %r69, %r35;
	@%p23 bra 	$L__BB1_72;
	ld.shared.f64 	%fd1278, [%r11+144];
	sub.f64 	%fd1279, %fd1278, %fd5842;
	ld.shared.f64 	%fd1280, [%r12+144];
	sub.f64 	%fd1281, %fd1280, %fd5843;
	ld.shared.f64 	%fd1282, [%r13+144];
	sub.f64 	%fd1283, %fd1282, %fd5844;
	mul.f64 	%fd1284, %fd1281, %fd1281;
	fma.rn.f64 	%fd1285, %fd1279, %fd1279, %fd1284;
	fma.rn.f64 	%fd1286, %fd1283, %fd1283, %fd1285;
	add.f64 	%fd1287, %fd998, %fd1286;
	rsqrt.approx.f64 	%fd1288, %fd1287;
	mul.f64 	%fd1289, %fd1288, %fd1288;
	mul.f64 	%fd1290, %fd1288, %fd1289;
	ld.shared.f64 	%fd1291, [%r14+144];
	mul.f64 	%fd1292, %fd1291, %fd1290;
	fma.rn.f64 	%fd5857, %fd1279, %fd1292, %fd5857;
	fma.rn.f64 	%fd5858, %fd1281, %fd1292, %fd5858;
	fma.rn.f64 	%fd5859, %fd1283, %fd1292, %fd5859;
	add.s32 	%r70, %r19, 19;
	setp.ge.s32 	%p24, %r70, %r35;
	@%p24 bra 	$L__BB1_72;
	ld.shared.f64 	%fd1293, [%r11+152];
	sub.f64 	%fd1294, %fd1293, %fd5842;
	ld.shared.f64 	%fd1295, [%r12+152];
	sub.f64 	%fd1296, %fd1295, %fd5843;
	ld.shared.f64 	%fd1297, [%r13+152];
	sub.f64 	%fd1298, %fd1297, %fd5844;
	mul.f64 	%fd1299, %fd1296, %fd1296;
	fma.rn.f64 	%fd1300, %fd1294, %fd1294, %fd1299;
	fma.rn.f64 	%fd1301, %fd1298, %fd1298, %fd1300;
	add.f64 	%fd1302, %fd998, %fd1301;
	rsqrt.approx.f64 	%fd1303, %fd1302;
	mul.f64 	%fd1304, %fd1303, %fd1303;
	mul.f64 	%fd1305, %fd1303, %fd1304;
	ld.shared.f64 	%fd1306, [%r14+152];
	mul.f64 	%fd1307, %fd1306, %fd1305;
	fma.rn.f64 	%fd5857, %fd1294, %fd1307, %fd5857;
	fma.rn.f64 	%fd5858, %fd1296, %fd1307, %fd5858;
	fma.rn.f64 	%fd5859, %fd1298, %fd1307, %fd5859;
	add.s32 	%r71, %r19, 20;
	setp.ge.s32 	%p25, %r71, %r35;
	@%p25 bra 	$L__BB1_72;
	ld.shared.f64 	%fd1308, [%r11+160];
	sub.f64 	%fd1309, %fd1308, %fd5842;
	ld.shared.f64 	%fd1310, [%r12+160];
	sub.f64 	%fd1311, %fd1310, %fd5843;
	ld.shared.f64 	%fd1312, [%r13+160];
	sub.f64 	%fd1313, %fd1312, %fd5844;
	mul.f64 	%fd1314, %fd1311, %fd1311;
	fma.rn.f64 	%fd1315, %fd1309, %fd1309, %fd1314;
	fma.rn.f64 	%fd1316, %fd1313, %fd1313, %fd1315;
	add.f64 	%fd1317, %fd998, %fd1316;
	rsqrt.approx.f64 	%fd1318, %fd1317;
	mul.f64 	%fd1319, %fd1318, %fd1318;
	mul.f64 	%fd1320, %fd1318, %fd1319;
	ld.shared.f64 	%fd1321, [%r14+160];
	mul.f64 	%fd1322, %fd1321, %fd1320;
	fma.rn.f64 	%fd5857, %fd1309, %fd1322, %fd5857;
	fma.rn.f64 	%fd5858, %fd1311, %fd1322, %fd5858;
	fma.rn.f64 	%fd5859, %fd1313, %fd1322, %fd5859;
	add.s32 	%r72, %r19, 21;
	setp.ge.s32 	%p26, %r72, %r35;
	@%p26 bra 	$L__BB1_72;
	ld.shared.f64 	%fd1323, [%r11+168];
	sub.f64 	%fd1324, %fd1323, %fd5842;
	ld.shared.f64 	%fd1325, [%r12+168];
	sub.f64 	%fd1326, %fd1325, %fd5843;
	ld.shared.f64 	%fd1327, [%r13+168];
	sub.f64 	%fd1328, %fd1327, %fd5844;
	mul.f64 	%fd1329, %fd1326, %fd1326;
	fma.rn.f64 	%fd1330, %fd1324, %fd1324, %fd1329;
	fma.rn.f64 	%fd1331, %fd1328, %fd1328, %fd1330;
	add.f64 	%fd1332, %fd998, %fd1331;
	rsqrt.approx.f64 	%fd1333, %fd1332;
	mul.f64 	%fd1334, %fd1333, %fd1333;
	mul.f64 	%fd1335, %fd1333, %fd1334;
	ld.shared.f64 	%fd1336, [%r14+168];
	mul.f64 	%fd1337, %fd1336, %fd1335;
	fma.rn.f64 	%fd5857, %fd1324, %fd1337, %fd5857;
	fma.rn.f64 	%fd5858, %fd1326, %fd1337, %fd5858;
	fma.rn.f64 	%fd5859, %fd1328, %fd1337, %fd5859;
	add.s32 	%r73, %r19, 22;
	setp.ge.s32 	%p27, %r73, %r35;
	@%p27 bra 	$L__BB1_72;
	ld.shared.f64 	%fd1338, [%r11+176];
	sub.f64 	%fd1339, %fd1338, %fd5842;
	ld.shared.f64 	%fd1340, [%r12+176];
	sub.f64 	%fd1341, %fd1340, %fd5843;
	ld.shared.f64 	%fd1342, [%r13+176];
	sub.f64 	%fd1343, %fd1342, %fd5844;
	mul.f64 	%fd1344, %fd1341, %fd1341;
	fma.rn.f64 	%fd1345, %fd1339, %fd1339, %fd1344;
	fma.rn.f64 	%fd1346, %fd1343, %fd1343, %fd1345;
	add.f64 	%fd1347, %fd998, %fd1346;
	rsqrt.approx.f64 	%fd1348, %fd1347;
	mul.f64 	%fd1349, %fd1348, %fd1348;
	mul.f64 	%fd1350, %fd1348, %fd1349;
	ld.shared.f64 	%fd1351, [%r14+176];
	mul.f64 	%fd1352, %fd1351, %fd1350;
	fma.rn.f64 	%fd5857, %fd1339, %fd1352, %fd5857;
	fma.rn.f64 	%fd5858, %fd1341, %fd1352, %fd5858;
	fma.rn.f64 	%fd5859, %fd1343, %fd1352, %fd5859;
	add.s32 	%r74, %r19, 23;
	setp.ge.s32 	%p28, %r74, %r35;
	@%p28 bra 	$L__BB1_72;
	ld.shared.f64 	%fd1353, [%r11+184];
	sub.f64 	%fd1354, %fd1353, %fd5842;
	ld.shared.f64 	%fd1355, [%r12+184];
	sub.f64 	%fd1356, %fd1355, %fd5843;
	ld.shared.f64 	%fd1357, [%r13+184];
	sub.f64 	%fd1358, %fd1357, %fd5844;
	mul.f64 	%fd1359, %fd1356, %fd1356;
	fma.rn.f64 	%fd1360, %fd1354, %fd1354, %fd1359;
	fma.rn.f64 	%fd1361, %fd1358, %fd1358, %fd1360;
	add.f64 	%fd1362, %fd998, %fd1361;
	rsqrt.approx.f64 	%fd1363, %fd1362;
	mul.f64 	%fd1364, %fd1363, %fd1363;
	mul.f64 	%fd1365, %fd1363, %fd1364;
	ld.shared.f64 	%fd1366, [%r14+184];
	mul.f64 	%fd1367, %fd1366, %fd1365;
	fma.rn.f64 	%fd5857, %fd1354, %fd1367, %fd5857;
	fma.rn.f64 	%fd5858, %fd1356, %fd1367, %fd5858;
	fma.rn.f64 	%fd5859, %fd1358, %fd1367, %fd5859;
	add.s32 	%r75, %r19, 24;
	setp.ge.s32 	%p29, %r75, %r35;
	@%p29 bra 	$L__BB1_72;
	ld.shared.f64 	%fd1368, [%r11+192];
	sub.f64 	%fd1369, %fd1368, %fd5842;
	ld.shared.f64 	%fd1370, [%r12+192];
	sub.f64 	%fd1371, %fd1370, %fd5843;
	ld.shared.f64 	%fd1372, [%r13+192];
	sub.f64 	%fd1373, %fd1372, %fd5844;
	mul.f64 	%fd1374, %fd1371, %fd1371;
	fma.rn.f64 	%fd1375, %fd1369, %fd1369, %fd1374;
	fma.rn.f64 	%fd1376, %fd1373, %fd1373, %fd1375;
	add.f64 	%fd1377, %fd998, %fd1376;
	rsqrt.approx.f64 	%fd1378, %fd1377;
	mul.f64 	%fd1379, %fd1378, %fd1378;
	mul.f64 	%fd1380, %fd1378, %fd1379;
	ld.shared.f64 	%fd1381, [%r14+192];
	mul.f64 	%fd1382, %fd1381, %fd1380;
	fma.rn.f64 	%fd5857, %fd1369, %fd1382, %fd5857;
	fma.rn.f64 	%fd5858, %fd1371, %fd1382, %fd5858;
	fma.rn.f64 	%fd5859, %fd1373, %fd1382, %fd5859;
	add.s32 	%r76, %r19, 25;
	setp.ge.s32 	%p30, %r76, %r35;
	@%p30 bra 	$L__BB1_72;
	ld.shared.f64 	%fd1383, [%r11+200];
	sub.f64 	%fd1384, %fd1383, %fd5842;
	ld.shared.f64 	%fd1385, [%r12+200];
	sub.f64 	%fd1386, %fd1385, %fd5843;
	ld.shared.f64 	%fd1387, [%r13+200];
	sub.f64 	%fd1388, %fd1387, %fd5844;
	mul.f64 	%fd1389, %fd1386, %fd1386;
	fma.rn.f64 	%fd1390, %fd1384, %fd1384, %fd1389;
	fma.rn.f64 	%fd1391, %fd1388, %fd1388, %fd1390;
	add.f64 	%fd1392, %fd998, %fd1391;
	rsqrt.approx.f64 	%fd1393, %fd1392;
	mul.f64 	%fd1394, %fd1393, %fd1393;
	mul.f64 	%fd1395, %fd1393, %fd1394;
	ld.shared.f64 	%fd1396, [%r14+200];
	mul.f64 	%fd1397, %fd1396, %fd1395;
	fma.rn.f64 	%fd5857, %fd1384, %fd1397, %fd5857;
	fma.rn.f64 	%fd5858, %fd1386, %fd1397, %fd5858;
	fma.rn.f64 	%fd5859, %fd1388, %fd1397, %fd5859;
	add.s32 	%r77, %r19, 26;
	setp.ge.s32 	%p31, %r77, %r35;
	@%p31 bra 	$L__BB1_72;
	ld.shared.f64 	%fd1398, [%r11+208];
	sub.f64 	%fd1399, %fd1398, %fd5842;
	ld.shared.f64 	%fd1400, [%r12+208];
	sub.f64 	%fd1401, %fd1400, %fd5843;
	ld.shared.f64 	%fd1402, [%r13+208];
	sub.f64 	%fd1403, %fd1402, %fd5844;
	mul.f64 	%fd1404, %fd1401, %fd1401;
	fma.rn.f64 	%fd1405, %fd1399, %fd1399, %fd1404;
	fma.rn.f64 	%fd1406, %fd1403, %fd1403, %fd1405;
	add.f64 	%fd1407, %fd998, %fd1406;
	rsqrt.approx.f64 	%fd1408, %fd1407;
	mul.f64 	%fd1409, %fd1408, %fd1408;
	mul.f64 	%fd1410, %fd1408, %fd1409;
	ld.shared.f64 	%fd1411, [%r14+208];
	mul.f64 	%fd1412, %fd1411, %fd1410;
	fma.rn.f64 	%fd5857, %fd1399, %fd1412, %fd5857;
	fma.rn.f64 	%fd5858, %fd1401, %fd1412, %fd5858;
	fma.rn.f64 	%fd5859, %fd1403, %fd1412, %fd5859;
	add.s32 	%r78, %r19, 27;
	setp.ge.s32 	%p32, %r78, %r35;
	@%p32 bra 	$L__BB1_72;
	ld.shared.f64 	%fd1413, [%r11+216];
	sub.f64 	%fd1414, %fd1413, %fd5842;
	ld.shared.f64 	%fd1415, [%r12+216];
	sub.f64 	%fd1416, %fd1415, %fd5843;
	ld.shared.f64 	%fd1417, [%r13+216];
	sub.f64 	%fd1418, %fd1417, %fd5844;
	mul.f64 	%fd1419, %fd1416, %fd1416;
	fma.rn.f64 	%fd1420, %fd1414, %fd1414, %fd1419;
	fma.rn.f64 	%fd1421, %fd1418, %fd1418, %fd1420;
	add.f64 	%fd1422, %fd998, %fd1421;
	rsqrt.approx.f64 	%fd1423, %fd1422;
	mul.f64 	%fd1424, %fd1423, %fd1423;
	mul.f64 	%fd1425, %fd1423, %fd1424;
	ld.shared.f64 	%fd1426, [%r14+216];
	mul.f64 	%fd1427, %fd1426, %fd1425;
	fma.rn.f64 	%fd5857, %fd1414, %fd1427, %fd5857;
	fma.rn.f64 	%fd5858, %fd1416, %fd1427, %fd5858;
	fma.rn.f64 	%fd5859, %fd1418, %fd1427, %fd5859;
	add.s32 	%r79, %r19, 28;
	setp.ge.s32 	%p33, %r79, %r35;
	@%p33 bra 	$L__BB1_72;
	ld.shared.f64 	%fd1428, [%r11+224];
	sub.f64 	%fd1429, %fd1428, %fd5842;
	ld.shared.f64 	%fd1430, [%r12+224];
	sub.f64 	%fd1431, %fd1430, %fd5843;
	ld.shared.f64 	%fd1432, [%r13+224];
	sub.f64 	%fd1433, %fd1432, %fd5844;
	mul.f64 	%fd1434, %fd1431, %fd1431;
	fma.rn.f64 	%fd1435, %fd1429, %fd1429, %fd1434;
	fma.rn.f64 	%fd1436, %fd1433, %fd1433, %fd1435;
	add.f64 	%fd1437, %fd998, %fd1436;
	rsqrt.approx.f64 	%fd1438, %fd1437;
	mul.f64 	%fd1439, %fd1438, %fd1438;
	mul.f64 	%fd1440, %fd1438, %fd1439;
	ld.shared.f64 	%fd1441, [%r14+224];
	mul.f64 	%fd1442, %fd1441, %fd1440;
	fma.rn.f64 	%fd5857, %fd1429, %fd1442, %fd5857;
	fma.rn.f64 	%fd5858, %fd1431, %fd1442, %fd5858;
	fma.rn.f64 	%fd5859, %fd1433, %fd1442, %fd5859;
	add.s32 	%r80, %r19, 29;
	setp.ge.s32 	%p34, %r80, %r35;
	@%p34 bra 	$L__BB1_72;
	ld.shared.f64 	%fd1443, [%r11+232];
	sub.f64 	%fd1444, %fd1443, %fd5842;
	ld.shared.f64 	%fd1445, [%r12+232];
	sub.f64 	%fd1446, %fd1445, %fd5843;
	ld.shared.f64 	%fd1447, [%r13+232];
	sub.f64 	%fd1448, %fd1447, %fd5844;
	mul.f64 	%fd1449, %fd1446, %fd1446;
	fma.rn.f64 	%fd1450, %fd1444, %fd1444, %fd1449;
	fma.rn.f64 	%fd1451, %fd1448, %fd1448, %fd1450;
	add.f64 	%fd1452, %fd998, %fd1451;
	rsqrt.approx.f64 	%fd1453, %fd1452;
	mul.f64 	%fd1454, %fd1453, %fd1453;
	mul.f64 	%fd1455, %fd1453, %fd1454;
	ld.shared.f64 	%fd1456, [%r14+232];
	mul.f64 	%fd1457, %fd1456, %fd1455;
	fma.rn.f64 	%fd5857, %fd1444, %fd1457, %fd5857;
	fma.rn.f64 	%fd5858, %fd1446, %fd1457, %fd5858;
	fma.rn.f64 	%fd5859, %fd1448, %fd1457, %fd5859;
	add.s32 	%r81, %r19, 30;
	setp.ge.s32 	%p35, %r81, %r35;
	@%p35 bra 	$L__BB1_72;
	ld.shared.f64 	%fd1458, [%r11+240];
	sub.f64 	%fd1459, %fd1458, %fd5842;
	ld.shared.f64 	%fd1460, [%r12+240];
	sub.f64 	%fd1461, %fd1460, %fd5843;
	ld.shared.f64 	%fd1462, [%r13+240];
	sub.f64 	%fd1463, %fd1462, %fd5844;
	mul.f64 	%fd1464, %fd1461, %fd1461;
	fma.rn.f64 	%fd1465, %fd1459, %fd1459, %fd1464;
	fma.rn.f64 	%fd1466, %fd1463, %fd1463, %fd1465;
	add.f64 	%fd1467, %fd998, %fd1466;
	rsqrt.approx.f64 	%fd1468, %fd1467;
	mul.f64 	%fd1469, %fd1468, %fd1468;
	mul.f64 	%fd1470, %fd1468, %fd1469;
	ld.shared.f64 	%fd1471, [%r14+240];
	mul.f64 	%fd1472, %fd1471, %fd1470;
	fma.rn.f64 	%fd5857, %fd1459, %fd1472, %fd5857;
	fma.rn.f64 	%fd5858, %fd1461, %fd1472, %fd5858;
	fma.rn.f64 	%fd5859, %fd1463, %fd1472, %fd5859;
	add.s32 	%r82, %r19, 31;
	setp.ge.s32 	%p36, %r82, %r35;
	@%p36 bra 	$L__BB1_72;
	ld.shared.f64 	%fd1473, [%r11+248];
	sub.f64 	%fd1474, %fd1473, %fd5842;
	ld.shared.f64 	%fd1475, [%r12+248];
	sub.f64 	%fd1476, %fd1475, %fd5843;
	ld.shared.f64 	%fd1477, [%r13+248];
	sub.f64 	%fd1478, %fd1477, %fd5844;
	mul.f64 	%fd1479, %fd1476, %fd1476;
	fma.rn.f64 	%fd1480, %fd1474, %fd1474, %fd1479;
	fma.rn.f64 	%fd1481, %fd1478, %fd1478, %fd1480;
	add.f64 	%fd1482, %fd998, %fd1481;
	rsqrt.approx.f64 	%fd1483, %fd1482;
	mul.f64 	%fd1484, %fd1483, %fd1483;
	mul.f64 	%fd1485, %fd1483, %fd1484;
	ld.shared.f64 	%fd1486, [%r14+248];
	mul.f64 	%fd1487, %fd1486, %fd1485;
	fma.rn.f64 	%fd5857, %fd1474, %fd1487, %fd5857;
	fma.rn.f64 	%fd5858, %fd1476, %fd1487, %fd5858;
	fma.rn.f64 	%fd5859, %fd1478, %fd1487, %fd5859;
	add.s32 	%r83, %r19, 32;
	setp.ge.s32 	%p37, %r83, %r35;
	@%p37 bra 	$L__BB1_72;
	ld.shared.f64 	%fd1488, [%r11+256];
	sub.f64 	%fd1489, %fd1488, %fd5842;
	ld.shared.f64 	%fd1490, [%r12+256];
	sub.f64 	%fd1491, %fd1490, %fd5843;
	ld.shared.f64 	%fd1492, [%r13+256];
	sub.f64 	%fd1493, %fd1492, %fd5844;
	mul.f64 	%fd1494, %fd1491, %fd1491;
	fma.rn.f64 	%fd1495, %fd1489, %fd1489, %fd1494;
	fma.rn.f64 	%fd1496, %fd1493, %fd1493, %fd1495;
	add.f64 	%fd1497, %fd998, %fd1496;
	rsqrt.approx.f64 	%fd1498, %fd1497;
	mul.f64 	%fd1499, %fd1498, %fd1498;
	mul.f64 	%fd1500, %fd1498, %fd1499;
	ld.shared.f64 	%fd1501, [%r14+256];
	mul.f64 	%fd1502, %fd1501, %fd1500;
	fma.rn.f64 	%fd5857, %fd1489, %fd1502, %fd5857;
	fma.rn.f64 	%fd5858, %fd1491, %fd1502, %fd5858;
	fma.rn.f64 	%fd5859, %fd1493, %fd1502, %fd5859;
	add.s32 	%r84, %r19, 33;
	setp.ge.s32 	%p38, %r84, %r35;
	@%p38 bra 	$L__BB1_72;
	ld.shared.f64 	%fd1503, [%r11+264];
	sub.f64 	%fd1504, %fd1503, %fd5842;
	ld.shared.f64 	%fd1505, [%r12+264];
	sub.f64 	%fd1506, %fd1505, %fd5843;
	ld.shared.f64 	%fd1507, [%r13+264];
	sub.f64 	%fd1508, %fd1507, %fd5844;
	mul.f64 	%fd1509, %fd1506, %fd1506;
	fma.rn.f64 	%fd1510, %fd1504, %fd1504, %fd1509;
	fma.rn.f64 	%fd1511, %fd1508, %fd1508, %fd1510;
	add.f64 	%fd1512, %fd998, %fd1511;
	rsqrt.approx.f64 	%fd1513, %fd1512;
	mul.f64 	%fd1514, %fd1513, %fd1513;
	mul.f64 	%fd1515, %fd1513, %fd1514;
	ld.shared.f64 	%fd1516, [%r14+264];
	mul.f64 	%fd1517, %fd1516, %fd1515;
	fma.rn.f64 	%fd5857, %fd1504, %fd1517, %fd5857;
	fma.rn.f64 	%fd5858, %fd1506, %fd1517, %fd5858;
	fma.rn.f64 	%fd5859, %fd1508, %fd1517, %fd5859;
	add.s32 	%r85, %r19, 34;
	setp.ge.s32 	%p39, %r85, %r35;
	@%p39 bra 	$L__BB1_72;
	ld.shared.f64 	%fd1518, [%r11+272];
	sub.f64 	%fd1519, %fd1518, %fd5842;
	ld.shared.f64 	%fd1520, [%r12+272];
	sub.f64 	%fd1521, %fd1520, %fd5843;
	ld.shared.f64 	%fd1522, [%r13+272];
	sub.f64 	%fd1523, %fd1522, %fd5844;
	mul.f64 	%fd1524, %fd1521, %fd1521;
	fma.rn.f64 	%fd1525, %fd1519, %fd1519, %fd1524;
	fma.rn.f64 	%fd1526, %fd1523, %fd1523, %fd1525;
	add.f64 	%fd1527, %fd998, %fd1526;
	rsqrt.approx.f64 	%fd1528, %fd1527;
	mul.f64 	%fd1529, %fd1528, %fd1528;
	mul.f64 	%fd1530, %fd1528, %fd1529;
	ld.shared.f64 	%fd1531, [%r14+272];
	mul.f64 	%fd1532, %fd1531, %fd1530;
	fma.rn.f64 	%fd5857, %fd1519, %fd1532, %fd5857;
	fma.rn.f64 	%fd5858, %fd1521, %fd1532, %fd5858;
	fma.rn.f64 	%fd5859, %fd1523, %fd1532, %fd5859;
	add.s32 	%r86, %r19, 35;
	setp.ge.s32 	%p40, %r86, %r35;
	@%p40 bra 	$L__BB1_72;
	ld.shared.f64 	%fd1533, [%r11+280];
	sub.f64 	%fd1534, %fd1533, %fd5842;
	ld.shared.f64 	%fd1535, [%r12+280];
	sub.f64 	%fd1536, %fd1535, %fd5843;
	ld.shared.f64 	%fd1537, [%r13+280];
	sub.f64 	%fd1538, %fd1537, %fd5844;
	mul.f64 	%fd1539, %fd1536, %fd1536;
	fma.rn.f64 	%fd1540, %fd1534, %fd1534, %fd1539;
	fma.rn.f64 	%fd1541, %fd1538, %fd1538, %fd1540;
	add.f64 	%fd1542, %fd998, %fd1541;
	rsqrt.approx.f64 	%fd1543, %fd1542;
	mul.f64 	%fd1544, %fd1543, %fd1543;
	mul.f64 	%fd1545, %fd1543, %fd1544;
	ld.shared.f64 	%fd1546, [%r14+280];
	mul.f64 	%fd1547, %fd1546, %fd1545;
	fma.rn.f64 	%fd5857, %fd1534, %fd1547, %fd5857;
	fma.rn.f64 	%fd5858, %fd1536, %fd1547, %fd5858;
	fma.rn.f64 	%fd5859, %fd1538, %fd1547, %fd5859;
	add.s32 	%r87, %r19, 36;
	setp.ge.s32 	%p41, %r87, %r35;
	@%p41 bra 	$L__BB1_72;
	ld.shared.f64 	%fd1548, [%r11+288];
	sub.f64 	%fd1549, %fd1548, %fd5842;
	ld.shared.f64 	%fd1550, [%r12+288];
	sub.f64 	%fd1551, %fd1550, %fd5843;
	ld.shared.f64 	%fd1552, [%r13+288];
	sub.f64 	%fd1553, %fd1552, %fd5844;
	mul.f64 	%fd1554, %fd1551, %fd1551;
	fma.rn.f64 	%fd1555, %fd1549, %fd1549, %fd1554;
	fma.rn.f64 	%fd1556, %fd1553, %fd1553, %fd1555;
	add.f64 	%fd1557, %fd998, %fd1556;
	rsqrt.approx.f64 	%fd1558, %fd1557;
	mul.f64 	%fd1559, %fd1558, %fd1558;
	mul.f64 	%fd1560, %fd1558, %fd1559;
	ld.shared.f64 	%fd1561, [%r14+288];
	mul.f64 	%fd1562, %fd1561, %fd1560;
	fma.rn.f64 	%fd5857, %fd1549, %fd1562, %fd5857;
	fma.rn.f64 	%fd5858, %fd1551, %fd1562, %fd5858;
	fma.rn.f64 	%fd5859, %fd1553, %fd1562, %fd5859;
	add.s32 	%r88, %r19, 37;
	setp.ge.s32 	%p42, %r88, %r35;
	@%p42 bra 	$L__BB1_72;
	ld.shared.f64 	%fd1563, [%r11+296];
	sub.f64 	%fd1564, %fd1563, %fd5842;
	ld.shared.f64 	%fd1565, [%r12+296];
	sub.f64 	%fd1566, %fd1565, %fd5843;
	ld.shared.f64 	%fd1567, [%r13+296];
	sub.f64 	%fd1568, %fd1567, %fd5844;
	mul.f64 	%fd1569, %fd1566, %fd1566;
	fma.rn.f64 	%fd1570, %fd1564, %fd1564, %fd1569;
	fma.rn.f64 	%fd1571, %fd1568, %fd1568, %fd1570;
	add.f64 	%fd1572, %fd998, %fd1571;
	rsqrt.approx.f64 	%fd1573, %fd1572;
	mul.f64 	%fd1574, %fd1573, %fd1573;
	mul.f64 	%fd1575, %fd1573, %fd1574;
	ld.shared.f64 	%fd1576, [%r14+296];
	mul.f64 	%fd1577, %fd1576, %fd1575;
	fma.rn.f64 	%fd5857, %fd1564, %fd1577, %fd5857;
	fma.rn.f64 	%fd5858, %fd1566, %fd1577, %fd5858;
	fma.rn.f64 	%fd5859, %fd1568, %fd1577, %fd5859;
	add.s32 	%r89, %r19, 38;
	setp.ge.s32 	%p43, %r89, %r35;
	@%p43 bra 	$L__BB1_72;
	ld.shared.f64 	%fd1578, [%r11+304];
	sub.f64 	%fd1579, %fd1578, %fd5842;
	ld.shared.f64 	%fd1580, [%r12+304];
	sub.f64 	%fd1581, %fd1580, %fd5843;
	ld.shared.f64 	%fd1582, [%r13+304];
	sub.f64 	%fd1583, %fd1582, %fd5844;
	mul.f64 	%fd1584, %fd1581, %fd1581;
	fma.rn.f64 	%fd1585, %fd1579, %fd1579, %fd1584;
	fma.rn.f64 	%fd1586, %fd1583, %fd1583, %fd1585;
	add.f64 	%fd1587, %fd998, %fd1586;
	rsqrt.approx.f64 	%fd1588, %fd1587;
	mul.f64 	%fd1589, %fd1588, %fd1588;
	mul.f64 	%fd1590, %fd1588, %fd1589;
	ld.shared.f64 	%fd1591, [%r14+304];
	mul.f64 	%fd1592, %fd1591, %fd1590;
	fma.rn.f64 	%fd5857, %fd1579, %fd1592, %fd5857;
	fma.rn.f64 	%fd5858, %fd1581, %fd1592, %fd5858;
	fma.rn.f64 	%fd5859, %fd1583, %fd1592, %fd5859;
	add.s32 	%r90, %r19, 39;
	setp.ge.s32 	%p44, %r90, %r35;
	@%p44 bra 	$L__BB1_72;
	ld.shared.f64 	%fd1593, [%r11+312];
	sub.f64 	%fd1594, %fd1593, %fd5842;
	ld.shared.f64 	%fd1595, [%r12+312];
	sub.f64 	%fd1596, %fd1595, %fd5843;
	ld.shared.f64 	%fd1597, [%r13+312];
	sub.f64 	%fd1598, %fd1597, %fd5844;
	mul.f64 	%fd1599, %fd1596, %fd1596;
	fma.rn.f64 	%fd1600, %fd1594, %fd1594, %fd1599;
	fma.rn.f64 	%fd1601, %fd1598, %fd1598, %fd1600;
	add.f64 	%fd1602, %fd998, %fd1601;
	rsqrt.approx.f64 	%fd1603, %fd1602;
	mul.f64 	%fd1604, %fd1603, %fd1603;
	mul.f64 	%fd1605, %fd1603, %fd1604;
	ld.shared.f64 	%fd1606, [%r14+312];
	mul.f64 	%fd1607, %fd1606, %fd1605;
	fma.rn.f64 	%fd5857, %fd1594, %fd1607, %fd5857;
	fma.rn.f64 	%fd5858, %fd1596, %fd1607, %fd5858;
	fma.rn.f64 	%fd5859, %fd1598, %fd1607, %fd5859;
	add.s32 	%r91, %r19, 40;
	setp.ge.s32 	%p45, %r91, %r35;
	@%p45 bra 	$L__BB1_72;
	ld.shared.f64 	%fd1608, [%r11+320];
	sub.f64 	%fd1609, %fd1608, %fd5842;
	ld.shared.f64 	%fd1610, [%r12+320];
	sub.f64 	%fd1611, %fd1610, %fd5843;
	ld.shared.f64 	%fd1612, [%r13+320];
	sub.f64 	%fd1613, %fd1612, %fd5844;
	mul.f64 	%fd1614, %fd1611, %fd1611;
	fma.rn.f64 	%fd1615, %fd1609, %fd1609, %fd1614;
	fma.rn.f64 	%fd1616, %fd1613, %fd1613, %fd1615;
	add.f64 	%fd1617, %fd998, %fd1616;
	rsqrt.approx.f64 	%fd1618, %fd1617;
	mul.f64 	%fd1619, %fd1618, %fd1618;
	mul.f64 	%fd1620, %fd1618, %fd1619;
	ld.shared.f64 	%fd1621, [%r14+320];
	mul.f64 	%fd1622, %fd1621, %fd1620;
	fma.rn.f64 	%fd5857, %fd1609, %fd1622, %fd5857;
	fma.rn.f64 	%fd5858, %fd1611, %fd1622, %fd5858;
	fma.rn.f64 	%fd5859, %fd1613, %fd1622, %fd5859;
	add.s32 	%r92, %r19, 41;
	setp.ge.s32 	%p46, %r92, %r35;
	@%p46 bra 	$L__BB1_72;
	ld.shared.f64 	%fd1623, [%r11+328];
	sub.f64 	%fd1624, %fd1623, %fd5842;
	ld.shared.f64 	%fd1625, [%r12+328];
	sub.f64 	%fd1626, %fd1625, %fd5843;
	ld.shared.f64 	%fd1627, [%r13+328];
	sub.f64 	%fd1628, %fd1627, %fd5844;
	mul.f64 	%fd1629, %fd1626, %fd1626;
	fma.rn.f64 	%fd1630, %fd1624, %fd1624, %fd1629;
	fma.rn.f64 	%fd1631, %fd1628, %fd1628, %fd1630;
	add.f64 	%fd1632, %fd998, %fd1631;
	rsqrt.approx.f64 	%fd1633, %fd1632;
	mul.f64 	%fd1634, %fd1633, %fd1633;
	mul.f64 	%fd1635, %fd1633, %fd1634;
	ld.shared.f64 	%fd1636, [%r14+328];
	mul.f64 	%fd1637, %fd1636, %fd1635;
	fma.rn.f64 	%fd5857, %fd1624, %fd1637, %fd5857;
	fma.rn.f64 	%fd5858, %fd1626, %fd1637, %fd5858;
	fma.rn.f64 	%fd5859, %fd1628, %fd1637, %fd5859;
	add.s32 	%r93, %r19, 42;
	setp.ge.s32 	%p47, %r93, %r35;
	@%p47 bra 	$L__BB1_72;
	ld.shared.f64 	%fd1638, [%r11+336];
	sub.f64 	%fd1639, %fd1638, %fd5842;
	ld.shared.f64 	%fd1640, [%r12+336];
	sub.f64 	%fd1641, %fd1640, %fd5843;
	ld.shared.f64 	%fd1642, [%r13+336];
	sub.f64 	%fd1643, %fd1642, %fd5844;
	mul.f64 	%fd1644, %fd1641, %fd1641;
	fma.rn.f64 	%fd1645, %fd1639, %fd1639, %fd1644;
	fma.rn.f64 	%fd1646, %fd1643, %fd1643, %fd1645;
	add.f64 	%fd1647, %fd998, %fd1646;
	rsqrt.approx.f64 	%fd1648, %fd1647;
	mul.f64 	%fd1649, %fd1648, %fd1648;
	mul.f64 	%fd1650, %fd1648, %fd1649;
	ld.shared.f64 	%fd1651, [%r14+336];
	mul.f64 	%fd1652, %fd1651, %fd1650;
	fma.rn.f64 	%fd5857, %fd1639, %fd1652, %fd5857;
	fma.rn.f64 	%fd5858, %fd1641, %fd1652, %fd5858;
	fma.rn.f64 	%fd5859, %fd1643, %fd1652, %fd5859;
	add.s32 	%r94, %r19, 43;
	setp.ge.s32 	%p48, %r94, %r35;
	@%p48 bra 	$L__BB1_72;
	ld.shared.f64 	%fd1653, [%r11+344];
	sub.f64 	%fd1654, %fd1653, %fd5842;
	ld.shared.f64 	%fd1655, [%r12+344];
	sub.f64 	%fd1656, %fd1655, %fd5843;
	ld.shared.f64 	%fd1657, [%r13+344];
	sub.f64 	%fd1658, %fd1657, %fd5844;
	mul.f64 	%fd1659, %fd1656, %fd1656;
	fma.rn.f64 	%fd1660, %fd1654, %fd1654, %fd1659;
	fma.rn.f64 	%fd1661, %fd1658, %fd1658, %fd1660;
	add.f64 	%fd1662, %fd998, %fd1661;
	rsqrt.approx.f64 	%fd1663, %fd1662;
	mul.f64 	%fd1664, %fd1663, %fd1663;
	mul.f64 	%fd1665, %fd1663, %fd1664;
	ld.shared.f64 	%fd1666, [%r14+344];
	mul.f64 	%fd1667, %fd1666, %fd1665;
	fma.rn.f64 	%fd5857, %fd1654, %fd1667, %fd5857;
	fma.rn.f64 	%fd5858, %fd1656, %fd1667, %fd5858;
	fma.rn.f64 	%fd5859, %fd1658, %fd1667, %fd5859;
	add.s32 	%r95, %r19, 44;
	setp.ge.s32 	%p49, %r95, %r35;
	@%p49 bra 	$L__BB1_72;
	ld.shared.f64 	%fd1668, [%r11+352];
	sub.f64 	%fd1669, %fd1668, %fd5842;
	ld.shared.f64 	%fd1670, [%r12+352];
	sub.f64 	%fd1671, %fd1670, %fd5843;
	ld.shared.f64 	%fd1672, [%r13+352];
	sub.f64 	%fd1673, %fd1672, %fd5844;
	mul.f64 	%fd1674, %fd1671, %fd1671;
	fma.rn.f64 	%fd1675, %fd1669, %fd1669, %fd1674;
	fma.rn.f64 	%fd1676, %fd1673, %fd1673, %fd1675;
	add.f64 	%fd1677, %fd998, %fd1676;
	rsqrt.approx.f64 	%fd1678, %fd1677;
	mul.f64 	%fd1679, %fd1678, %fd1678;
	mul.f64 	%fd1680, %fd1678, %fd1679;
	ld.shared.f64 	%fd1681, [%r14+352];
	mul.f64 	%fd1682, %fd1681, %fd1680;
	fma.rn.f64 	%fd5857, %fd1669, %fd1682, %fd5857;
	fma.rn.f64 	%fd5858, %fd1671, %fd1682, %fd5858;
	fma.rn.f64 	%fd5859, %fd1673, %fd1682, %fd5859;
	add.s32 	%r96, %r19, 45;
	setp.ge.s32 	%p50, %r96, %r35;
	@%p50 bra 	$L__BB1_72;
	ld.shared.f64 	%fd1683, [%r11+360];
	sub.f64 	%fd1684, %fd1683, %fd5842;
	ld.shared.f64 	%fd1685, [%r12+360];
	sub.f64 	%fd1686, %fd1685, %fd5843;
	ld.shared.f64 	%fd1687, [%r13+360];
	sub.f64 	%fd1688, %fd1687, %fd5844;
	mul.f64 	%fd1689, %fd1686, %fd1686;
	fma.rn.f64 	%fd1690, %fd1684, %fd1684, %fd1689;
	fma.rn.f64 	%fd1691, %fd1688, %fd1688, %fd1690;
	add.f64 	%fd1692, %fd998, %fd1691;
	rsqrt.approx.f64 	%fd1693, %fd1692;
	mul.f64 	%fd1694, %fd1693, %fd1693;
	mul.f64 	%fd1695, %fd1693, %fd1694;
	ld.shared.f64 	%fd1696, [%r14+360];
	mul.f64 	%fd1697, %fd1696, %fd1695;
	fma.rn.f64 	%fd5857, %fd1684, %fd1697, %fd5857;
	fma.rn.f64 	%fd5858, %fd1686, %fd1697, %fd5858;
	fma.rn.f64 	%fd5859, %fd1688, %fd1697, %fd5859;
	add.s32 	%r97, %r19, 46;
	setp.ge.s32 	%p51, %r97, %r35;
	@%p51 bra 	$L__BB1_72;
	ld.shared.f64 	%fd1698, [%r11+368];
	sub.f64 	%fd1699, %fd1698, %fd5842;
	ld.shared.f64 	%fd1700, [%r12+368];
	sub.f64 	%fd1701, %fd1700, %fd5843;
	ld.shared.f64 	%fd1702, [%r13+368];
	sub.f64 	%fd1703, %fd1702, %fd5844;
	mul.f64 	%fd1704, %fd1701, %fd1701;
	fma.rn.f64 	%fd1705, %fd1699, %fd1699, %fd1704;
	fma.rn.f64 	%fd1706, %fd1703, %fd1703, %fd1705;
	add.f64 	%fd1707, %fd998, %fd1706;
	rsqrt.approx.f64 	%fd1708, %fd1707;
	mul.f64 	%fd1709, %fd1708, %fd1708;
	mul.f64 	%fd1710, %fd1708, %fd1709;
	ld.shared.f64 	%fd1711, [%r14+368];
	mul.f64 	%fd1712, %fd1711, %fd1710;
	fma.rn.f64 	%fd5857, %fd1699, %fd1712, %fd5857;
	fma.rn.f64 	%fd5858, %fd1701, %fd1712, %fd5858;
	fma.rn.f64 	%fd5859, %fd1703, %fd1712, %fd5859;
	add.s32 	%r98, %r19, 47;
	setp.ge.s32 	%p52, %r98, %r35;
	@%p52 bra 	$L__BB1_72;
	ld.shared.f64 	%fd1713, [%r11+376];
	sub.f64 	%fd1714, %fd1713, %fd5842;
	ld.shared.f64 	%fd1715, [%r12+376];
	sub.f64 	%fd1716, %fd1715, %fd5843;
	ld.shared.f64 	%fd1717, [%r13+376];
	sub.f64 	%fd1718, %fd1717, %fd5844;
	mul.f64 	%fd1719, %fd1716, %fd1716;
	fma.rn.f64 	%fd1720, %fd1714, %fd1714, %fd1719;
	fma.rn.f64 	%fd1721, %fd1718, %fd1718, %fd1720;
	add.f64 	%fd1722, %fd998, %fd1721;
	rsqrt.approx.f64 	%fd1723, %fd1722;
	mul.f64 	%fd1724, %fd1723, %fd1723;
	mul.f64 	%fd1725, %fd1723, %fd1724;
	ld.shared.f64 	%fd1726, [%r14+376];
	mul.f64 	%fd1727, %fd1726, %fd1725;
	fma.rn.f64 	%fd5857, %fd1714, %fd1727, %fd5857;
	fma.rn.f64 	%fd5858, %fd1716, %fd1727, %fd5858;
	fma.rn.f64 	%fd5859, %fd1718, %fd1727, %fd5859;
	add.s32 	%r99, %r19, 48;
	setp.ge.s32 	%p53, %r99, %r35;
	@%p53 bra 	$L__BB1_72;
	ld.shared.f64 	%fd1728, [%r11+384];
	sub.f64 	%fd1729, %fd1728, %fd5842;
	ld.shared.f64 	%fd1730, [%r12+384];
	sub.f64 	%fd1731, %fd1730, %fd5843;
	ld.shared.f64 	%fd1732, [%r13+384];
	sub.f64 	%fd1733, %fd1732, %fd5844;
	mul.f64 	%fd1734, %fd1731, %fd1731;
	fma.rn.f64 	%fd1735, %fd1729, %fd1729, %fd1734;
	fma.rn.f64 	%fd1736, %fd1733, %fd1733, %fd1735;
	add.f64 	%fd1737, %fd998, %fd1736;
	rsqrt.approx.f64 	%fd1738, %fd1737;
	mul.f64 	%fd1739, %fd1738, %fd1738;
	mul.f64 	%fd1740, %fd1738, %fd1739;
	ld.shared.f64 	%fd1741, [%r14+384];
	mul.f64 	%fd1742, %fd1741, %fd1740;
	fma.rn.f64 	%fd5857, %fd1729, %fd1742, %fd5857;
	fma.rn.f64 	%fd5858, %fd1731, %fd1742, %fd5858;
	fma.rn.f64 	%fd5859, %fd1733, %fd1742, %fd5859;
	add.s32 	%r100, %r19, 49;
	setp.ge.s32 	%p54, %r100, %r35;
	@%p54 bra 	$L__BB1_72;
	ld.shared.f64 	%fd1743, [%r11+392];
	sub.f64 	%fd1744, %fd1743, %fd5842;
	ld.shared.f64 	%fd1745, [%r12+392];
	sub.f64 	%fd1746, %fd1745, %fd5843;
	ld.shared.f64 	%fd1747, [%r13+392];
	sub.f64 	%fd1748, %fd1747, %fd5844;
	mul.f64 	%fd1749, %fd1746, %fd1746;
	fma.rn.f64 	%fd1750, %fd1744, %fd1744, %fd1749;
	fma.rn.f64 	%fd1751, %fd1748, %fd1748, %fd1750;
	add.f64 	%fd1752, %fd998, %fd1751;
	rsqrt.approx.f64 	%fd1753, %fd1752;
	mul.f64 	%fd1754, %fd1753, %fd1753;
	mul.f64 	%fd1755, %fd1753, %fd1754;
	ld.shared.f64 	%fd1756, [%r14+392];
	mul.f64 	%fd1757, %fd1756, %fd1755;
	fma.rn.f64 	%fd5857, %fd1744, %fd1757, %fd5857;
	fma.rn.f64 	%fd5858, %fd1746, %fd1757, %fd5858;
	fma.rn.f64 	%fd5859, %fd1748, %fd1757, %fd5859;
	add.s32 	%r101, %r19, 50;
	setp.ge.s32 	%p55, %r101, %r35;
	@%p55 bra 	$L__BB1_72;
	ld.shared.f64 	%fd1758, [%r11+400];
	sub.f64 	%fd1759, %fd1758, %fd5842;
	ld.shared.f64 	%fd1760, [%r12+400];
	sub.f64 	%fd1761, %fd1760, %fd5843;
	ld.shared.f64 	%fd1762, [%r13+400];
	sub.f64 	%fd1763, %fd1762, %fd5844;
	mul.f64 	%fd1764, %fd1761, %fd1761;
	fma.rn.f64 	%fd1765, %fd1759, %fd1759, %fd1764;
	fma.rn.f64 	%fd1766, %fd1763, %fd1763, %fd1765;
	add.f64 	%fd1767, %fd998, %fd1766;
	rsqrt.approx.f64 	%fd1768, %fd1767;
	mul.f64 	%fd1769, %fd1768, %fd1768;
	mul.f64 	%fd1770, %fd1768, %fd1769;
	ld.shared.f64 	%fd1771, [%r14+400];
	mul.f64 	%fd1772, %fd1771, %fd1770;
	fma.rn.f64 	%fd5857, %fd1759, %fd1772, %fd5857;
	fma.rn.f64 	%fd5858, %fd1761, %fd1772, %fd5858;
	fma.rn.f64 	%fd5859, %fd1763, %fd1772, %fd5859;
	add.s32 	%r102, %r19, 51;
	setp.ge.s32 	%p56, %r102, %r35;
	@%p56 bra 	$L__BB1_72;
	ld.shared.f64 	%fd1773, [%r11+408];
	sub.f64 	%fd1774, %fd1773, %fd5842;
	ld.shared.f64 	%fd1775, [%r12+408];
	sub.f64 	%fd1776, %fd1775, %fd5843;
	ld.shared.f64 	%fd1777, [%r13+408];
	sub.f64 	%fd1778, %fd1777, %fd5844;
	mul.f64 	%fd1779, %fd1776, %fd1776;
	fma.rn.f64 	%fd1780, %fd1774, %fd1774, %fd1779;
	fma.rn.f64 	%fd1781, %fd1778, %fd1778, %fd1780;
	add.f64 	%fd1782, %fd998, %fd1781;
	rsqrt.approx.f64 	%fd1783, %fd1782;
	mul.f64 	%fd1784, %fd1783, %fd1783;
	mul.f64 	%fd1785, %fd1783, %fd1784;
	ld.shared.f64 	%fd1786, [%r14+408];
	mul.f64 	%fd1787, %fd1786, %fd1785;
	fma.rn.f64 	%fd5857, %fd1774, %fd1787, %fd5857;
	fma.rn.f64 	%fd5858, %fd1776, %fd1787, %fd5858;
	fma.rn.f64 	%fd5859, %fd1778, %fd1787, %fd5859;
	add.s32 	%r103, %r19, 52;
	setp.ge.s32 	%p57, %r103, %r35;
	@%p57 bra 	$L__BB1_72;
	ld.shared.f64 	%fd1788, [%r11+416];
	sub.f64 	%fd1789, %fd1788, %fd5842;
	ld.shared.f64 	%fd1790, [%r12+416];
	sub.f64 	%fd1791, %fd1790, %fd5843;
	ld.shared.f64 	%fd1792, [%r13+416];
	sub.f64 	%fd1793, %fd1792, %fd5844;
	mul.f64 	%fd1794, %fd1791, %fd1791;
	fma.rn.f64 	%fd1795, %fd1789, %fd1789, %fd1794;
	fma.rn.f64 	%fd1796, %fd1793, %fd1793, %fd1795;
	add.f64 	%fd1797, %fd998, %fd1796;
	rsqrt.approx.f64 	%fd1798, %fd1797;
	mul.f64 	%fd1799, %fd1798, %fd1798;
	mul.f64 	%fd1800, %fd1798, %fd1799;
	ld.shared.f64 	%fd1801, [%r14+416];
	mul.f64 	%fd1802, %fd1801, %fd1800;
	fma.rn.f64 	%fd5857, %fd1789, %fd1802, %fd5857;
	fma.rn.f64 	%fd5858, %fd1791, %fd1802, %fd5858;
	fma.rn.f64 	%fd5859, %fd1793, %fd1802, %fd5859;
	add.s32 	%r104, %r19, 53;
	setp.ge.s32 	%p58, %r104, %r35;
	@%p58 bra 	$L__BB1_72;
	ld.shared.f64 	%fd1803, [%r11+424];
	sub.f64 	%fd1804, %fd1803, %fd5842;
	ld.shared.f64 	%fd1805, [%r12+424];
	sub.f64 	%fd1806, %fd1805, %fd5843;
	ld.shared.f64 	%fd1807, [%r13+424];
	sub.f64 	%fd1808, %fd1807, %fd5844;
	mul.f64 	%fd1809, %fd1806, %fd1806;
	fma.rn.f64 	%fd1810, %fd1804, %fd1804, %fd1809;
	fma.rn.f64 	%fd1811, %fd1808, %fd1808, %fd1810;
	add.f64 	%fd1812, %fd998, %fd1811;
	rsqrt.approx.f64 	%fd1813, %fd1812;
	mul.f64 	%fd1814, %fd1813, %fd1813;
	mul.f64 	%fd1815, %fd1813, %fd1814;
	ld.shared.f64 	%fd1816, [%r14+424];
	mul.f64 	%fd1817, %fd1816, %fd1815;
	fma.rn.f64 	%fd5857, %fd1804, %fd1817, %fd5857;
	fma.rn.f64 	%fd5858, %fd1806, %fd1817, %fd5858;
	fma.rn.f64 	%fd5859, %fd1808, %fd1817, %fd5859;
	add.s32 	%r105, %r19, 54;
	setp.ge.s32 	%p59, %r105, %r35;
	@%p59 bra 	$L__BB1_72;
	ld.shared.f64 	%fd1818, [%r11+432];
	sub.f64 	%fd1819, %fd1818, %fd5842;
	ld.shared.f64 	%fd1820, [%r12+432];
	sub.f64 	%fd1821, %fd1820, %fd5843;
	ld.shared.f64 	%fd1822, [%r13+432];
	sub.f64 	%fd1823, %fd1822, %fd5844;
	mul.f64 	%fd1824, %fd1821, %fd1821;
	fma.rn.f64 	%fd1825, %fd1819, %fd1819, %fd1824;
	fma.rn.f64 	%fd1826, %fd1823, %fd1823, %fd1825;
	add.f64 	%fd1827, %fd998, %fd1826;
	rsqrt.approx.f64 	%fd1828, %fd1827;
	mul.f64 	%fd1829, %fd1828, %fd1828;
	mul.f64 	%fd1830, %fd1828, %fd1829;
	ld.shared.f64 	%fd1831, [%r14+432];
	mul.f64 	%fd1832, %fd1831, %fd1830;
	fma.rn.f64 	%fd5857, %fd1819, %fd1832, %fd5857;
	fma.rn.f64 	%fd5858, %fd1821, %fd1832, %fd5858;
	fma.rn.f64 	%fd5859, %fd1823, %fd1832, %fd5859;
	add.s32 	%r106, %r19, 55;
	setp.ge.s32 	%p60, %r106, %r35;
	@%p60 bra 	$L__BB1_72;
	ld.shared.f64 	%fd1833, [%r11+440];
	sub.f64 	%fd1834, %fd1833, %fd5842;
	ld.shared.f64 	%fd1835, [%r12+440];
	sub.f64 	%fd1836, %fd1835, %fd5843;
	ld.shared.f64 	%fd1837, [%r13+440];
	sub.f64 	%fd1838, %fd1837, %fd5844;
	mul.f64 	%fd1839, %fd1836, %fd1836;
	fma.rn.f64 	%fd1840, %fd1834, %fd1834, %fd1839;
	fma.rn.f64 	%fd1841, %fd1838, %fd1838, %fd1840;
	add.f64 	%fd1842, %fd998, %fd1841;
	rsqrt.approx.f64 	%fd1843, %fd1842;
	mul.f64 	%fd1844, %fd1843, %fd1843;
	mul.f64 	%fd1845, %fd1843, %fd1844;
	ld.shared.f64 	%fd1846, [%r14+440];
	mul.f64 	%fd1847, %fd1846, %fd1845;
	fma.rn.f64 	%fd5857, %fd1834, %fd1847, %fd5857;
	fma.rn.f64 	%fd5858, %fd1836, %fd1847, %fd5858;
	fma.rn.f64 	%fd5859, %fd1838, %fd1847, %fd5859;
	add.s32 	%r107, %r19, 56;
	setp.ge.s32 	%p61, %r107, %r35;
	@%p61 bra 	$L__BB1_72;
	ld.shared.f64 	%fd1848, [%r11+448];
	sub.f64 	%fd1849, %fd1848, %fd5842;
	ld.shared.f64 	%fd1850, [%r12+448];
	sub.f64 	%fd1851, %fd1850, %fd5843;
	ld.shared.f64 	%fd1852, [%r13+448];
	sub.f64 	%fd1853, %fd1852, %fd5844;
	mul.f64 	%fd1854, %fd1851, %fd1851;
	fma.rn.f64 	%fd1855, %fd1849, %fd1849, %fd1854;
	fma.rn.f64 	%fd1856, %fd1853, %fd1853, %fd1855;
	add.f64 	%fd1857, %fd998, %fd1856;
	rsqrt.approx.f64 	%fd1858, %fd1857;
	mul.f64 	%fd1859, %fd1858, %fd1858;
	mul.f64 	%fd1860, %fd1858, %fd1859;
	ld.shared.f64 	%fd1861, [%r14+448];
	mul.f64 	%fd1862, %fd1861, %fd1860;
	fma.rn.f64 	%fd5857, %fd1849, %fd1862, %fd5857;
	fma.rn.f64 	%fd5858, %fd1851, %fd1862, %fd5858;
	fma.rn.f64 	%fd5859, %fd1853, %fd1862, %fd5859;
	add.s32 	%r108, %r19, 57;
	setp.ge.s32 	%p62, %r108, %r35;
	@%p62 bra 	$L__BB1_72;
	ld.shared.f64 	%fd1863, [%r11+456];
	sub.f64 	%fd1864, %fd1863, %fd5842;
	ld.shared.f64 	%fd1865, [%r12+456];
	sub.f64 	%fd1866, %fd1865, %fd5843;
	ld.shared.f64 	%fd1867, [%r13+456];
	sub.f64 	%fd1868, %fd1867, %fd5844;
	mul.f64 	%fd1869, %fd1866, %fd1866;
	fma.rn.f64 	%fd1870, %fd1864, %fd1864, %fd1869;
	fma.rn.f64 	%fd1871, %fd1868, %fd1868, %fd1870;
	add.f64 	%fd1872, %fd998, %fd1871;
	rsqrt.approx.f64 	%fd1873, %fd1872;
	mul.f64 	%fd1874, %fd1873, %fd1873;
	mul.f64 	%fd1875, %fd1873, %fd1874;
	ld.shared.f64 	%fd1876, [%r14+456];
	mul.f64 	%fd1877, %fd1876, %fd1875;
	fma.rn.f64 	%fd5857, %fd1864, %fd1877, %fd5857;
	fma.rn.f64 	%fd5858, %fd1866, %fd1877, %fd5858;
	fma.rn.f64 	%fd5859, %fd1868, %fd1877, %fd5859;
	add.s32 	%r109, %r19, 58;
	setp.ge.s32 	%p63, %r109, %r35;
	@%p63 bra 	$L__BB1_72;
	ld.shared.f64 	%fd1878, [%r11+464];
	sub.f64 	%fd1879, %fd1878, %fd5842;
	ld.shared.f64 	%fd1880, [%r12+464];
	sub.f64 	%fd1881, %fd1880, %fd5843;
	ld.shared.f64 	%fd1882, [%r13+464];
	sub.f64 	%fd1883, %fd1882, %fd5844;
	mul.f64 	%fd1884, %fd1881, %fd1881;
	fma.rn.f64 	%fd1885, %fd1879, %fd1879, %fd1884;
	fma.rn.f64 	%fd1886, %fd1883, %fd1883, %fd1885;
	add.f64 	%fd1887, %fd998, %fd1886;
	rsqrt.approx.f64 	%fd1888, %fd1887;
	mul.f64 	%fd1889, %fd1888, %fd1888;
	mul.f64 	%fd1890, %fd1888, %fd1889;
	ld.shared.f64 	%fd1891, [%r14+464];
	mul.f64 	%fd1892, %fd1891, %fd1890;
	fma.rn.f64 	%fd5857, %fd1879, %fd1892, %fd5857;
	fma.rn.f64 	%fd5858, %fd1881, %fd1892, %fd5858;
	fma.rn.f64 	%fd5859, %fd1883, %fd1892, %fd5859;
	add.s32 	%r110, %r19, 59;
	setp.ge.s32 	%p64, %r110, %r35;
	@%p64 bra 	$L__BB1_72;
	ld.shared.f64 	%fd1893, [%r11+472];
	sub.f64 	%fd1894, %fd1893, %fd5842;
	ld.shared.f64 	%fd1895, [%r12+472];
	sub.f64 	%fd1896, %fd1895, %fd5843;
	ld.shared.f64 	%fd1897, [%r13+472];
	sub.f64 	%fd1898, %fd1897, %fd5844;
	mul.f64 	%fd1899, %fd1896, %fd1896;
	fma.rn.f64 	%fd1900, %fd1894, %fd1894, %fd1899;
	fma.rn.f64 	%fd1901, %fd1898, %fd1898, %fd1900;
	add.f64 	%fd1902, %fd998, %fd1901;
	rsqrt.approx.f64 	%fd1903, %fd1902;
	mul.f64 	%fd1904, %fd1903, %fd1903;
	mul.f64 	%fd1905, %fd1903, %fd1904;
	ld.shared.f64 	%fd1906, [%r14+472];
	mul.f64 	%fd1907, %fd1906, %fd1905;
	fma.rn.f64 	%fd5857, %fd1894, %fd1907, %fd5857;
	fma.rn.f64 	%fd5858, %fd1896, %fd1907, %fd5858;
	fma.rn.f64 	%fd5859, %fd1898, %fd1907, %fd5859;
	add.s32 	%r111, %r19, 60;
	setp.ge.s32 	%p65, %r111, %r35;
	@%p65 bra 	$L__BB1_72;
	ld.shared.f64 	%fd1908, [%r11+480];
	sub.f64 	%fd1909, %fd1908, %fd5842;
	ld.shared.f64 	%fd1910, [%r12+480];
	sub.f64 	%fd1911, %fd1910, %fd5843;
	ld.shared.f64 	%fd1912, [%r13+480];
	sub.f64 	%fd1913, %fd1912, %fd5844;
	mul.f64 	%fd1914, %fd1911, %fd1911;
	fma.rn.f64 	%fd1915, %fd1909, %fd1909, %fd1914;
	fma.rn.f64 	%fd1916, %fd1913, %fd1913, %fd1915;
	add.f64 	%fd1917, %fd998, %fd1916;
	rsqrt.approx.f64 	%fd1918, %fd1917;
	mul.f64 	%fd1919, %fd1918, %fd1918;
	mul.f64 	%fd1920, %fd1918, %fd1919;
	ld.shared.f64 	%fd1921, [%r14+480];
	mul.f64 	%fd1922, %fd1921, %fd1920;
	fma.rn.f64 	%fd5857, %fd1909, %fd1922, %fd5857;
	fma.rn.f64 	%fd5858, %fd1911, %fd1922, %fd5858;
	fma.rn.f64 	%fd5859, %fd1913, %fd1922, %fd5859;
	add.s32 	%r112, %r19, 61;
	setp.ge.s32 	%p66, %r112, %r35;
	@%p66 bra 	$L__BB1_72;
	ld.shared.f64 	%fd1923, [%r11+488];
	sub.f64 	%fd1924, %fd1923, %fd5842;
	ld.shared.f64 	%fd1925, [%r12+488];
	sub.f64 	%fd1926, %fd1925, %fd5843;
	ld.shared.f64 	%fd1927, [%r13+488];
	sub.f64 	%fd1928, %fd1927, %fd5844;
	mul.f64 	%fd1929, %fd1926, %fd1926;
	fma.rn.f64 	%fd1930, %fd1924, %fd1924, %fd1929;
	fma.rn.f64 	%fd1931, %fd1928, %fd1928, %fd1930;
	add.f64 	%fd1932, %fd998, %fd1931;
	rsqrt.approx.f64 	%fd1933, %fd1932;
	mul.f64 	%fd1934, %fd1933, %fd1933;
	mul.f64 	%fd1935, %fd1933, %fd1934;
	ld.shared.f64 	%fd1936, [%r14+488];
	mul.f64 	%fd1937, %fd1936, %fd1935;
	fma.rn.f64 	%fd5857, %fd1924, %fd1937, %fd5857;
	fma.rn.f64 	%fd5858, %fd1926, %fd1937, %fd5858;
	fma.rn.f64 	%fd5859, %fd1928, %fd1937, %fd5859;
	add.s32 	%r113, %r19, 62;
	setp.ge.s32 	%p67, %r113, %r35;
	@%p67 bra 	$L__BB1_72;
	ld.shared.f64 	%fd1938, [%r11+496];
	sub.f64 	%fd1939, %fd1938, %fd5842;
	ld.shared.f64 	%fd1940, [%r12+496];
	sub.f64 	%fd1941, %fd1940, %fd5843;
	ld.shared.f64 	%fd1942, [%r13+496];
	sub.f64 	%fd1943, %fd1942, %fd5844;
	mul.f64 	%fd1944, %fd1941, %fd1941;
	fma.rn.f64 	%fd1945, %fd1939, %fd1939, %fd1944;
	fma.rn.f64 	%fd1946, %fd1943, %fd1943, %fd1945;
	add.f64 	%fd1947, %fd998, %fd1946;
	rsqrt.approx.f64 	%fd1948, %fd1947;
	mul.f64 	%fd1949, %fd1948, %fd1948;
	mul.f64 	%fd1950, %fd1948, %fd1949;
	ld.shared.f64 	%fd1951, [%r14+496];
	mul.f64 	%fd1952, %fd1951, %fd1950;
	fma.rn.f64 	%fd5857, %fd1939, %fd1952, %fd5857;
	fma.rn.f64 	%fd5858, %fd1941, %fd1952, %fd5858;
	fma.rn.f64 	%fd5859, %fd1943, %fd1952, %fd5859;
	add.s32 	%r114, %r19, 63;
	setp.ge.s32 	%p68, %r114, %r35;
	@%p68 bra 	$L__BB1_72;
	ld.shared.f64 	%fd1953, [%r11+504];
	sub.f64 	%fd1954, %fd1953, %fd5842;
	ld.shared.f64 	%fd1955, [%r12+504];
	sub.f64 	%fd1956, %fd1955, %fd5843;
	ld.shared.f64 	%fd1957, [%r13+504];
	sub.f64 	%fd1958, %fd1957, %fd5844;
	mul.f64 	%fd1959, %fd1956, %fd1956;
	fma.rn.f64 	%fd1960, %fd1954, %fd1954, %fd1959;
	fma.rn.f64 	%fd1961, %fd1958, %fd1958, %fd1960;
	add.f64 	%fd1962, %fd998, %fd1961;
	rsqrt.approx.f64 	%fd1963, %fd1962;
	mul.f64 	%fd1964, %fd1963, %fd1963;
	mul.f64 	%fd1965, %fd1963, %fd1964;
	ld.shared.f64 	%fd1966, [%r14+504];
	mul.f64 	%fd1967, %fd1966, %fd1965;
	fma.rn.f64 	%fd5857, %fd1954, %fd1967, %fd5857;
	fma.rn.f64 	%fd5858, %fd1956, %fd1967, %fd5858;
	fma.rn.f64 	%fd5859, %fd1958, %fd1967, %fd5859;
$L__BB1_72:
	bar.sync 	0;
	add.s32 	%r115, %r18, 256;
	setp.ge.s32 	%p69, %r115, %r35;
	@%p69 bra 	$L__BB1_74;
	cvt.u64.u32 	%rd46, %r383;
	add.s64 	%rd47, %rd46, %rd45;
	shl.b64 	%rd48, %rd47, 3;
	add.s64 	%rd49, %rd4, %rd48;
	ld.global.f64 	%fd1968, [%rd49+2048];
	st.shared.f64 	[%r4], %fd1968;
	add.s64 	%rd50, %rd3, %rd48;
	ld.global.f64 	%fd1969, [%rd50+2048];
	st.shared.f64 	[%r5], %fd1969;
	add.s64 	%rd51, %rd2, %rd48;
	ld.global.f64 	%fd1970, [%rd51+2048];
	st.shared.f64 	[%r6], %fd1970;
	add.s64 	%rd52, %rd1, %rd48;
	ld.global.f64 	%fd1971, [%rd52+2048];
	st.shared.f64 	[%r7], %fd1971;
$L__BB1_74:
	bar.sync 	0;
	add.s32 	%r116, %r19, 256;
	setp.ge.s32 	%p70, %r116, %r35;
	@%p70 bra 	$L__BB1_139;
	ld.shared.f64 	%fd1972, [%r11];
	sub.f64 	%fd1973, %fd1972, %fd5842;
	ld.shared.f64 	%fd1974, [%r12];
	sub.f64 	%fd1975, %fd1974, %fd5843;
	ld.shared.f64 	%fd1976, [%r13];
	sub.f64 	%fd1977, %fd1976, %fd5844;
	mul.f64 	%fd1978, %fd1975, %fd1975;
	fma.rn.f64 	%fd1979, %fd1973, %fd1973, %fd1978;
	fma.rn.f64 	%fd1980, %fd1977, %fd1977, %fd1979;
	add.f64 	%fd1981, %fd998, %fd1980;
	rsqrt.approx.f64 	%fd1982, %fd1981;
	mul.f64 	%fd1983, %fd1982, %fd1982;
	mul.f64 	%fd1984, %fd1982, %fd1983;
	ld.shared.f64 	%fd1985, [%r14];
	mul.f64 	%fd1986, %fd1985, %fd1984;
	fma.rn.f64 	%fd5857, %fd1973, %fd1986, %fd5857;
	fma.rn.f64 	%fd5858, %fd1975, %fd1986, %fd5858;
	fma.rn.f64 	%fd5859, %fd1977, %fd1986, %fd5859;
	add.s32 	%r117, %r19, 257;
	setp.ge.s32 	%p71, %r117, %r35;
	@%p71 bra 	$L__BB1_139;
	ld.shared.f64 	%fd1987, [%r11+8];
	sub.f64 	%fd1988, %fd1987, %fd5842;
	ld.shared.f64 	%fd1989, [%r12+8];
	sub.f64 	%fd1990, %fd1989, %fd5843;
	ld.shared.f64 	%fd1991, [%r13+8];
	sub.f64 	%fd1992, %fd1991, %fd5844;
	mul.f64 	%fd1993, %fd1990, %fd1990;
	fma.rn.f64 	%fd1994, %fd1988, %fd1988, %fd1993;
	fma.rn.f64 	%fd1995, %fd1992, %fd1992, %fd1994;
	add.f64 	%fd1996, %fd998, %fd1995;
	rsqrt.approx.f64 	%fd1997, %fd1996;
	mul.f64 	%fd1998, %fd1997, %fd1997;
	mul.f64 	%fd1999, %fd1997, %fd1998;
	ld.shared.f64 	%fd2000, [%r14+8];
	mul.f64 	%fd2001, %fd2000, %fd1999;
	fma.rn.f64 	%fd5857, %fd1988, %fd2001, %fd5857;
	fma.rn.f64 	%fd5858, %fd1990, %fd2001, %fd5858;
	fma.rn.f64 	%fd5859, %fd1992, %fd2001, %fd5859;
	add.s32 	%r118, %r19, 258;
	setp.ge.s32 	%p72, %r118, %r35;
	@%p72 bra 	$L__BB1_139;
	ld.shared.f64 	%fd2002, [%r11+16];
	sub.f64 	%fd2003, %fd2002, %fd5842;
	ld.shared.f64 	%fd2004, [%r12+16];
	sub.f64 	%fd2005, %fd2004, %fd5843;
	ld.shared.f64 	%fd2006, [%r13+16];
	sub.f64 	%fd2007, %fd2006, %fd5844;
	mul.f64 	%fd2008, %fd2005, %fd2005;
	fma.rn.f64 	%fd2009, %fd2003, %fd2003, %fd2008;
	fma.rn.f64 	%fd2010, %fd2007, %fd2007, %fd2009;
	add.f64 	%fd2011, %fd998, %fd2010;
	rsqrt.approx.f64 	%fd2012, %fd2011;
	mul.f64 	%fd2013, %fd2012, %fd2012;
	mul.f64 	%fd2014, %fd2012, %fd2013;
	ld.shared.f64 	%fd2015, [%r14+16];
	mul.f64 	%fd2016, %fd2015, %fd2014;
	fma.rn.f64 	%fd5857, %fd2003, %fd2016, %fd5857;
	fma.rn.f64 	%fd5858, %fd2005, %fd2016, %fd5858;
	fma.rn.f64 	%fd5859, %fd2007, %fd2016, %fd5859;
	add.s32 	%r119, %r19, 259;
	setp.ge.s32 	%p73, %r119, %r35;
	@%p73 bra 	$L__BB1_139;
	ld.shared.f64 	%fd2017, [%r11+24];
	sub.f64 	%fd2018, %fd2017, %fd5842;
	ld.shared.f64 	%fd2019, [%r12+24];
	sub.f64 	%fd2020, %fd2019, %fd5843;
	ld.shared.f64 	%fd2021, [%r13+24];
	sub.f64 	%fd2022, %fd2021, %fd5844;
	mul.f64 	%fd2023, %fd2020, %fd2020;
	fma.rn.f64 	%fd2024, %fd2018, %fd2018, %fd2023;
	fma.rn.f64 	%fd2025, %fd2022, %fd2022, %fd2024;
	add.f64 	%fd2026, %fd998, %fd2025;
	rsqrt.approx.f64 	%fd2027, %fd2026;
	mul.f64 	%fd2028, %fd2027, %fd2027;
	mul.f64 	%fd2029, %fd2027, %fd2028;
	ld.shared.f64 	%fd2030, [%r14+24];
	mul.f64 	%fd2031, %fd2030, %fd2029;
	fma.rn.f64 	%fd5857, %fd2018, %fd2031, %fd5857;
	fma.rn.f64 	%fd5858, %fd2020, %fd2031, %fd5858;
	fma.rn.f64 	%fd5859, %fd2022, %fd2031, %fd5859;
	add.s32 	%r120, %r19, 260;
	setp.ge.s32 	%p74, %r120, %r35;
	@%p74 bra 	$L__BB1_139;
	ld.shared.f64 	%fd2032, [%r11+32];
	sub.f64 	%fd2033, %fd2032, %fd5842;
	ld.shared.f64 	%fd2034, [%r12+32];
	sub.f64 	%fd2035, %fd2034, %fd5843;
	ld.shared.f64 	%fd2036, [%r13+32];
	sub.f64 	%fd2037, %fd2036, %fd5844;
	mul.f64 	%fd2038, %fd2035, %fd2035;
	fma.rn.f64 	%fd2039, %fd2033, %fd2033, %fd2038;
	fma.rn.f64 	%fd2040, %fd2037, %fd2037, %fd2039;
	add.f64 	%fd2041, %fd998, %fd2040;
	rsqrt.approx.f64 	%fd2042, %fd2041;
	mul.f64 	%fd2043, %fd2042, %fd2042;
	mul.f64 	%fd2044, %fd2042, %fd2043;
	ld.shared.f64 	%fd2045, [%r14+32];
	mul.f64 	%fd2046, %fd2045, %fd2044;
	fma.rn.f64 	%fd5857, %fd2033, %fd2046, %fd5857;
	fma.rn.f64 	%fd5858, %fd2035, %fd2046, %fd5858;
	fma.rn.f64 	%fd5859, %fd2037, %fd2046, %fd5859;
	add.s32 	%r121, %r19, 261;
	setp.ge.s32 	%p75, %r121, %r35;
	@%p75 bra 	$L__BB1_139;
	ld.shared.f64 	%fd2047, [%r11+40];
	sub.f64 	%fd2048, %fd2047, %fd5842;
	ld.shared.f64 	%fd2049, [%r12+40];
	sub.f64 	%fd2050, %fd2049, %fd5843;
	ld.shared.f64 	%fd2051, [%r13+40];
	sub.f64 	%fd2052, %fd2051, %fd5844;
	mul.f64 	%fd2053, %fd2050, %fd2050;
	fma.rn.f64 	%fd2054, %fd2048, %fd2048, %fd2053;
	fma.rn.f64 	%fd2055, %fd2052, %fd2052, %fd2054;
	add.f64 	%fd2056, %fd998, %fd2055;
	rsqrt.approx.f64 	%fd2057, %fd2056;
	mul.f64 	%fd2058, %fd2057, %fd2057;
	mul.f64 	%fd2059, %fd2057, %fd2058;
	ld.shared.f64 	%fd2060, [%r14+40];
	mul.f64 	%fd2061, %fd2060, %fd2059;
	fma.rn.f64 	%fd5857, %fd2048, %fd2061, %fd5857;
	fma.rn.f64 	%fd5858, %fd2050, %fd2061, %fd5858;
	fma.rn.f64 	%fd5859, %fd2052, %fd2061, %fd5859;
	add.s32 	%r122, %r19, 262;
	setp.ge.s32 	%p76, %r122, %r35;
	@%p76 bra 	$L__BB1_139;
	ld.shared.f64 	%fd2062, [%r11+48];
	sub.f64 	%fd2063, %fd2062, %fd5842;
	ld.shared.f64 	%fd2064, [%r12+48];
	sub.f64 	%fd2065, %fd2064, %fd5843;
	ld.shared.f64 	%fd2066, [%r13+48];
	sub.f64 	%fd2067, %fd2066, %fd5844;
	mul.f64 	%fd2068, %fd2065, %fd2065;
	fma.rn.f64 	%fd2069, %fd2063, %fd2063, %fd2068;
	fma.rn.f64 	%fd2070, %fd2067, %fd2067, %fd2069;
	add.f64 	%fd2071, %fd998, %fd2070;
	rsqrt.approx.f64 	%fd2072, %fd2071;
	mul.f64 	%fd2073, %fd2072, %fd2072;
	mul.f64 	%fd2074, %fd2072, %fd2073;
	ld.shared.f64 	%fd2075, [%r14+48];
	mul.f64 	%fd2076, %fd2075, %fd2074;
	fma.rn.f64 	%fd5857, %fd2063, %fd2076, %fd5857;
	fma.rn.f64 	%fd5858, %fd2065, %fd2076, %fd5858;
	fma.rn.f64 	%fd5859, %fd2067, %fd2076, %fd5859;
	add.s32 	%r123, %r19, 263;
	setp.ge.s32 	%p77, %r123, %r35;
	@%p77 bra 	$L__BB1_139;
	ld.shared.f64 	%fd2077, [%r11+56];
	sub.f64 	%fd2078, %fd2077, %fd5842;
	ld.shared.f64 	%fd2079, [%r12+56];
	sub.f64 	%fd2080, %fd2079, %fd5843;
	ld.shared.f64 	%fd2081, [%r13+56];
	sub.f64 	%fd2082, %fd2081, %fd5844;
	mul.f64 	%fd2083, %fd2080, %fd2080;
	fma.rn.f64 	%fd2084, %fd2078, %fd2078, %fd2083;
	fma.rn.f64 	%fd2085, %fd2082, %fd2082, %fd2084;
	add.f64 	%fd2086, %fd998, %fd2085;
	rsqrt.approx.f64 	%fd2087, %fd2086;
	mul.f64 	%fd2088, %fd2087, %fd2087;
	mul.f64 	%fd2089, %fd2087, %fd2088;
	ld.shared.f64 	%fd2090, [%r14+56];
	mul.f64 	%fd2091, %fd2090, %fd2089;
	fma.rn.f64 	%fd5857, %fd2078, %fd2091, %fd5857;
	fma.rn.f64 	%fd5858, %fd2080, %fd2091, %fd5858;
	fma.rn.f64 	%fd5859, %fd2082, %fd2091, %fd5859;
	add.s32 	%r124, %r19, 264;
	setp.ge.s32 	%p78, %r124, %r35;
	@%p78 bra 	$L__BB1_139;
	ld.shared.f64 	%fd2092, [%r11+64];
	sub.f64 	%fd2093, %fd2092, %fd5842;
	ld.shared.f64 	%fd2094, [%r12+64];
	sub.f64 	%fd2095, %fd2094, %fd5843;
	ld.shared.f64 	%fd2096, [%r13+64];
	sub.f64 	%fd2097, %fd2096, %fd5844;
	mul.f64 	%fd2098, %fd2095, %fd2095;
	fma.rn.f64 	%fd2099, %fd2093, %fd2093, %fd2098;
	fma.rn.f64 	%fd2100, %fd2097, %fd2097, %fd2099;
	add.f64 	%fd2101, %fd998, %fd2100;
	rsqrt.approx.f64 	%fd2102, %fd2101;
	mul.f64 	%fd2103, %fd2102, %fd2102;
	mul.f64 	%fd2104, %fd2102, %fd2103;
	ld.shared.f64 	%fd2105, [%r14+64];
	mul.f64 	%fd2106, %fd2105, %fd2104;
	fma.rn.f64 	%fd5857, %fd2093, %fd2106, %fd5857;
	fma.rn.f64 	%fd5858, %fd2095, %fd2106, %fd5858;
	fma.rn.f64 	%fd5859, %fd2097, %fd2106, %fd5859;
	add.s32 	%r125, %r19, 265;
	setp.ge.s32 	%p79, %r125, %r35;
	@%p79 bra 	$L__BB1_139;
	ld.shared.f64 	%fd2107, [%r11+72];
	sub.f64 	%fd2108, %fd2107, %fd5842;
	ld.shared.f64 	%fd2109, [%r12+72];
	sub.f64 	%fd2110, %fd2109, %fd5843;
	ld.shared.f64 	%fd2111, [%r13+72];
	sub.f64 	%fd2112, %fd2111, %fd5844;
	mul.f64 	%fd2113, %fd2110, %fd2110;
	fma.rn.f64 	%fd2114, %fd2108, %fd2108, %fd2113;
	fma.rn.f64 	%fd2115, %fd2112, %fd2112, %fd2114;
	add.f64 	%fd2116, %fd998, %fd2115;
	rsqrt.approx.f64 	%fd2117, %fd2116;
	mul.f64 	%fd2118, %fd2117, %fd2117;
	mul.f64 	%fd2119, %fd2117, %fd2118;
	ld.shared.f64 	%fd2120, [%r14+72];
	mul.f64 	%fd2121, %fd2120, %fd2119;
	fma.rn.f64 	%fd5857, %fd2108, %fd2121, %fd5857;
	fma.rn.f64 	%fd5858, %fd2110, %fd2121, %fd5858;
	fma.rn.f64 	%fd5859, %fd2112, %fd2121, %fd5859;
	add.s32 	%r126, %r19, 266;
	setp.ge.s32 	%p80, %r126, %r35;
	@%p80 bra 	$L__BB1_139;
	ld.shared.f64 	%fd2122, [%r11+80];
	sub.f64 	%fd2123, %fd2122, %fd5842;
	ld.shared.f64 	%fd2124, [%r12+80];
	sub.f64 	%fd2125, %fd2124, %fd5843;
	ld.shared.f64 	%fd2126, [%r13+80];
	sub.f64 	%fd2127, %fd2126, %fd5844;
	mul.f64 	%fd2128, %fd2125, %fd2125;
	fma.rn.f64 	%fd2129, %fd2123, %fd2123, %fd2128;
	fma.rn.f64 	%fd2130, %fd2127, %fd2127, %fd2129;
	add.f64 	%fd2131, %fd998, %fd2130;
	rsqrt.approx.f64 	%fd2132, %fd2131;
	mul.f64 	%fd2133, %fd2132, %fd2132;
	mul.f64 	%fd2134, %fd2132, %fd2133;
	ld.shared.f64 	%fd2135, [%r14+80];
	mul.f64 	%fd2136, %fd2135, %fd2134;
	fma.rn.f64 	%fd5857, %fd2123, %fd2136, %fd5857;
	fma.rn.f64 	%fd5858, %fd2125, %fd2136, %fd5858;
	fma.rn.f64 	%fd5859, %fd2127, %fd2136, %fd5859;
	add.s32 	%r127, %r19, 267;
	setp.ge.s32 	%p81, %r127, %r35;
	@%p81 bra 	$L__BB1_139;
	ld.shared.f64 	%fd2137, [%r11+88];
	sub.f64 	%fd2138, %fd2137, %fd5842;
	ld.shared.f64 	%fd2139, [%r12+88];
	sub.f64 	%fd2140, %fd2139, %fd5843;
	ld.shared.f64 	%fd2141, [%r13+88];
	sub.f64 	%fd2142, %fd2141, %fd5844;
	mul.f64 	%fd2143, %fd2140, %fd2140;
	fma.rn.f64 	%fd2144, %fd2138, %fd2138, %fd2143;
	fma.rn.f64 	%fd2145, %fd2142, %fd2142, %fd2144;
	add.f64 	%fd2146, %fd998, %fd2145;
	rsqrt.approx.f64 	%fd2147, %fd2146;
	mul.f64 	%fd2148, %fd2147, %fd2147;
	mul.f64 	%fd2149, %fd2147, %fd2148;
	ld.shared.f64 	%fd2150, [%r14+88];
	mul.f64 	%fd2151, %fd2150, %fd2149;
	fma.rn.f64 	%fd5857, %fd2138, %fd2151, %fd5857;
	fma.rn.f64 	%fd5858, %fd2140, %fd2151, %fd5858;
	fma.rn.f64 	%fd5859, %fd2142, %fd2151, %fd5859;
	add.s32 	%r128, %r19, 268;
	setp.ge.s32 	%p82, %r128, %r35;
	@%p82 bra 	$L__BB1_139;
	ld.shared.f64 	%fd2152, [%r11+96];
	sub.f64 	%fd2153, %fd2152, %fd5842;
	ld.shared.f64 	%fd2154, [%r12+96];
	sub.f64 	%fd2155, %fd2154, %fd5843;
	ld.shared.f64 	%fd2156, [%r13+96];
	sub.f64 	%fd2157, %fd2156, %fd5844;
	mul.f64 	%fd2158, %fd2155, %fd2155;
	fma.rn.f64 	%fd2159, %fd2153, %fd2153, %fd2158;
	fma.rn.f64 	%fd2160, %fd2157, %fd2157, %fd2159;
	add.f64 	%fd2161, %fd998, %fd2160;
	rsqrt.approx.f64 	%fd2162, %fd2161;
	mul.f64 	%fd2163, %fd2162, %fd2162;
	mul.f64 	%fd2164, %fd2162, %fd2163;
	ld.shared.f64 	%fd2165, [%r14+96];
	mul.f64 	%fd2166, %fd2165, %fd2164;
	fma.rn.f64 	%fd5857, %fd2153, %fd2166, %fd5857;
	fma.rn.f64 	%fd5858, %fd2155, %fd2166, %fd5858;
	fma.rn.f64 	%fd5859, %fd2157, %fd2166, %fd5859;
	add.s32 	%r129, %r19, 269;
	setp.ge.s32 	%p83, %r129, %r35;
	@%p83 bra 	$L__BB1_139;
	ld.shared.f64 	%fd2167, [%r11+104];
	sub.f64 	%fd2168, %fd2167, %fd5842;
	ld.shared.f64 	%fd2169, [%r12+104];
	sub.f64 	%fd2170, %fd2169, %fd5843;
	ld.shared.f64 	%fd2171, [%r13+104];
	sub.f64 	%fd2172, %fd2171, %fd5844;
	mul.f64 	%fd2173, %fd2170, %fd2170;
	fma.rn.f64 	%fd2174, %fd2168, %fd2168, %fd2173;
	fma.rn.f64 	%fd2175, %fd2172, %fd2172, %fd2174;
	add.f64 	%fd2176, %fd998, %fd2175;
	rsqrt.approx.f64 	%fd2177, %fd2176;
	mul.f64 	%fd2178, %fd2177, %fd2177;
	mul.f64 	%fd2179, %fd2177, %fd2178;
	ld.shared.f64 	%fd2180, [%r14+104];
	mul.f64 	%fd2181, %fd2180, %fd2179;
	fma.rn.f64 	%fd5857, %fd2168, %fd2181, %fd5857;
	fma.rn.f64 	%fd5858, %fd2170, %fd2181, %fd5858;
	fma.rn.f64 	%fd5859, %fd2172, %fd2181, %fd5859;
	add.s32 	%r130, %r19, 270;
	setp.ge.s32 	%p84, %r130, %r35;
	@%p84 bra 	$L__BB1_139;
	ld.shared.f64 	%fd2182, [%r11+112];
	sub.f64 	%fd2183, %fd2182, %fd5842;
	ld.shared.f64 	%fd2184, [%r12+112];
	sub.f64 	%fd2185, %fd2184, %fd5843;
	ld.shared.f64 	%fd2186, [%r13+112];
	sub.f64 	%fd2187, %fd2186, %fd5844;
	mul.f64 	%fd2188, %fd2185, %fd2185;
	fma.rn.f64 	%fd2189, %fd2183, %fd2183, %fd2188;
	fma.rn.f64 	%fd2190, %fd2187, %fd2187, %fd2189;
	add.f64 	%fd2191, %fd998, %fd2190;
	rsqrt.approx.f64 	%fd2192, %fd2191;
	mul.f64 	%fd2193, %fd2192, %fd2192;
	mul.f64 	%fd2194, %fd2192, %fd2193;
	ld.shared.f64 	%fd2195, [%r14+112];
	mul.f64 	%fd2196, %fd2195, %fd2194;
	fma.rn.f64 	%fd5857, %fd2183, %fd2196, %fd5857;
	fma.rn.f64 	%fd5858, %fd2185, %fd2196, %fd5858;
	fma.rn.f64 	%fd5859, %fd2187, %fd2196, %fd5859;
	add.s32 	%r131, %r19, 271;
	setp.ge.s32 	%p85, %r131, %r35;
	@%p85 bra 	$L__BB1_139;
	ld.shared.f64 	%fd2197, [%r11+120];
	sub.f64 	%fd2198, %fd2197, %fd5842;
	ld.shared.f64 	%fd2199, [%r12+120];
	sub.f64 	%fd2200, %fd2199, %fd5843;
	ld.shared.f64 	%fd2201, [%r13+120];
	sub.f64 	%fd2202, %fd2201, %fd5844;
	mul.f64 	%fd2203, %fd2200, %fd2200;
	fma.rn.f64 	%fd2204, %fd2198, %fd2198, %fd2203;
	fma.rn.f64 	%fd2205, %fd2202, %fd2202, %fd2204;
	add.f64 	%fd2206, %fd998, %fd2205;
	rsqrt.approx.f64 	%fd2207, %fd2206;
	mul.f64 	%fd2208, %fd2207, %fd2207;
	mul.f64 	%fd2209, %fd2207, %fd2208;
	ld.shared.f64 	%fd2210, [%r14+120];
	mul.f64 	%fd2211, %fd2210, %fd2209;
	fma.rn.f64 	%fd5857, %fd2198, %fd2211, %fd5857;
	fma.rn.f64 	%fd5858, %fd2200, %fd2211, %fd5858;
	fma.rn.f64 	%fd5859, %fd2202, %fd2211, %fd5859;
	add.s32 	%r132, %r19, 272;
	setp.ge.s32 	%p86, %r132, %r35;
	@%p86 bra 	$L__BB1_139;
	ld.shared.f64 	%fd2212, [%r11+128];
	sub.f64 	%fd2213, %fd2212, %fd5842;
	ld.shared.f64 	%fd2214, [%r12+128];
	sub.f64 	%fd2215, %fd2214, %fd5843;
	ld.shared.f64 	%fd2216, [%r13+128];
	sub.f64 	%fd2217, %fd2216, %fd5844;
	mul.f64 	%fd2218, %fd2215, %fd2215;
	fma.rn.f64 	%fd2219, %fd2213, %fd2213, %fd2218;
	fma.rn.f64 	%fd2220, %fd2217, %fd2217, %fd2219;
	add.f64 	%fd2221, %fd998, %fd2220;
	rsqrt.approx.f64 	%fd2222, %fd2221;
	mul.f64 	%fd2223, %fd2222, %fd2222;
	mul.f64 	%fd2224, %fd2222, %fd2223;
	ld.shared.f64 	%fd2225, [%r14+128];
	mul.f64 	%fd2226, %fd2225, %fd2224;
	fma.rn.f64 	%fd5857, %fd2213, %fd2226, %fd5857;
	fma.rn.f64 	%fd5858, %fd2215, %fd2226, %fd5858;
	fma.rn.f64 	%fd5859, %fd2217, %fd2226, %fd5859;
	add.s32 	%r133, %r19, 273;
	setp.ge.s32 	%p87, %r133, %r35;
	@%p87 bra 	$L__BB1_139;
	ld.shared.f64 	%fd2227, [%r11+136];
	sub.f64 	%fd2228, %fd2227, %fd5842;
	ld.shared.f64 	%fd2229, [%r12+136];
	sub.f64 	%fd2230, %fd2229, %fd5843;
	ld.shared.f64 	%fd2231, [%r13+136];
	sub.f64 	%fd2232, %fd2231, %fd5844;
	mul.f64 	%fd2233, %fd2230, %fd2230;
	fma.rn.f64 	%fd2234, %fd2228, %fd2228, %fd2233;
	fma.rn.f64 	%fd2235, %fd2232, %fd2232, %fd2234;
	add.f64 	%fd2236, %fd998, %fd2235;
	rsqrt.approx.f64 	%fd2237, %fd2236;
	mul.f64 	%fd2238, %fd2237, %fd2237;
	mul.f64 	%fd2239, %fd2237, %fd2238;
	ld.shared.f64 	%fd2240, [%r14+136];
	mul.f64 	%fd2241, %fd2240, %fd2239;
	fma.rn.f64 	%fd5857, %fd2228, %fd2241, %fd5857;
	fma.rn.f64 	%fd5858, %fd2230, %fd2241, %fd5858;
	fma.rn.f64 	%fd5859, %fd2232, %fd2241, %fd5859;
	add.s32 	%r134, %r19, 274;
	setp.ge.s32 	%p88, %r134, %r35;
	@%p88 bra 	$L__BB1_139;
	ld.shared.f64 	%fd2242, [%r11+144];
	sub.f64 	%fd2243, %fd2242, %fd5842;
	ld.shared.f64 	%fd2244, [%r12+144];
	sub.f64 	%fd2245, %fd2244, %fd5843;
	ld.shared.f64 	%fd2246, [%r13+144];
	sub.f64 	%fd2247, %fd2246, %fd5844;
	mul.f64 	%fd2248, %fd2245, %fd2245;
	fma.rn.f64 	%fd2249, %fd2243, %fd2243, %fd2248;
	fma.rn.f64 	%fd2250, %fd2247, %fd2247, %fd2249;
	add.f64 	%fd2251, %fd998, %fd2250;
	rsqrt.approx.f64 	%fd2252, %fd2251;
	mul.f64 	%fd2253, %fd2252, %fd2252;
	mul.f64 	%fd2254, %fd2252, %fd2253;
	ld.shared.f64 	%fd2255, [%r14+144];
	mul.f64 	%fd2256, %fd2255, %fd2254;
	fma.rn.f64 	%fd5857, %fd2243, %fd2256, %fd5857;
	fma.rn.f64 	%fd5858, %fd2245, %fd2256, %fd5858;
	fma.rn.f64 	%fd5859, %fd2247, %fd2256, %fd5859;
	add.s32 	%r135, %r19, 275;
	setp.ge.s32 	%p89, %r135, %r35;
	@%p89 bra 	$L__BB1_139;
	ld.shared.f64 	%fd2257, [%r11+152];
	sub.f64 	%fd2258, %fd2257, %fd5842;
	ld.shared.f64 	%fd2259, [%r12+152];
	sub.f64 	%fd2260, %fd2259, %fd5843;
	ld.shared.f64 	%fd2261, [%r13+152];
	sub.f64 	%fd2262, %fd2261, %fd5844;
	mul.f64 	%fd2263, %fd2260, %fd2260;
	fma.rn.f64 	%fd2264, %fd2258, %fd2258, %fd2263;
	fma.rn.f64 	%fd2265, %fd2262, %fd2262, %fd2264;
	add.f64 	%fd2266, %fd998, %fd2265;
	rsqrt.approx.f64 	%fd2267, %fd2266;
	mul.f64 	%fd2268, %fd2267, %fd2267;
	mul.f64 	%fd2269, %fd2267, %fd2268;
	ld.shared.f64 	%fd2270, [%r14+152];
	mul.f64 	%fd2271, %fd2270, %fd2269;
	fma.rn.f64 	%fd5857, %fd2258, %fd2271, %fd5857;
	fma.rn.f64 	%fd5858, %fd2260, %fd2271, %fd5858;
	fma.rn.f64 	%fd5859, %fd2262, %fd2271, %fd5859;
	add.s32 	%r136, %r19, 276;
	setp.ge.s32 	%p90, %r136, %r35;
	@%p90 bra 	$L__BB1_139;
	ld.shared.f64 	%fd2272, [%r11+160];
	sub.f64 	%fd2273, %fd2272, %fd5842;
	ld.shared.f64 	%fd2274, [%r12+160];
	sub.f64 	%fd2275, %fd2274, %fd5843;
	ld.shared.f64 	%fd2276, [%r13+160];
	sub.f64 	%fd2277, %fd2276, %fd5844;
	mul.f64 	%fd2278, %fd2275, %fd2275;
	fma.rn.f64 	%fd2279, %fd2273, %fd2273, %fd2278;
	fma.rn.f64 	%fd2280, %fd2277, %fd2277, %fd2279;
	add.f64 	%fd2281, %fd998, %fd2280;
	rsqrt.approx.f64 	%fd2282, %fd2281;
	mul.f64 	%fd2283, %fd2282, %fd2282;
	mul.f64 	%fd2284, %fd2282, %fd2283;
	ld.shared.f64 	%fd2285, [%r14+160];
	mul.f64 	%fd2286, %fd2285, %fd2284;
	fma.rn.f64 	%fd5857, %fd2273, %fd2286, %fd5857;
	fma.rn.f64 	%fd5858, %fd2275, %fd2286, %fd5858;
	fma.rn.f64 	%fd5859, %fd2277, %fd2286, %fd5859;
	add.s32 	%r137, %r19, 277;
	setp.ge.s32 	%p91, %r137, %r35;
	@%p91 bra 	$L__BB1_139;
	ld.shared.f64 	%fd2287, [%r11+168];
	sub.f64 	%fd2288, %fd2287, %fd5842;
	ld.shared.f64 	%fd2289, [%r12+168];
	sub.f64 	%fd2290, %fd2289, %fd5843;
	ld.shared.f64 	%fd2291, [%r13+168];
	sub.f64 	%fd2292, %fd2291, %fd5844;
	mul.f64 	%fd2293, %fd2290, %fd2290;
	fma.rn.f64 	%fd2294, %fd2288, %fd2288, %fd2293;
	fma.rn.f64 	%fd2295, %fd2292, %fd2292, %fd2294;
	add.f64 	%fd2296, %fd998, %fd2295;
	rsqrt.approx.f64 	%fd2297, %fd2296;
	mul.f64 	%fd2298, %fd2297, %fd2297;
	mul.f64 	%fd2299, %fd2297, %fd2298;
	ld.shared.f64 	%fd2300, [%r14+168];
	mul.f64 	%fd2301, %fd2300, %fd2299;
	fma.rn.f64 	%fd5857, %fd2288, %fd2301, %fd5857;
	fma.rn.f64 	%fd5858, %fd2290, %fd2301, %fd5858;
	fma.rn.f64 	%fd5859, %fd2292, %fd2301, %fd5859;
	add.s32 	%r138, %r19, 278;
	setp.ge.s32 	%p92, %r138, %r35;
	@%p92 bra 	$L__BB1_139;
	ld.shared.f64 	%fd2302, [%r11+176];
	sub.f64 	%fd2303, %fd2302, %fd5842;
	ld.shared.f64 	%fd2304, [%r12+176];
	sub.f64 	%fd2305, %fd2304, %fd5843;
	ld.shared.f64 	%fd2306, [%r13+176];
	sub.f64 	%fd2307, %fd2306, %fd5844;
	mul.f64 	%fd2308, %fd2305, %fd2305;
	fma.rn.f64 	%fd2309, %fd2303, %fd2303, %fd2308;
	fma.rn.f64 	%fd2310, %fd2307, %fd2307, %fd2309;
	add.f64 	%fd2311, %fd998, %fd2310;
	rsqrt.approx.f64 	%fd2312, %fd2311;
	mul.f64 	%fd2313, %fd2312, %fd2312;
	mul.f64 	%fd2314, %fd2312, %fd2313;
	ld.shared.f64 	%fd2315, [%r14+176];
	mul.f64 	%fd2316, %fd2315, %fd2314;
	fma.rn.f64 	%fd5857, %fd2303, %fd2316, %fd5857;
	fma.rn.f64 	%fd5858, %fd2305, %fd2316, %fd5858;
	fma.rn.f64 	%fd5859, %fd2307, %fd2316, %fd5859;
	add.s32 	%r139, %r19, 279;
	setp.ge.s32 	%p93, %r139, %r35;
	@%p93 bra 	$L__BB1_139;
	ld.shared.f64 	%fd2317, [%r11+184];
	sub.f64 	%fd2318, %fd2317, %fd5842;
	ld.shared.f64 	%fd2319, [%r12+184];
	sub.f64 	%fd2320, %fd2319, %fd5843;
	ld.shared.f64 	%fd2321, [%r13+184];
	sub.f64 	%fd2322, %fd2321, %fd5844;
	mul.f64 	%fd2323, %fd2320, %fd2320;
	fma.rn.f64 	%fd2324, %fd2318, %fd2318, %fd2323;
	fma.rn.f64 	%fd2325, %fd2322, %fd2322, %fd2324;
	add.f64 	%fd2326, %fd998, %fd2325;
	rsqrt.approx.f64 	%fd2327, %fd2326;
	mul.f64 	%fd2328, %fd2327, %fd2327;
	mul.f64 	%fd2329, %fd2327, %fd2328;
	ld.shared.f64 	%fd2330, [%r14+184];
	mul.f64 	%fd2331, %fd2330, %fd2329;
	fma.rn.f64 	%fd5857, %fd2318, %fd2331, %fd5857;
	fma.rn.f64 	%fd5858, %fd2320, %fd2331, %fd5858;
	fma.rn.f64 	%fd5859, %fd2322, %fd2331, %fd5859;
	add.s32 	%r140, %r19, 280;
	setp.ge.s32 	%p94, %r140, %r35;
	@%p94 bra 	$L__BB1_139;
	ld.shared.f64 	%fd2332, [%r11+192];
	sub.f64 	%fd2333, %fd2332, %fd5842;
	ld.shared.f64 	%fd2334, [%r12+192];
	sub.f64 	%fd2335, %fd2334, %fd5843;
	ld.shared.f64 	%fd2336, [%r13+192];
	sub.f64 	%fd2337, %fd2336, %fd5844;
	mul.f64 	%fd2338, %fd2335, %fd2335;
	fma.rn.f64 	%fd2339, %fd2333, %fd2333, %fd2338;
	fma.rn.f64 	%fd2340, %fd2337, %fd2337, %fd2339;
	add.f64 	%fd2341, %fd998, %fd2340;
	rsqrt.approx.f64 	%fd2342, %fd2341;
	mul.f64 	%fd2343, %fd2342, %fd2342;
	mul.f64 	%fd2344, %fd2342, %fd2343;
	ld.shared.f64 	%fd2345, [%r14+192];
	mul.f64 	%fd2346, %fd2345, %fd2344;
	fma.rn.f64 	%fd5857, %fd2333, %fd2346, %fd5857;
	fma.rn.f64 	%fd5858, %fd2335, %fd2346, %fd5858;
	fma.rn.f64 	%fd5859, %fd2337, %fd2346, %fd5859;
	add.s32 	%r141, %r19, 281;
	setp.ge.s32 	%p95, %r141, %r35;
	@%p95 bra 	$L__BB1_139;
	ld.shared.f64 	%fd2347, [%r11+200];
	sub.f64 	%fd2348, %fd2347, %fd5842;
	ld.shared.f64 	%fd2349, [%r12+200];
	sub.f64 	%fd2350, %fd2349, %fd5843;
	ld.shared.f64 	%fd2351, [%r13+200];
	sub.f64 	%fd2352, %fd2351, %fd5844;
	mul.f64 	%fd2353, %fd2350, %fd2350;
	fma.rn.f64 	%fd2354, %fd2348, %fd2348, %fd2353;
	fma.rn.f64 	%fd2355, %fd2352, %fd2352, %fd2354;
	add.f64 	%fd2356, %fd998, %fd2355;
	rsqrt.approx.f64 	%fd2357, %fd2356;
	mul.f64 	%fd2358, %fd2357, %fd2357;
	mul.f64 	%fd2359, %fd2357, %fd2358;
	ld.shared.f64 	%fd2360, [%r14+200];
	mul.f64 	%fd2361, %fd2360, %fd2359;
	fma.rn.f64 	%fd5857, %fd2348, %fd2361, %fd5857;
	fma.rn.f64 	%fd5858, %fd2350, %fd2361, %fd5858;
	fma.rn.f64 	%fd5859, %fd2352, %fd2361, %fd5859;
	add.s32 	%r142, %r19, 282;
	setp.ge.s32 	%p96, %r142, %r35;
	@%p96 bra 	$L__BB1_139;
	ld.shared.f64 	%fd2362, [%r11+208];
	sub.f64 	%fd2363, %fd2362, %fd5842;
	ld.shared.f64 	%fd2364, [%r12+208];
	sub.f64 	%fd2365, %fd2364, %fd5843;
	ld.shared.f64 	%fd2366, [%r13+208];
	sub.f64 	%fd2367, %fd2366, %fd5844;
	mul.f64 	%fd2368, %fd2365, %fd2365;
	fma.rn.f64 	%fd2369, %fd2363, %fd2363, %fd2368;
	fma.rn.f64 	%fd2370, %fd2367, %fd2367, %fd2369;
	add.f64 	%fd2371, %fd998, %fd2370;
	rsqrt.approx.f64 	%fd2372, %fd2371;
	mul.f64 	%fd2373, %fd2372, %fd2372;
	mul.f64 	%fd2374, %fd2372, %fd2373;
	ld.shared.f64 	%fd2375, [%r14+208];
	mul.f64 	%fd2376, %fd2375, %fd2374;
	fma.rn.f64 	%fd5857, %fd2363, %fd2376, %fd5857;
	fma.rn.f64 	%fd5858, %fd2365, %fd2376, %fd5858;
	fma.rn.f64 	%fd5859, %fd2367, %fd2376, %fd5859;
	add.s32 	%r143, %r19, 283;
	setp.ge.s32 	%p97, %r143, %r35;
	@%p97 bra 	$L__BB1_139;
	ld.shared.f64 	%fd2377, [%r11+216];
	sub.f64 	%fd2378, %fd2377, %fd5842;
	ld.shared.f64 	%fd2379, [%r12+216];
	sub.f64 	%fd2380, %fd2379, %fd5843;
	ld.shared.f64 	%fd2381, [%r13+216];
	sub.f64 	%fd2382, %fd2381, %fd5844;
	mul.f64 	%fd2383, %fd2380, %fd2380;
	fma.rn.f64 	%fd2384, %fd2378, %fd2378, %fd2383;
	fma.rn.f64 	%fd2385, %fd2382, %fd2382, %fd2384;
	add.f64 	%fd2386, %fd998, %fd2385;
	rsqrt.approx.f64 	%fd2387, %fd2386;
	mul.f64 	%fd2388, %fd2387, %fd2387;
	mul.f64 	%fd2389, %fd2387, %fd2388;
	ld.shared.f64 	%fd2390, [%r14+216];
	mul.f64 	%fd2391, %fd2390, %fd2389;
	fma.rn.f64 	%fd5857, %fd2378, %fd2391, %fd5857;
	fma.rn.f64 	%fd5858, %fd2380, %fd2391, %fd5858;
	fma.rn.f64 	%fd5859, %fd2382, %fd2391, %fd5859;
	add.s32 	%r144, %r19, 284;
	setp.ge.s32 	%p98, %r144, %r35;
	@%p98 bra 	$L__BB1_139;
	ld.shared.f64 	%fd2392, [%r11+224];
	sub.f64 	%fd2393, %fd2392, %fd5842;
	ld.shared.f64 	%fd2394, [%r12+224];
	sub.f64 	%fd2395, %fd2394, %fd5843;
	ld.shared.f64 	%fd2396, [%r13+224];
	sub.f64 	%fd2397, %fd2396, %fd5844;
	mul.f64 	%fd2398, %fd2395, %fd2395;
	fma.rn.f64 	%fd2399, %fd2393, %fd2393, %fd2398;
	fma.rn.f64 	%fd2400, %fd2397, %fd2397, %fd2399;
	add.f64 	%fd2401, %fd998, %fd2400;
	rsqrt.approx.f64 	%fd2402, %fd2401;
	mul.f64 	%fd2403, %fd2402, %fd2402;
	mul.f64 	%fd2404, %fd2402, %fd2403;
	ld.shared.f64 	%fd2405, [%r14+224];
	mul.f64 	%fd2406, %fd2405, %fd2404;
	fma.rn.f64 	%fd5857, %fd2393, %fd2406, %fd5857;
	fma.rn.f64 	%fd5858, %fd2395, %fd2406, %fd5858;
	fma.rn.f64 	%fd5859, %fd2397, %fd2406, %fd5859;
	add.s32 	%r145, %r19, 285;
	setp.ge.s32 	%p99, %r145, %r35;
	@%p99 bra 	$L__BB1_139;
	ld.shared.f64 	%fd2407, [%r11+232];
	sub.f64 	%fd2408, %fd2407, %fd5842;
	ld.shared.f64 	%fd2409, [%r12+232];
	sub.f64 	%fd2410, %fd2409, %fd5843;
	ld.shared.f64 	%fd2411, [%r13+232];
	sub.f64 	%fd2412, %fd2411, %fd5844;
	mul.f64 	%fd2413, %fd2410, %fd2410;
	fma.rn.f64 	%fd2414, %fd2408, %fd2408, %fd2413;
	fma.rn.f64 	%fd2415, %fd2412, %fd2412, %fd2414;
	add.f64 	%fd2416, %fd998, %fd2415;
	rsqrt.approx.f64 	%fd2417, %fd2416;
	mul.f64 	%fd2418, %fd2417, %fd2417;
	mul.f64 	%fd2419, %fd2417, %fd2418;
	ld.shared.f64 	%fd2420, [%r14+232];
	mul.f64 	%fd2421, %fd2420, %fd2419;
	fma.rn.f64 	%fd5857, %fd2408, %fd2421, %fd5857;
	fma.rn.f64 	%fd5858, %fd2410, %fd2421, %fd5858;
	fma.rn.f64 	%fd5859, %fd2412, %fd2421, %fd5859;
	add.s32 	%r146, %r19, 286;
	setp.ge.s32 	%p100, %r146, %r35;
	@%p100 bra 	$L__BB1_139;
	ld.shared.f64 	%fd2422, [%r11+240];
	sub.f64 	%fd2423, %fd2422, %fd5842;
	ld.shared.f64 	%fd2424, [%r12+240];
	sub.f64 	%fd2425, %fd2424, %fd5843;
	ld.shared.f64 	%fd2426, [%r13+240];
	sub.f64 	%fd2427, %fd2426, %fd5844;
	mul.f64 	%fd2428, %fd2425, %fd2425;
	fma.rn.f64 	%fd2429, %fd2423, %fd2423, %fd2428;
	fma.rn.f64 	%fd2430, %fd2427, %fd2427, %fd2429;
	add.f64 	%fd2431, %fd998, %fd2430;
	rsqrt.approx.f64 	%fd2432, %fd2431;
	mul.f64 	%fd2433, %fd2432, %fd2432;
	mul.f64 	%fd2434, %fd2432, %fd2433;
	ld.shared.f64 	%fd2435, [%r14+240];
	mul.f64 	%fd2436, %fd2435, %fd2434;
	fma.rn.f64 	%fd5857, %fd2423, %fd2436, %fd5857;
	fma.rn.f64 	%fd5858, %fd2425, %fd2436, %fd5858;
	fma.rn.f64 	%fd5859, %fd2427, %fd2436, %fd5859;
	add.s32 	%r147, %r19, 287;
	setp.ge.s32 	%p101, %r147, %r35;
	@%p101 bra 	$L__BB1_139;
	ld.shared.f64 	%fd2437, [%r11+248];
	sub.f64 	%fd2438, %fd2437, %fd5842;
	ld.shared.f64 	%fd2439, [%r12+248];
	sub.f64 	%fd2440, %fd2439, %fd5843;
	ld.shared.f64 	%fd2441, [%r13+248];
	sub.f64 	%fd2442, %fd2441, %fd5844;
	mul.f64 	%fd2443, %fd2440, %fd2440;
	fma.rn.f64 	%fd2444, %fd2438, %fd2438, %fd2443;
	fma.rn.f64 	%fd2445, %fd2442, %fd2442, %fd2444;
	add.f64 	%fd2446, %fd998, %fd2445;
	rsqrt.approx.f64 	%fd2447, %fd2446;
	mul.f64 	%fd2448, %fd2447, %fd2447;
	mul.f64 	%fd2449, %fd2447, %fd2448;
	ld.shared.f64 	%fd2450, [%r14+248];
	mul.f64 	%fd2451, %fd2450, %fd2449;
	fma.rn.f64 	%fd5857, %fd2438, %fd2451, %fd5857;
	fma.rn.f64 	%fd5858, %fd2440, %fd2451, %fd5858;
	fma.rn.f64 	%fd5859, %fd2442, %fd2451, %fd5859;
	add.s32 	%r148, %r19, 288;
	setp.ge.s32 	%p102, %r148, %r35;
	@%p102 bra 	$L__BB1_139;
	ld.shared.f64 	%fd2452, [%r11+256];
	sub.f64 	%fd2453, %fd2452, %fd5842;
	ld.shared.f64 	%fd2454, [%r12+256];
	sub.f64 	%fd2455, %fd2454, %fd5843;
	ld.shared.f64 	%fd2456, [%r13+256];
	sub.f64 	%fd2457, %fd2456, %fd5844;
	mul.f64 	%fd2458, %fd2455, %fd2455;
	fma.rn.f64 	%fd2459, %fd2453, %fd2453, %fd2458;
	fma.rn.f64 	%fd2460, %fd2457, %fd2457, %fd2459;
	add.f64 	%fd2461, %fd998, %fd2460;
	rsqrt.approx.f64 	%fd2462, %fd2461;
	mul.f64 	%fd2463, %fd2462, %fd2462;
	mul.f64 	%fd2464, %fd2462, %fd2463;
	ld.shared.f64 	%fd2465, [%r14+256];
	mul.f64 	%fd2466, %fd2465, %fd2464;
	fma.rn.f64 	%fd5857, %fd2453, %fd2466, %fd5857;
	fma.rn.f64 	%fd5858, %fd2455, %fd2466, %fd5858;
	fma.rn.f64 	%fd5859, %fd2457, %fd2466, %fd5859;
	add.s32 	%r149, %r19, 289;
	setp.ge.s32 	%p103, %r149, %r35;
	@%p103 bra 	$L__BB1_139;
	ld.shared.f64 	%fd2467, [%r11+264];
	sub.f64 	%fd2468, %fd2467, %fd5842;
	ld.shared.f64 	%fd2469, [%r12+264];
	sub.f64 	%fd2470, %fd2469, %fd5843;
	ld.shared.f64 	%fd2471, [%r13+264];
	sub.f64 	%fd2472, %fd2471, %fd5844;
	mul.f64 	%fd2473, %fd2470, %fd2470;
	fma.rn.f64 	%fd2474, %fd2468, %fd2468, %fd2473;
	fma.rn.f64 	%fd2475, %fd2472, %fd2472, %fd2474;
	add.f64 	%fd2476, %fd998, %fd2475;
	rsqrt.approx.f64 	%fd2477, %fd2476;
	mul.f64 	%fd2478, %fd2477, %fd2477;
	mul.f64 	%fd2479, %fd2477, %fd2478;
	ld.shared.f64 	%fd2480, [%r14+264];
	mul.f64 	%fd2481, %fd2480, %fd2479;
	fma.rn.f64 	%fd5857, %fd2468, %fd2481, %fd5857;
	fma.rn.f64 	%fd5858, %fd2470, %fd2481, %fd5858;
	fma.rn.f64 	%fd5859, %fd2472, %fd2481, %fd5859;
	add.s32 	%r150, %r19, 290;
	setp.ge.s32 	%p104, %r150, %r35;
	@%p104 bra 	$L__BB1_139;
	ld.shared.f64 	%fd2482, [%r11+272];
	sub.f64 	%fd2483, %fd2482, %fd5842;
	ld.shared.f64 	%fd2484, [%r12+272];
	sub.f64 	%fd2485, %fd2484, %fd5843;
	ld.shared.f64 	%fd2486, [%r13+272];
	sub.f64 	%fd2487, %fd2486, %fd5844;
	mul.f64 	%fd2488, %fd2485, %fd2485;
	fma.rn.f64 	%fd2489, %fd2483, %fd2483, %fd2488;
	fma.rn.f64 	%fd2490, %fd2487, %fd2487, %fd2489;
	add.f64 	%fd2491, %fd998, %fd2490;
	rsqrt.approx.f64 	%fd2492, %fd2491;
	mul.f64 	%fd2493, %fd2492, %fd2492;
	mul.f64 	%fd2494, %fd2492, %fd2493;
	ld.shared.f64 	%fd2495, [%r14+272];
	mul.f64 	%fd2496, %fd2495, %fd2494;
	fma.rn.f64 	%fd5857, %fd2483, %fd2496, %fd5857;
	fma.rn.f64 	%fd5858, %fd2485, %fd2496, %fd5858;
	fma.rn.f64 	%fd5859, %fd2487, %fd2496, %fd5859;
	add.s32 	%r151, %r19, 291;
	setp.ge.s32 	%p105, %r151, %r35;
	@%p105 bra 	$L__BB1_139;
	ld.shared.f64 	%fd2497, [%r11+280];
	sub.f64 	%fd2498, %fd2497, %fd5842;
	ld.shared.f64 	%fd2499, [%r12+280];
	sub.f64 	%fd2500, %fd2499, %fd5843;
	ld.shared.f64 	%fd2501, [%r13+280];
	sub.f64 	%fd2502, %fd2501, %fd5844;
	mul.f64 	%fd2503, %fd2500, %fd2500;
	fma.rn.f64 	%fd2504, %fd2498, %fd2498, %fd2503;
	fma.rn.f64 	%fd2505, %fd2502, %fd2502, %fd2504;
	add.f64 	%fd2506, %fd998, %fd2505;
	rsqrt.approx.f64 	%fd2507, %fd2506;
	mul.f64 	%fd2508, %fd2507, %fd2507;
	mul.f64 	%fd2509, %fd2507, %fd2508;
	ld.shared.f64 	%fd2510, [%r14+280];
	mul.f64 	%fd2511, %fd2510, %fd2509;
	fma.rn.f64 	%fd5857, %fd2498, %fd2511, %fd5857;
	fma.rn.f64 	%fd5858, %fd2500, %fd2511, %fd5858;
	fma.rn.f64 	%fd5859, %fd2502, %fd2511, %fd5859;
	add.s32 	%r152, %r19, 292;
	setp.ge.s32 	%p106, %r152, %r35;
	@%p106 bra 	$L__BB1_139;
	ld.shared.f64 	%fd2512, [%r11+288];
	sub.f64 	%fd2513, %fd2512, %fd5842;
	ld.shared.f64 	%fd2514, [%r12+288];
	sub.f64 	%fd2515, %fd2514, %fd5843;
	ld.shared.f64 	%fd2516, [%r13+288];
	sub.f64 	%fd2517, %fd2516, %fd5844;
	mul.f64 	%fd2518, %fd2515, %fd2515;
	fma.rn.f64 	%fd2519, %fd2513, %fd2513, %fd2518;
	fma.rn.f64 	%fd2520, %fd2517, %fd2517, %fd2519;
	add.f64 	%fd2521, %fd998, %fd2520;
	rsqrt.approx.f64 	%fd2522, %fd2521;
	mul.f64 	%fd2523, %fd2522, %fd2522;
	mul.f64 	%fd2524, %fd2522, %fd2523;
	ld.shared.f64 	%fd2525, [%r14+288];
	mul.f64 	%fd2526, %fd2525, %fd2524;
	fma.rn.f64 	%fd5857, %fd2513, %fd2526, %fd5857;
	fma.rn.f64 	%fd5858, %fd2515, %fd2526, %fd5858;
	fma.rn.f64 	%fd5859, %fd2517, %fd2526, %fd5859;
	add.s32 	%r153, %r19, 293;
	setp.ge.s32 	%p107, %r153, %r35;
	@%p107 bra 	$L__BB1_139;
	ld.shared.f64 	%fd2527, [%r11+296];
	sub.f64 	%fd2528, %fd2527, %fd5842;
	ld.shared.f64 	%fd2529, [%r12+296];
	sub.f64 	%fd2530, %fd2529, %fd5843;
	ld.shared.f64 	%fd2531, [%r13+296];
	sub.f64 	%fd2532, %fd2531, %fd5844;
	mul.f64 	%fd2533, %fd2530, %fd2530;
	fma.rn.f64 	%fd2534, %fd2528, %fd2528, %fd2533;
	fma.rn.f64 	%fd2535, %fd2532, %fd2532, %fd2534;
	add.f64 	%fd2536, %fd998, %fd2535;
	rsqrt.approx.f64 	%fd2537, %fd2536;
	mul.f64 	%fd2538, %fd2537, %fd2537;
	mul.f64 	%fd2539, %fd2537, %fd2538;
	ld.shared.f64 	%fd2540, [%r14+296];
	mul.f64 	%fd2541, %fd2540, %fd2539;
	fma.rn.f64 	%fd5857, %fd2528, %fd2541, %fd5857;
	fma.rn.f64 	%fd5858, %fd2530, %fd2541, %fd5858;
	fma.rn.f64 	%fd5859, %fd2532, %fd2541, %fd5859;
	add.s32 	%r154, %r19, 294;
	setp.ge.s32 	%p108, %r154, %r35;
	@%p108 bra 	$L__BB1_139;
	ld.shared.f64 	%fd2542, [%r11+304];
	sub.f64 	%fd2543, %fd2542, %fd5842;
	ld.shared.f64 	%fd2544, [%r12+304];
	sub.f64 	%fd2545, %fd2544, %fd5843;
	ld.shared.f64 	%fd2546, [%r13+304];
	sub.f64 	%fd2547, %fd2546, %fd5844;
	mul.f64 	%fd2548, %fd2545, %fd2545;
	fma.rn.f64 	%fd2549, %fd2543, %fd2543, %fd2548;
	fma.rn.f64 	%fd2550, %fd2547, %fd2547, %fd2549;
	add.f64 	%fd2551, %fd998, %fd2550;
	rsqrt.approx.f64 	%fd2552, %fd2551;
	mul.f64 	%fd2553, %fd2552, %fd2552;
	mul.f64 	%fd2554, %fd2552, %fd2553;
	ld.shared.f64 	%fd2555, [%r14+304];
	mul.f64 	%fd2556, %fd2555, %fd2554;
	fma.rn.f64 	%fd5857, %fd2543, %fd2556, %fd5857;
	fma.rn.f64 	%fd5858, %fd2545, %fd2556, %fd5858;
	fma.rn.f64 	%fd5859, %fd2547, %fd2556, %fd5859;
	add.s32 	%r155, %r19, 295;
	setp.ge.s32 	%p109, %r155, %r35;
	@%p109 bra 	$L__BB1_139;
	ld.shared.f64 	%fd2557, [%r11+312];
	sub.f64 	%fd2558, %fd2557, %fd5842;
	ld.shared.f64 	%fd2559, [%r12+312];
	sub.f64 	%fd2560, %fd2559, %fd5843;
	ld.shared.f64 	%fd2561, [%r13+312];
	sub.f64 	%fd2562, %fd2561, %fd5844;
	mul.f64 	%fd2563, %fd2560, %fd2560;
	fma.rn.f64 	%fd2564, %fd2558, %fd2558, %fd2563;
	fma.rn.f64 	%fd2565, %fd2562, %fd2562, %fd2564;
	add.f64 	%fd2566, %fd998, %fd2565;
	rsqrt.approx.f64 	%fd2567, %fd2566;
	mul.f64 	%fd2568, %fd2567, %fd2567;
	mul.f64 	%fd2569, %fd2567, %fd2568;
	ld.shared.f64 	%fd2570, [%r14+312];
	mul.f64 	%fd2571, %fd2570, %fd2569;
	fma.rn.f64 	%fd5857, %fd2558, %fd2571, %fd5857;
	fma.rn.f64 	%fd5858, %fd2560, %fd2571, %fd5858;
	fma.rn.f64 	%fd5859, %fd2562, %fd2571, %fd5859;
	add.s32 	%r156, %r19, 296;
	setp.ge.s32 	%p110, %r156, %r35;
	@%p110 bra 	$L__BB1_139;
	ld.shared.f64 	%fd2572, [%r11+320];
	sub.f64 	%fd2573, %fd2572, %fd5842;
	ld.shared.f64 	%fd2574, [%r12+320];
	sub.f64 	%fd2575, %fd2574, %fd5843;
	ld.shared.f64 	%fd2576, [%r13+320];
	sub.f64 	%fd2577, %fd2576, %fd5844;
	mul.f64 	%fd2578, %fd2575, %fd2575;
	fma.rn.f64 	%fd2579, %fd2573, %fd2573, %fd2578;
	fma.rn.f64 	%fd2580, %fd2577, %fd2577, %fd2579;
	add.f64 	%fd2581, %fd998, %fd2580;
	rsqrt.approx.f64 	%fd2582, %fd2581;
	mul.f64 	%fd2583, %fd2582, %fd2582;
	mul.f64 	%fd2584, %fd2582, %fd2583;
	ld.shared.f64 	%fd2585, [%r14+320];
	mul.f64 	%fd2586, %fd2585, %fd2584;
	fma.rn.f64 	%fd5857, %fd2573, %fd2586, %fd5857;
	fma.rn.f64 	%fd5858, %fd2575, %fd2586, %fd5858;
	fma.rn.f64 	%fd5859, %fd2577, %fd2586, %fd5859;
	add.s32 	%r157, %r19, 297;
	setp.ge.s32 	%p111, %r157, %r35;
	@%p111 bra 	$L__BB1_139;
	ld.shared.f64 	%fd2587, [%r11+328];
	sub.f64 	%fd2588, %fd2587, %fd5842;
	ld.shared.f64 	%fd2589, [%r12+328];
	sub.f64 	%fd2590, %fd2589, %fd5843;
	ld.shared.f64 	%fd2591, [%r13+328];
	sub.f64 	%fd2592, %fd2591, %fd5844;
	mul.f64 	%fd2593, %fd2590, %fd2590;
	fma.rn.f64 	%fd2594, %fd2588, %fd2588, %fd2593;
	fma.rn.f64 	%fd2595, %fd2592, %fd2592, %fd2594;
	add.f64 	%fd2596, %fd998, %fd2595;
	rsqrt.approx.f64 	%fd2597, %fd2596;
	mul.f64 	%fd2598, %fd2597, %fd2597;
	mul.f64 	%fd2599, %fd2597, %fd2598;
	ld.shared.f64 	%fd2600, [%r14+328];
	mul.f64 	%fd2601, %fd2600, %fd2599;
	fma.rn.f64 	%fd5857, %fd2588, %fd2601, %fd5857;
	fma.rn.f64 	%fd5858, %fd2590, %fd2601, %fd5858;
	fma.rn.f64 	%fd5859, %fd2592, %fd2601, %fd5859;
	add.s32 	%r158, %r19, 298;
	setp.ge.s32 	%p112, %r158, %r35;
	@%p112 bra 	$L__BB1_139;
	ld.shared.f64 	%fd2602, [%r11+336];
	sub.f64 	%fd2603, %fd2602, %fd5842;
	ld.shared.f64 	%fd2604, [%r12+336];
	sub.f64 	%fd2605, %fd2604, %fd5843;
	ld.shared.f64 	%fd2606, [%r13+336];
	sub.f64 	%fd2607, %fd2606, %fd5844;
	mul.f64 	%fd2608, %fd2605, %fd2605;
	fma.rn.f64 	%fd2609, %fd2603, %fd2603, %fd2608;
	fma.rn.f64 	%fd2610, %fd2607, %fd2607, %fd2609;
	add.f64 	%fd2611, %fd998, %fd2610;
	rsqrt.approx.f64 	%fd2612, %fd2611;
	mul.f64 	%fd2613, %fd2612, %fd2612;
	mul.f64 	%fd2614, %fd2612, %fd2613;
	ld.shared.f64 	%fd2615, [%r14+336];
	mul.f64 	%fd2616, %fd2615, %fd2614;
	fma.rn.f64 	%fd5857, %fd2603, %fd2616, %fd5857;
	fma.rn.f64 	%fd5858, %fd2605, %fd2616, %fd5858;
	fma.rn.f64 	%fd5859, %fd2607, %fd2616, %fd5859;
	add.s32 	%r159, %r19, 299;
	setp.ge.s32 	%p113, %r159, %r35;
	@%p113 bra 	$L__BB1_139;
	ld.shared.f64 	%fd2617, [%r11+344];
	sub.f64 	%fd2618, %fd2617, %fd5842;
	ld.shared.f64 	%fd2619, [%r12+344];
	sub.f64 	%fd2620, %fd2619, %fd5843;
	ld.shared.f64 	%fd2621, [%r13+344];
	sub.f64 	%fd2622, %fd2621, %fd5844;
	mul.f64 	%fd2623, %fd2620, %fd2620;
	fma.rn.f64 	%fd2624, %fd2618, %fd2618, %fd2623;
	fma.rn.f64 	%fd2625, %fd2622, %fd2622, %fd2624;
	add.f64 	%fd2626, %fd998, %fd2625;
	rsqrt.approx.f64 	%fd2627, %fd2626;
	mul.f64 	%fd2628, %fd2627, %fd2627;
	mul.f64 	%fd2629, %fd2627, %fd2628;
	ld.shared.f64 	%fd2630, [%r14+344];
	mul.f64 	%fd2631, %fd2630, %fd2629;
	fma.rn.f64 	%fd5857, %fd2618, %fd2631, %fd5857;
	fma.rn.f64 	%fd5858, %fd2620, %fd2631, %fd5858;
	fma.rn.f64 	%fd5859, %fd2622, %fd2631, %fd5859;
	add.s32 	%r160, %r19, 300;
	setp.ge.s32 	%p114, %r160, %r35;
	@%p114 bra 	$L__BB1_139;
	ld.shared.f64 	%fd2632, [%r11+352];
	sub.f64 	%fd2633, %fd2632, %fd5842;
	ld.shared.f64 	%fd2634, [%r12+352];
	sub.f64 	%fd2635, %fd2634, %fd5843;
	ld.shared.f64 	%fd2636, [%r13+352];
	sub.f64 	%fd2637, %fd2636, %fd5844;
	mul.f64 	%fd2638, %fd2635, %fd2635;
	fma.rn.f64 	%fd2639, %fd2633, %fd2633, %fd2638;
	fma.rn.f64 	%fd2640, %fd2637, %fd2637, %fd2639;
	add.f64 	%fd2641, %fd998, %fd2640;
	rsqrt.approx.f64 	%fd2642, %fd2641;
	mul.f64 	%fd2643, %fd2642, %fd2642;
	mul.f64 	%fd2644, %fd2642, %fd2643;
	ld.shared.f64 	%fd2645, [%r14+352];
	mul.f64 	%fd2646, %fd2645, %fd2644;
	fma.rn.f64 	%fd5857, %fd2633, %fd2646, %fd5857;
	fma.rn.f64 	%fd5858, %fd2635, %fd2646, %fd5858;
	fma.rn.f64 	%fd5859, %fd2637, %fd2646, %fd5859;
	add.s32 	%r161, %r19, 301;
	setp.ge.s32 	%p115, %r161, %r35;
	@%p115 bra 	$L__BB1_139;
	ld.shared.f64 	%fd2647, [%r11+360];
	sub.f64 	%fd2648, %fd2647, %fd5842;
	ld.shared.f64 	%fd2649, [%r12+360];
	sub.f64 	%fd2650, %fd2649, %fd5843;
	ld.shared.f64 	%fd2651, [%r13+360];
	sub.f64 	%fd2652, %fd2651, %fd5844;
	mul.f64 	%fd2653, %fd2650, %fd2650;
	fma.rn.f64 	%fd2654, %fd2648, %fd2648, %fd2653;
	fma.rn.f64 	%fd2655, %fd2652, %fd2652, %fd2654;
	add.f64 	%fd2656, %fd998, %fd2655;
	rsqrt.approx.f64 	%fd2657, %fd2656;
	mul.f64 	%fd2658, %fd2657, %fd2657;
	mul.f64 	%fd2659, %fd2657, %fd2658;
	ld.shared.f64 	%fd2660, [%r14+360];
	mul.f64 	%fd2661, %fd2660, %fd2659;
	fma.rn.f64 	%fd5857, %fd2648, %fd2661, %fd5857;
	fma.rn.f64 	%fd5858, %fd2650, %fd2661, %fd5858;
	fma.rn.f64 	%fd5859, %fd2652, %fd2661, %fd5859;
	add.s32 	%r162, %r19, 302;
	setp.ge.s32 	%p116, %r162, %r35;
	@%p116 bra 	$L__BB1_139;
	ld.shared.f64 	%fd2662, [%r11+368];
	sub.f64 	%fd2663, %fd2662, %fd5842;
	ld.shared.f64 	%fd2664, [%r12+368];
	sub.f64 	%fd2665, %fd2664, %fd5843;
	ld.shared.f64 	%fd2666, [%r13+368];
	sub.f64 	%fd2667, %fd2666, %fd5844;
	mul.f64 	%fd2668, %fd2665, %fd2665;
	fma.rn.f64 	%fd2669, %fd2663, %fd2663, %fd2668;
	fma.rn.f64 	%fd2670, %fd2667, %fd2667, %fd2669;
	add.f64 	%fd2671, %fd998, %fd2670;
	rsqrt.approx.f64 	%fd2672, %fd2671;
	mul.f64 	%fd2673, %fd2672, %fd2672;
	mul.f64 	%fd2674, %fd2672, %fd2673;
	ld.shared.f64 	%fd2675, [%r14+368];
	mul.f64 	%fd2676, %fd2675, %fd2674;
	fma.rn.f64 	%fd5857, %fd2663, %fd2676, %fd5857;
	fma.rn.f64 	%fd5858, %fd2665, %fd2676, %fd5858;
	fma.rn.f64 	%fd5859, %fd2667, %fd2676, %fd5859;
	add.s32 	%r163, %r19, 303;
	setp.ge.s32 	%p117, %r163, %r35;
	@%p117 bra 	$L__BB1_139;
	ld.shared.f64 	%fd2677, [%r11+376];
	sub.f64 	%fd2678, %fd2677, %fd5842;
	ld.shared.f64 	%fd2679, [%r12+376];
	sub.f64 	%fd2680, %fd2679, %fd5843;
	ld.shared.f64 	%fd2681, [%r13+376];
	sub.f64 	%fd2682, %fd2681, %fd5844;
	mul.f64 	%fd2683, %fd2680, %fd2680;
	fma.rn.f64 	%fd2684, %fd2678, %fd2678, %fd2683;
	fma.rn.f64 	%fd2685, %fd2682, %fd2682, %fd2684;
	add.f64 	%fd2686, %fd998, %fd2685;
	rsqrt.approx.f64 	%fd2687, %fd2686;
	mul.f64 	%fd2688, %fd2687, %fd2687;
	mul.f64 	%fd2689, %fd2687, %fd2688;
	ld.shared.f64 	%fd2690, [%r14+376];
	mul.f64 	%fd2691, %fd2690, %fd2689;
	fma.rn.f64 	%fd5857, %fd2678, %fd2691, %fd5857;
	fma.rn.f64 	%fd5858, %fd2680, %fd2691, %fd5858;
	fma.rn.f64 	%fd5859, %fd2682, %fd2691, %fd5859;
	add.s32 	%r164, %r19, 304;
	setp.ge.s32 	%p118, %r164, %r35;
	@%p118 bra 	$L__BB1_139;
	ld.shared.f64 	%fd2692, [%r11+384];
	sub.f64 	%fd2693, %fd2692, %fd5842;
	ld.shared.f64 	%fd2694, [%r12+384];
	sub.f64 	%fd2695, %fd2694, %fd5843;
	ld.shared.f64 	%fd2696, [%r13+384];
	sub.f64 	%fd2697, %fd2696, %fd5844;
	mul.f64 	%fd2698, %fd2695, %fd2695;
	fma.rn.f64 	%fd2699, %fd2693, %fd2693, %fd2698;
	fma.rn.f64 	%fd2700, %fd2697, %fd2697, %fd2699;
	add.f64 	%fd2701, %fd998, %fd2700;
	rsqrt.approx.f64 	%fd2702, %fd2701;
	mul.f64 	%fd2703, %fd2702, %fd2702;
	mul.f64 	%fd2704, %fd2702, %fd2703;
	ld.shared.f64 	%fd2705, [%r14+384];
	mul.f64 	%fd2706, %fd2705, %fd2704;
	fma.rn.f64 	%fd5857, %fd2693, %fd2706, %fd5857;
	fma.rn.f64 	%fd5858, %fd2695, %fd2706, %fd5858;
	fma.rn.f64 	%fd5859, %fd2697, %fd2706, %fd5859;
	add.s32 	%r165, %r19, 305;
	setp.ge.s32 	%p119, %r165, %r35;
	@%p119 bra 	$L__BB1_139;
	ld.shared.f64 	%fd2707, [%r11+392];
	sub.f64 	%fd2708, %fd2707, %fd5842;
	ld.shared.f64 	%fd2709, [%r12+392];
	sub.f64 	%fd2710, %fd2709, %fd5843;
	ld.shared.f64 	%fd2711, [%r13+392];
	sub.f64 	%fd2712, %fd2711, %fd5844;
	mul.f64 	%fd2713, %fd2710, %fd2710;
	fma.rn.f64 	%fd2714, %fd2708, %fd2708, %fd2713;
	fma.rn.f64 	%fd2715, %fd2712, %fd2712, %fd2714;
	add.f64 	%fd2716, %fd998, %fd2715;
	rsqrt.approx.f64 	%fd2717, %fd2716;
	mul.f64 	%fd2718, %fd2717, %fd2717;
	mul.f64 	%fd2719, %fd2717, %fd2718;
	ld.shared.f64 	%fd2720, [%r14+392];
	mul.f64 	%fd2721, %fd2720, %fd2719;
	fma.rn.f64 	%fd5857, %fd2708, %fd2721, %fd5857;
	fma.rn.f64 	%fd5858, %fd2710, %fd2721, %fd5858;
	fma.rn.f64 	%fd5859, %fd2712, %fd2721, %fd5859;
	add.s32 	%r166, %r19, 306;
	setp.ge.s32 	%p120, %r166, %r35;
	@%p120 bra 	$L__BB1_139;
	ld.shared.f64 	%fd2722, [%r11+400];
	sub.f64 	%fd2723, %fd2722, %fd5842;
	ld.shared.f64 	%fd2724, [%r12+400];
	sub.f64 	%fd2725, %fd2724, %fd5843;
	ld.shared.f64 	%fd2726, [%r13+400];
	sub.f64 	%fd2727, %fd2726, %fd5844;
	mul.f64 	%fd2728, %fd2725, %fd2725;
	fma.rn.f64 	%fd2729, %fd2723, %fd2723, %fd2728;
	fma.rn.f64 	%fd2730, %fd2727, %fd2727, %fd2729;
	add.f64 	%fd2731, %fd998, %fd2730;
	rsqrt.approx.f64 	%fd2732, %fd2731;
	mul.f64 	%fd2733, %fd2732, %fd2732;
	mul.f64 	%fd2734, %fd2732, %fd2733;
	ld.shared.f64 	%fd2735, [%r14+400];
	mul.f64 	%fd2736, %fd2735, %fd2734;
	fma.rn.f64 	%fd5857, %fd2723, %fd2736, %fd5857;
	fma.rn.f64 	%fd5858, %fd2725, %fd2736, %fd5858;
	fma.rn.f64 	%fd5859, %fd2727, %fd2736, %fd5859;
	add.s32 	%r167, %r19, 307;
	setp.ge.s32 	%p121, %r167, %r35;
	@%p121 bra 	$L__BB1_139;
	ld.shared.f64 	%fd2737, [%r11+408];
	sub.f64 	%fd2738, %fd2737, %fd5842;
	ld.shared.f64 	%fd2739, [%r12+408];
	sub.f64 	%fd2740, %fd2739, %fd5843;
	ld.shared.f64 	%fd2741, [%r13+408];
	sub.f64 	%fd2742, %fd2741, %fd5844;
	mul.f64 	%fd2743, %fd2740, %fd2740;
	fma.rn.f64 	%fd2744, %fd2738, %fd2738, %fd2743;
	fma.rn.f64 	%fd2745, %fd2742, %fd2742, %fd2744;
	add.f64 	%fd2746, %fd998, %fd2745;
	rsqrt.approx.f64 	%fd2747, %fd2746;
	mul.f64 	%fd2748, %fd2747, %fd2747;
	mul.f64 	%fd2749, %fd2747, %fd2748;
	ld.shared.f64 	%fd2750, [%r14+408];
	mul.f64 	%fd2751, %fd2750, %fd2749;
	fma.rn.f64 	%fd5857, %fd2738, %fd2751, %fd5857;
	fma.rn.f64 	%fd5858, %fd2740, %fd2751, %fd5858;
	fma.rn.f64 	%fd5859, %fd2742, %fd2751, %fd5859;
	add.s32 	%r168, %r19, 308;
	setp.ge.s32 	%p122, %r168, %r35;
	@%p122 bra 	$L__BB1_139;
	ld.shared.f64 	%fd2752, [%r11+416];
	sub.f64 	%fd2753, %fd2752, %fd5842;
	ld.shared.f64 	%fd2754, [%r12+416];
	sub.f64 	%fd2755, %fd2754, %fd5843;
	ld.shared.f64 	%fd2756, [%r13+416];
	sub.f64 	%fd2757, %fd2756, %fd5844;
	mul.f64 	%fd2758, %fd2755, %fd2755;
	fma.rn.f64 	%fd2759, %fd2753, %fd2753, %fd2758;
	fma.rn.f64 	%fd2760, %fd2757, %fd2757, %fd2759;
	add.f64 	%fd2761, %fd998, %fd2760;
	rsqrt.approx.f64 	%fd2762, %fd2761;
	mul.f64 	%fd2763, %fd2762, %fd2762;
	mul.f64 	%fd2764, %fd2762, %fd2763;
	ld.shared.f64 	%fd2765, [%r14+416];
	mul.f64 	%fd2766, %fd2765, %fd2764;
	fma.rn.f64 	%fd5857, %fd2753, %fd2766, %fd5857;
	fma.rn.f64 	%fd5858, %fd2755, %fd2766, %fd5858;
	fma.rn.f64 	%fd5859, %fd2757, %fd2766, %fd5859;
	add.s32 	%r169, %r19, 309;
	setp.ge.s32 	%p123, %r169, %r35;
	@%p123 bra 	$L__BB1_139;
	ld.shared.f64 	%fd2767, [%r11+424];
	sub.f64 	%fd2768, %fd2767, %fd5842;
	ld.shared.f64 	%fd2769, [%r12+424];
	sub.f64 	%fd2770, %fd2769, %fd5843;
	ld.shared.f64 	%fd2771, [%r13+424];
	sub.f64 	%fd2772, %fd2771, %fd5844;
	mul.f64 	%fd2773, %fd2770, %fd2770;
	fma.rn.f64 	%fd2774, %fd2768, %fd2768, %fd2773;
	fma.rn.f64 	%fd2775, %fd2772, %fd2772, %fd2774;
	add.f64 	%fd2776, %fd998, %fd2775;
	rsqrt.approx.f64 	%fd2777, %fd2776;
	mul.f64 	%fd2778, %fd2777, %fd2777;
	mul.f64 	%fd2779, %fd2777, %fd2778;
	ld.shared.f64 	%fd2780, [%r14+424];
	mul.f64 	%fd2781, %fd2780, %fd2779;
	fma.rn.f64 	%fd5857, %fd2768, %fd2781, %fd5857;
	fma.rn.f64 	%fd5858, %fd2770, %fd2781, %fd5858;
	fma.rn.f64 	%fd5859, %fd2772, %fd2781, %fd5859;
	add.s32 	%r170, %r19, 310;
	setp.ge.s32 	%p124, %r170, %r35;
	@%p124 bra 	$L__BB1_139;
	ld.shared.f64 	%fd2782, [%r11+432];
	sub.f64 	%fd2783, %fd2782, %fd5842;
	ld.shared.f64 	%fd2784, [%r12+432];
	sub.f64 	%fd2785, %fd2784, %fd5843;
	ld.shared.f64 	%fd2786, [%r13+432];
	sub.f64 	%fd2787, %fd2786, %fd5844;
	mul.f64 	%fd2788, %fd2785, %fd2785;
	fma.rn.f64 	%fd2789, %fd2783, %fd2783, %fd2788;
	fma.rn.f64 	%fd2790, %fd2787, %fd2787, %fd2789;
	add.f64 	%fd2791, %fd998, %fd2790;
	rsqrt.approx.f64 	%fd2792, %fd2791;
	mul.f64 	%fd2793, %fd2792, %fd2792;
	mul.f64 	%fd2794, %fd2792, %fd2793;
	ld.shared.f64 	%fd2795, [%r14+432];
	mul.f64 	%fd2796, %fd2795, %fd2794;
	fma.rn.f64 	%fd5857, %fd2783, %fd2796, %fd5857;
	fma.rn.f64 	%fd5858, %fd2785, %fd2796, %fd5858;
	fma.rn.f64 	%fd5859, %fd2787, %fd2796, %fd5859;
	add.s32 	%r171, %r19, 311;
	setp.ge.s32 	%p125, %r171, %r35;
	@%p125 bra 	$L__BB1_139;
	ld.shared.f64 	%fd2797, [%r11+440];
	sub.f64 	%fd2798, %fd2797, %fd5842;
	ld.shared.f64 	%fd2799, [%r12+440];
	sub.f64 	%fd2800, %fd2799, %fd5843;
	ld.shared.f64 	%fd2801, [%r13+440];
	sub.f64 	%fd2802, %fd2801, %fd5844;
	mul.f64 	%fd2803, %fd2800, %fd2800;
	fma.rn.f64 	%fd2804, %fd2798, %fd2798, %fd2803;
	fma.rn.f64 	%fd2805, %fd2802, %fd2802, %fd2804;
	add.f64 	%fd2806, %fd998, %fd2805;
	rsqrt.approx.f64 	%fd2807, %fd2806;
	mul.f64 	%fd2808, %fd2807, %fd2807;
	mul.f64 	%fd2809, %fd2807, %fd2808;
	ld.shared.f64 	%fd2810, [%r14+440];
	mul.f64 	%fd2811, %fd2810, %fd2809;
	fma.rn.f64 	%fd5857, %fd2798, %fd2811, %fd5857;
	fma.rn.f64 	%fd5858, %fd2800, %fd2811, %fd5858;
	fma.rn.f64 	%fd5859, %fd2802, %fd2811, %fd5859;
	add.s32 	%r172, %r19, 312;
	setp.ge.s32 	%p126, %r172, %r35;
	@%p126 bra 	$L__BB1_139;
	ld.shared.f64 	%fd2812, [%r11+448];
	sub.f64 	%fd2813, %fd2812, %fd5842;
	ld.shared.f64 	%fd2814, [%r12+448];
	sub.f64 	%fd2815, %fd2814, %fd5843;
	ld.shared.f64 	%fd2816, [%r13+448];
	sub.f64 	%fd2817, %fd2816, %fd5844;
	mul.f64 	%fd2818, %fd2815, %fd2815;
	fma.rn.f64 	%fd2819, %fd2813, %fd2813, %fd2818;
	fma.rn.f64 	%fd2820, %fd2817, %fd2817, %fd2819;
	add.f64 	%fd2821, %fd998, %fd2820;
	rsqrt.approx.f64 	%fd2822, %fd2821;
	mul.f64 	%fd2823, %fd2822, %fd2822;
	mul.f64 	%fd2824, %fd2822, %fd2823;
	ld.shared.f64 	%fd2825, [%r14+448];
	mul.f64 	%fd2826, %fd2825, %fd2824;
	fma.rn.f64 	%fd5857, %fd2813, %fd2826, %fd5857;
	fma.rn.f64 	%fd5858, %fd2815, %fd2826, %fd5858;
	fma.rn.f64 	%fd5859, %fd2817, %fd2826, %fd5859;
	add.s32 	%r173, %r19, 313;
	setp.ge.s32 	%p127, %r173, %r35;
	@%p127 bra 	$L__BB1_139;
	ld.shared.f64 	%fd2827, [%r11+456];
	sub.f64 	%fd2828, %fd2827, %fd5842;
	ld.shared.f64 	%fd2829, [%r12+456];
	sub.f64 	%fd2830, %fd2829, %fd5843;
	ld.shared.f64 	%fd2831, [%r13+456];
	sub.f64 	%fd2832, %fd2831, %fd5844;
	mul.f64 	%fd2833, %fd2830, %fd2830;
	fma.rn.f64 	%fd2834, %fd2828, %fd2828, %fd2833;
	fma.rn.f64 	%fd2835, %fd2832, %fd2832, %fd2834;
	add.f64 	%fd2836, %fd998, %fd2835;
	rsqrt.approx.f64 	%fd2837, %fd2836;
	mul.f64 	%fd2838, %fd2837, %fd2837;
	mul.f64 	%fd2839, %fd2837, %fd2838;
	ld.shared.f64 	%fd2840, [%r14+456];
	mul.f64 	%fd2841, %fd2840, %fd2839;
	fma.rn.f64 	%fd5857, %fd2828, %fd2841, %fd5857;
	fma.rn.f64 	%fd5858, %fd2830, %fd2841, %fd5858;
	fma.rn.f64 	%fd5859, %fd2832, %fd2841, %fd5859;
	add.s32 	%r174, %r19, 314;
	setp.ge.s32 	%p128, %r174, %r35;
	@%p128 bra 	$L__BB1_139;
	ld.shared.f64 	%fd2842, [%r11+464];
	sub.f64 	%fd2843, %fd2842, %fd5842;
	ld.shared.f64 	%fd2844, [%r12+464];
	sub.f64 	%fd2845, %fd2844, %fd5843;
	ld.shared.f64 	%fd2846, [%r13+464];
	sub.f64 	%fd2847, %fd2846, %fd5844;
	mul.f64 	%fd2848, %fd2845, %fd2845;
	fma.rn.f64 	%fd2849, %fd2843, %fd2843, %fd2848;
	fma.rn.f64 	%fd2850, %fd2847, %fd2847, %fd2849;
	add.f64 	%fd2851, %fd998, %fd2850;
	rsqrt.approx.f64 	%fd2852, %fd2851;
	mul.f64 	%fd2853, %fd2852, %fd2852;
	mul.f64 	%fd2854, %fd2852, %fd2853;
	ld.shared.f64 	%fd2855, [%r14+464];
	mul.f64 	%fd2856, %fd2855, %fd2854;
	fma.rn.f64 	%fd5857, %fd2843, %fd2856, %fd5857;
	fma.rn.f64 	%fd5858, %fd2845, %fd2856, %fd5858;
	fma.rn.f64 	%fd5859, %fd2847, %fd2856, %fd5859;
	add.s32 	%r175, %r19, 315;
	setp.ge.s32 	%p129, %r175, %r35;
	@%p129 bra 	$L__BB1_139;
	ld.shared.f64 	%fd2857, [%r11+472];
	sub.f64 	%fd2858, %fd2857, %fd5842;
	ld.shared.f64 	%fd2859, [%r12+472];
	sub.f64 	%fd2860, %fd2859, %fd5843;
	ld.shared.f64 	%fd2861, [%r13+472];
	sub.f64 	%fd2862, %fd2861, %fd5844;
	mul.f64 	%fd2863, %fd2860, %fd2860;
	fma.rn.f64 	%fd2864, %fd2858, %fd2858, %fd2863;
	fma.rn.f64 	%fd2865, %fd2862, %fd2862, %fd2864;
	add.f64 	%fd2866, %fd998, %fd2865;
	rsqrt.approx.f64 	%fd2867, %fd2866;
	mul.f64 	%fd2868, %fd2867, %fd2867;
	mul.f64 	%fd2869, %fd2867, %fd2868;
	ld.shared.f64 	%fd2870, [%r14+472];
	mul.f64 	%fd2871, %fd2870, %fd2869;
	fma.rn.f64 	%fd5857, %fd2858, %fd2871, %fd5857;
	fma.rn.f64 	%fd5858, %fd2860, %fd2871, %fd5858;
	fma.rn.f64 	%fd5859, %fd2862, %fd2871, %fd5859;
	add.s32 	%r176, %r19, 316;
	setp.ge.s32 	%p130, %r176, %r35;
	@%p130 bra 	$L__BB1_139;
	ld.shared.f64 	%fd2872, [%r11+480];
	sub.f64 	%fd2873, %fd2872, %fd5842;
	ld.shared.f64 	%fd2874, [%r12+480];
	sub.f64 	%fd2875, %fd2874, %fd5843;
	ld.shared.f64 	%fd2876, [%r13+480];
	sub.f64 	%fd2877, %fd2876, %fd5844;
	mul.f64 	%fd2878, %fd2875, %fd2875;
	fma.rn.f64 	%fd2879, %fd2873, %fd2873, %fd2878;
	fma.rn.f64 	%fd2880, %fd2877, %fd2877, %fd2879;
	add.f64 	%fd2881, %fd998, %fd2880;
	rsqrt.approx.f64 	%fd2882, %fd2881;
	mul.f64 	%fd2883, %fd2882, %fd2882;
	mul.f64 	%fd2884, %fd2882, %fd2883;
	ld.shared.f64 	%fd2885, [%r14+480];
	mul.f64 	%fd2886, %fd2885, %fd2884;
	fma.rn.f64 	%fd5857, %fd2873, %fd2886, %fd5857;
	fma.rn.f64 	%fd5858, %fd2875, %fd2886, %fd5858;
	fma.rn.f64 	%fd5859, %fd2877, %fd2886, %fd5859;
	add.s32 	%r177, %r19, 317;
	setp.ge.s32 	%p131, %r177, %r35;
	@%p131 bra 	$L__BB1_139;
	ld.shared.f64 	%fd2887, [%r11+488];
	sub.f64 	%fd2888, %fd2887, %fd5842;
	ld.shared.f64 	%fd2889, [%r12+488];
	sub.f64 	%fd2890, %fd2889, %fd5843;
	ld.shared.f64 	%fd2891, [%r13+488];
	sub.f64 	%fd2892, %fd2891, %fd5844;
	mul.f64 	%fd2893, %fd2890, %fd2890;
	fma.rn.f64 	%fd2894, %fd2888, %fd2888, %fd2893;
	fma.rn.f64 	%fd2895, %fd2892, %fd2892, %fd2894;
	add.f64 	%fd2896, %fd998, %fd2895;
	rsqrt.approx.f64 	%fd2897, %fd2896;
	mul.f64 	%fd2898, %fd2897, %fd2897;
	mul.f64 	%fd2899, %fd2897, %fd2898;
	ld.shared.f64 	%fd2900, [%r14+488];
	mul.f64 	%fd2901, %fd2900, %fd2899;
	fma.rn.f64 	%fd5857, %fd2888, %fd2901, %fd5857;
	fma.rn.f64 	%fd5858, %fd2890, %fd2901, %fd5858;
	fma.rn.f64 	%fd5859, %fd2892, %fd2901, %fd5859;
	add.s32 	%r178, %r19, 318;
	setp.ge.s32 	%p132, %r178, %r35;
	@%p132 bra 	$L__BB1_139;
	ld.shared.f64 	%fd2902, [%r11+496];
	sub.f64 	%fd2903, %fd2902, %fd5842;
	ld.shared.f64 	%fd2904, [%r12+496];
	sub.f64 	%fd2905, %fd2904, %fd5843;
	ld.shared.f64 	%fd2906, [%r13+496];
	sub.f64 	%fd2907, %fd2906, %fd5844;
	mul.f64 	%fd2908, %fd2905, %fd2905;
	fma.rn.f64 	%fd2909, %fd2903, %fd2903, %fd2908;
	fma.rn.f64 	%fd2910, %fd2907, %fd2907, %fd2909;
	add.f64 	%fd2911, %fd998, %fd2910;
	rsqrt.approx.f64 	%fd2912, %fd2911;
	mul.f64 	%fd2913, %fd2912, %fd2912;
	mul.f64 	%fd2914, %fd2912, %fd2913;
	ld.shared.f64 	%fd2915, [%r14+496];
	mul.f64 	%fd2916, %fd2915, %fd2914;
	fma.rn.f64 	%fd5857, %fd2903, %fd2916, %fd5857;
	fma.rn.f64 	%fd5858, %fd2905, %fd2916, %fd5858;
	fma.rn.f64 	%fd5859, %fd2907, %fd2916, %fd5859;
	add.s32 	%r179, %r19, 319;
	setp.ge.s32 	%p133, %r179, %r35;
	@%p133 bra 	$L__BB1_139;
	ld.shared.f64 	%fd2917, [%r11+504];
	sub.f64 	%fd2918, %fd2917, %fd5842;
	ld.shared.f64 	%fd2919, [%r12+504];
	sub.f64 	%fd2920, %fd2919, %fd5843;
	ld.shared.f64 	%fd2921, [%r13+504];
	sub.f64 	%fd2922, %fd2921, %fd5844;
	mul.f64 	%fd2923, %fd2920, %fd2920;
	fma.rn.f64 	%fd2924, %fd2918, %fd2918, %fd2923;
	fma.rn.f64 	%fd2925, %fd2922, %fd2922, %fd2924;
	add.f64 	%fd2926, %fd998, %fd2925;
	rsqrt.approx.f64 	%fd2927, %fd2926;
	mul.f64 	%fd2928, %fd2927, %fd2927;
	mul.f64 	%fd2929, %fd2927, %fd2928;
	ld.shared.f64 	%fd2930, [%r14+504];
	mul.f64 	%fd2931, %fd2930, %fd2929;
	fma.rn.f64 	%fd5857, %fd2918, %fd2931, %fd5857;
	fma.rn.f64 	%fd5858, %fd2920, %fd2931, %fd5858;
	fma.rn.f64 	%fd5859, %fd2922, %fd2931, %fd5859;
$L__BB1_139:
	bar.sync 	0;
	add.s32 	%r180, %r18, 512;
	setp.ge.s32 	%p134, %r180, %r35;
	@%p134 bra 	$L__BB1_141;
	cvt.u64.u32 	%rd54, %r383;
	add.s64 	%rd55, %rd54, %rd45;
	shl.b64 	%rd56, %rd55, 3;
	add.s64 	%rd57, %rd4, %rd56;
	ld.global.f64 	%fd2932, [%rd57+4096];
	st.shared.f64 	[%r4], %fd2932;
	add.s64 	%rd58, %rd3, %rd56;
	ld.global.f64 	%fd2933, [%rd58+4096];
	st.shared.f64 	[%r5], %fd2933;
	add.s64 	%rd59, %rd2, %rd56;
	ld.global.f64 	%fd2934, [%rd59+4096];
	st.shared.f64 	[%r6], %fd2934;
	add.s64 	%rd60, %rd1, %rd56;
	ld.global.f64 	%fd2935, [%rd60+4096];
	st.shared.f64 	[%r7], %fd2935;
$L__BB1_141:
	bar.sync 	0;
	add.s32 	%r181, %r19, 512;
	setp.ge.s32 	%p135, %r181, %r35;
	@%p135 bra 	$L__BB1_206;
	ld.shared.f64 	%fd2936, [%r11];
	sub.f64 	%fd2937, %fd2936, %fd5842;
	ld.shared.f64 	%fd2938, [%r12];
	sub.f64 	%fd2939, %fd2938, %fd5843;
	ld.shared.f64 	%fd2940, [%r13];
	sub.f64 	%fd2941, %fd2940, %fd5844;
	mul.f64 	%fd2942, %fd2939, %fd2939;
	fma.rn.f64 	%fd2943, %fd2937, %fd2937, %fd2942;
	fma.rn.f64 	%fd2944, %fd2941, %fd2941, %fd2943;
	add.f64 	%fd2945, %fd998, %fd2944;
	rsqrt.approx.f64 	%fd2946, %fd2945;
	mul.f64 	%fd2947, %fd2946, %fd2946;
	mul.f64 	%fd2948, %fd2946, %fd2947;
	ld.shared.f64 	%fd2949, [%r14];
	mul.f64 	%fd2950, %fd2949, %fd2948;
	fma.rn.f64 	%fd5857, %fd2937, %fd2950, %fd5857;
	fma.rn.f64 	%fd5858, %fd2939, %fd2950, %fd5858;
	fma.rn.f64 	%fd5859, %fd2941, %fd2950, %fd5859;
	add.s32 	%r182, %r19, 513;
	setp.ge.s32 	%p136, %r182, %r35;
	@%p136 bra 	$L__BB1_206;
	ld.shared.f64 	%fd2951, [%r11+8];
	sub.f64 	%fd2952, %fd2951, %fd5842;
	ld.shared.f64 	%fd2953, [%r12+8];
	sub.f64 	%fd2954, %fd2953, %fd5843;
	ld.shared.f64 	%fd2955, [%r13+8];
	sub.f64 	%fd2956, %fd2955, %fd5844;
	mul.f64 	%fd2957, %fd2954, %fd2954;
	fma.rn.f64 	%fd2958, %fd2952, %fd2952, %fd2957;
	fma.rn.f64 	%fd2959, %fd2956, %fd2956, %fd2958;
	add.f64 	%fd2960, %fd998, %fd2959;
	rsqrt.approx.f64 	%fd2961, %fd2960;
	mul.f64 	%fd2962, %fd2961, %fd2961;
	mul.f64 	%fd2963, %fd2961, %fd2962;
	ld.shared.f64 	%fd2964, [%r14+8];
	mul.f64 	%fd2965, %fd2964, %fd2963;
	fma.rn.f64 	%fd5857, %fd2952, %fd2965, %fd5857;
	fma.rn.f64 	%fd5858, %fd2954, %fd2965, %fd5858;
	fma.rn.f64 	%fd5859, %fd2956, %fd2965, %fd5859;
	add.s32 	%r183, %r19, 514;
	setp.ge.s32 	%p137, %r183, %r35;
	@%p137 bra 	$L__BB1_206;
	ld.shared.f64 	%fd2966, [%r11+16];
	sub.f64 	%fd2967, %fd2966, %fd5842;
	ld.shared.f64 	%fd2968, [%r12+16];
	sub.f64 	%fd2969, %fd2968, %fd5843;
	ld.shared.f64 	%fd2970, [%r13+16];
	sub.f64 	%fd2971, %fd2970, %fd5844;
	mul.f64 	%fd2972, %fd2969, %fd2969;
	fma.rn.f64 	%fd2973, %fd2967, %fd2967, %fd2972;
	fma.rn.f64 	%fd2974, %fd2971, %fd2971, %fd2973;
	add.f64 	%fd2975, %fd998, %fd2974;
	rsqrt.approx.f64 	%fd2976, %fd2975;
	mul.f64 	%fd2977, %fd2976, %fd2976;
	mul.f64 	%fd2978, %fd2976, %fd2977;
	ld.shared.f64 	%fd2979, [%r14+16];
	mul.f64 	%fd2980, %fd2979, %fd2978;
	fma.rn.f64 	%fd5857, %fd2967, %fd2980, %fd5857;
	fma.rn.f64 	%fd5858, %fd2969, %fd2980, %fd5858;
	fma.rn.f64 	%fd5859, %fd2971, %fd2980, %fd5859;
	add.s32 	%r184, %r19, 515;
	setp.ge.s32 	%p138, %r184, %r35;
	@%p138 bra 	$L__BB1_206;
	ld.shared.f64 	%fd2981, [%r11+24];
	sub.f64 	%fd2982, %fd2981, %fd5842;
	ld.shared.f64 	%fd2983, [%r12+24];
	sub.f64 	%fd2984, %fd2983, %fd5843;
	ld.shared.f64 	%fd2985, [%r13+24];
	sub.f64 	%fd2986, %fd2985, %fd5844;
	mul.f64 	%fd2987, %fd2984, %fd2984;
	fma.rn.f64 	%fd2988, %fd2982, %fd2982, %fd2987;
	fma.rn.f64 	%fd2989, %fd2986, %fd2986, %fd2988;
	add.f64 	%fd2990, %fd998, %fd2989;
	rsqrt.approx.f64 	%fd2991, %fd2990;
	mul.f64 	%fd2992, %fd2991, %fd2991;
	mul.f64 	%fd2993, %fd2991, %fd2992;
	ld.shared.f64 	%fd2994, [%r14+24];
	mul.f64 	%fd2995, %fd2994, %fd2993;
	fma.rn.f64 	%fd5857, %fd2982, %fd2995, %fd5857;
	fma.rn.f64 	%fd5858, %fd2984, %fd2995, %fd5858;
	fma.rn.f64 	%fd5859, %fd2986, %fd2995, %fd5859;
	add.s32 	%r185, %r19, 516;
	setp.ge.s32 	%p139, %r185, %r35;
	@%p139 bra 	$L__BB1_206;
	ld.shared.f64 	%fd2996, [%r11+32];
	sub.f64 	%fd2997, %fd2996, %fd5842;
	ld.shared.f64 	%fd2998, [%r12+32];
	sub.f64 	%fd2999, %fd2998, %fd5843;
	ld.shared.f64 	%fd3000, [%r13+32];
	sub.f64 	%fd3001, %fd3000, %fd5844;
	mul.f64 	%fd3002, %fd2999, %fd2999;
	fma.rn.f64 	%fd3003, %fd2997, %fd2997, %fd3002;
	fma.rn.f64 	%fd3004, %fd3001, %fd3001, %fd3003;
	add.f64 	%fd3005, %fd998, %fd3004;
	rsqrt.approx.f64 	%fd3006, %fd3005;
	mul.f64 	%fd3007, %fd3006, %fd3006;
	mul.f64 	%fd3008, %fd3006, %fd3007;
	ld.shared.f64 	%fd3009, [%r14+32];
	mul.f64 	%fd3010, %fd3009, %fd3008;
	fma.rn.f64 	%fd5857, %fd2997, %fd3010, %fd5857;
	fma.rn.f64 	%fd5858, %fd2999, %fd3010, %fd5858;
	fma.rn.f64 	%fd5859, %fd3001, %fd3010, %fd5859;
	add.s32 	%r186, %r19, 517;
	setp.ge.s32 	%p140, %r186, %r35;
	@%p140 bra 	$L__BB1_206;
	ld.shared.f64 	%fd3011, [%r11+40];
	sub.f64 	%fd3012, %fd3011, %fd5842;
	ld.shared.f64 	%fd3013, [%r12+40];
	sub.f64 	%fd3014, %fd3013, %fd5843;
	ld.shared.f64 	%fd3015, [%r13+40];
	sub.f64 	%fd3016, %fd3015, %fd5844;
	mul.f64 	%fd3017, %fd3014, %fd3014;
	fma.rn.f64 	%fd3018, %fd3012, %fd3012, %fd3017;
	fma.rn.f64 	%fd3019, %fd3016, %fd3016, %fd3018;
	add.f64 	%fd3020, %fd998, %fd3019;
	rsqrt.approx.f64 	%fd3021, %fd3020;
	mul.f64 	%fd3022, %fd3021, %fd3021;
	mul.f64 	%fd3023, %fd3021, %fd3022;
	ld.shared.f64 	%fd3024, [%r14+40];
	mul.f64 	%fd3025, %fd3024, %fd3023;
	fma.rn.f64 	%fd5857, %fd3012, %fd3025, %fd5857;
	fma.rn.f64 	%fd5858, %fd3014, %fd3025, %fd5858;
	fma.rn.f64 	%fd5859, %fd3016, %fd3025, %fd5859;
	add.s32 	%r187, %r19, 518;
	setp.ge.s32 	%p141, %r187, %r35;
	@%p141 bra 	$L__BB1_206;
	ld.shared.f64 	%fd3026, [%r11+48];
	sub.f64 	%fd3027, %fd3026, %fd5842;
	ld.shared.f64 	%fd3028, [%r12+48];
	sub.f64 	%fd3029, %fd3028, %fd5843;
	ld.shared.f64 	%fd3030, [%r13+48];
	sub.f64 	%fd3031, %fd3030, %fd5844;
	mul.f64 	%fd3032, %fd3029, %fd3029;
	fma.rn.f64 	%fd3033, %fd3027, %fd3027, %fd3032;
	fma.rn.f64 	%fd3034, %fd3031, %fd3031, %fd3033;
	add.f64 	%fd3035, %fd998, %fd3034;
	rsqrt.approx.f64 	%fd3036, %fd3035;
	mul.f64 	%fd3037, %fd3036, %fd3036;
	mul.f64 	%fd3038, %fd3036, %fd3037;
	ld.shared.f64 	%fd3039, [%r14+48];
	mul.f64 	%fd3040, %fd3039, %fd3038;
	fma.rn.f64 	%fd5857, %fd3027, %fd3040, %fd5857;
	fma.rn.f64 	%fd5858, %fd3029, %fd3040, %fd5858;
	fma.rn.f64 	%fd5859, %fd3031, %fd3040, %fd5859;
	add.s32 	%r188, %r19, 519;
	setp.ge.s32 	%p142, %r188, %r35;
	@%p142 bra 	$L__BB1_206;
	ld.shared.f64 	%fd3041, [%r11+56];
	sub.f64 	%fd3042, %fd3041, %fd5842;
	ld.shared.f64 	%fd3043, [%r12+56];
	sub.f64 	%fd3044, %fd3043, %fd5843;
	ld.shared.f64 	%fd3045, [%r13+56];
	sub.f64 	%fd3046, %fd3045, %fd5844;
	mul.f64 	%fd3047, %fd3044, %fd3044;
	fma.rn.f64 	%fd3048, %fd3042, %fd3042, %fd3047;
	fma.rn.f64 	%fd3049, %fd3046, %fd3046, %fd3048;
	add.f64 	%fd3050, %fd998, %fd3049;
	rsqrt.approx.f64 	%fd3051, %fd3050;
	mul.f64 	%fd3052, %fd3051, %fd3051;
	mul.f64 	%fd3053, %fd3051, %fd3052;
	ld.shared.f64 	%fd3054, [%r14+56];
	mul.f64 	%fd3055, %fd3054, %fd3053;
	fma.rn.f64 	%fd5857, %fd3042, %fd3055, %fd5857;
	fma.rn.f64 	%fd5858, %fd3044, %fd3055, %fd5858;
	fma.rn.f64 	%fd5859, %fd3046, %fd3055, %fd5859;
	add.s32 	%r189, %r19, 520;
	setp.ge.s32 	%p143, %r189, %r35;
	@%p143 bra 	$L__BB1_206;
	ld.shared.f64 	%fd3056, [%r11+64];
	sub.f64 	%fd3057, %fd3056, %fd5842;
	ld.shared.f64 	%fd3058, [%r12+64];
	sub.f64 	%fd3059, %fd3058, %fd5843;
	ld.shared.f64 	%fd3060, [%r13+64];
	sub.f64 	%fd3061, %fd3060, %fd5844;
	mul.f64 	%fd3062, %fd3059, %fd3059;
	fma.rn.f64 	%fd3063, %fd3057, %fd3057, %fd3062;
	fma.rn.f64 	%fd3064, %fd3061, %fd3061, %fd3063;
	add.f64 	%fd3065, %fd998, %fd3064;
	rsqrt.approx.f64 	%fd3066, %fd3065;
	mul.f64 	%fd3067, %fd3066, %fd3066;
	mul.f64 	%fd3068, %fd3066, %fd3067;
	ld.shared.f64 	%fd3069, [%r14+64];
	mul.f64 	%fd3070, %fd3069, %fd3068;
	fma.rn.f64 	%fd5857, %fd3057, %fd3070, %fd5857;
	fma.rn.f64 	%fd5858, %fd3059, %fd3070, %fd5858;
	fma.rn.f64 	%fd5859, %fd3061, %fd3070, %fd5859;
	add.s32 	%r190, %r19, 521;
	setp.ge.s32 	%p144, %r190, %r35;
	@%p144 bra 	$L__BB1_206;
	ld.shared.f64 	%fd3071, [%r11+72];
	sub.f64 	%fd3072, %fd3071, %fd5842;
	ld.shared.f64 	%fd3073, [%r12+72];
	sub.f64 	%fd3074, %fd3073, %fd5843;
	ld.shared.f64 	%fd3075, [%r13+72];
	sub.f64 	%fd3076, %fd3075, %fd5844;
	mul.f64 	%fd3077, %fd3074, %fd3074;
	fma.rn.f64 	%fd3078, %fd3072, %fd3072, %fd3077;
	fma.rn.f64 	%fd3079, %fd3076, %fd3076, %fd3078;
	add.f64 	%fd3080, %fd998, %fd3079;
	rsqrt.approx.f64 	%fd3081, %fd3080;
	mul.f64 	%fd3082, %fd3081, %fd3081;
	mul.f64 	%fd3083, %fd3081, %fd3082;
	ld.shared.f64 	%fd3084, [%r14+72];
	mul.f64 	%fd3085, %fd3084, %fd3083;
	fma.rn.f64 	%fd5857, %fd3072, %fd3085, %fd5857;
	fma.rn.f64 	%fd5858, %fd3074, %fd3085, %fd5858;
	fma.rn.f64 	%fd5859, %fd3076, %fd3085, %fd5859;
	add.s32 	%r191, %r19, 522;
	setp.ge.s32 	%p145, %r191, %r35;
	@%p145 bra 	$L__BB1_206;
	ld.shared.f64 	%fd3086, [%r11+80];
	sub.f64 	%fd3087, %fd3086, %fd5842;
	ld.shared.f64 	%fd3088, [%r12+80];
	sub.f64 	%fd3089, %fd3088, %fd5843;
	ld.shared.f64 	%fd3090, [%r13+80];
	sub.f64 	%fd3091, %fd3090, %fd5844;
	mul.f64 	%fd3092, %fd3089, %fd3089;
	fma.rn.f64 	%fd3093, %fd3087, %fd3087, %fd3092;
	fma.rn.f64 	%fd3094, %fd3091, %fd3091, %fd3093;
	add.f64 	%fd3095, %fd998, %fd3094;
	rsqrt.approx.f64 	%fd3096, %fd3095;
	mul.f64 	%fd3097, %fd3096, %fd3096;
	mul.f64 	%fd3098, %fd3096, %fd3097;
	ld.shared.f64 	%fd3099, [%r14+80];
	mul.f64 	%fd3100, %fd3099, %fd3098;
	fma.rn.f64 	%fd5857, %fd3087, %fd3100, %fd5857;
	fma.rn.f64 	%fd5858, %fd3089, %fd3100, %fd5858;
	fma.rn.f64 	%fd5859, %fd3091, %fd3100, %fd5859;
	add.s32 	%r192, %r19, 523;
	setp.ge.s32 	%p146, %r192, %r35;
	@%p146 bra 	$L__BB1_206;
	ld.shared.f64 	%fd3101, [%r11+88];
	sub.f64 	%fd3102, %fd3101, %fd5842;
	ld.shared.f64 	%fd3103, [%r12+88];
	sub.f64 	%fd3104, %fd3103, %fd5843;
	ld.shared.f64 	%fd3105, [%r13+88];
	sub.f64 	%fd3106, %fd3105, %fd5844;
	mul.f64 	%fd3107, %fd3104, %fd3104;
	fma.rn.f64 	%fd3108, %fd3102, %fd3102, %fd3107;
	fma.rn.f64 	%fd3109, %fd3106, %fd3106, %fd3108;
	add.f64 	%fd3110, %fd998, %fd3109;
	rsqrt.approx.f64 	%fd3111, %fd3110;
	mul.f64 	%fd3112, %fd3111, %fd3111;
	mul.f64 	%fd3113, %fd3111, %fd3112;
	ld.shared.f64 	%fd3114, [%r14+88];
	mul.f64 	%fd3115, %fd3114, %fd3113;
	fma.rn.f64 	%fd5857, %fd3102, %fd3115, %fd5857;
	fma.rn.f64 	%fd5858, %fd3104, %fd3115, %fd5858;
	fma.rn.f64 	%fd5859, %fd3106, %fd3115, %fd5859;
	add.s32 	%r193, %r19, 524;
	setp.ge.s32 	%p147, %r193, %r35;
	@%p147 bra 	$L__BB1_206;
	ld.shared.f64 	%fd3116, [%r11+96];
	sub.f64 	%fd3117, %fd3116, %fd5842;
	ld.shared.f64 	%fd3118, [%r12+96];
	sub.f64 	%fd3119, %fd3118, %fd5843;
	ld.shared.f64 	%fd3120, [%r13+96];
	sub.f64 	%fd3121, %fd3120, %fd5844;
	mul.f64 	%fd3122, %fd3119, %fd3119;
	fma.rn.f64 	%fd3123, %fd3117, %fd3117, %fd3122;
	fma.rn.f64 	%fd3124, %fd3121, %fd3121, %fd3123;
	add.f64 	%fd3125, %fd998, %fd3124;
	rsqrt.approx.f64 	%fd3126, %fd3125;
	mul.f64 	%fd3127, %fd3126, %fd3126;
	mul.f64 	%fd3128, %fd3126, %fd3127;
	ld.shared.f64 	%fd3129, [%r14+96];
	mul.f64 	%fd3130, %fd3129, %fd3128;
	fma.rn.f64 	%fd5857, %fd3117, %fd3130, %fd5857;
	fma.rn.f64 	%fd5858, %fd3119, %fd3130, %fd5858;
	fma.rn.f64 	%fd5859, %fd3121, %fd3130, %fd5859;
	add.s32 	%r194, %r19, 525;
	setp.ge.s32 	%p148, %r194, %r35;
	@%p148 bra 	$L__BB1_206;
	ld.shared.f64 	%fd3131, [%r11+104];
	sub.f64 	%fd3132, %fd3131, %fd5842;
	ld.shared.f64 	%fd3133, [%r12+104];
	sub.f64 	%fd3134, %fd3133, %fd5843;
	ld.shared.f64 	%fd3135, [%r13+104];
	sub.f64 	%fd3136, %fd3135, %fd5844;
	mul.f64 	%fd3137, %fd3134, %fd3134;
	fma.rn.f64 	%fd3138, %fd3132, %fd3132, %fd3137;
	fma.rn.f64 	%fd3139, %fd3136, %fd3136, %fd3138;
	add.f64 	%fd3140, %fd998, %fd3139;
	rsqrt.approx.f64 	%fd3141, %fd3140;
	mul.f64 	%fd3142, %fd3141, %fd3141;
	mul.f64 	%fd3143, %fd3141, %fd3142;
	ld.shared.f64 	%fd3144, [%r14+104];
	mul.f64 	%fd3145, %fd3144, %fd3143;
	fma.rn.f64 	%fd5857, %fd3132, %fd3145, %fd5857;
	fma.rn.f64 	%fd5858, %fd3134, %fd3145, %fd5858;
	fma.rn.f64 	%fd5859, %fd3136, %fd3145, %fd5859;
	add.s32 	%r195, %r19, 526;
	setp.ge.s32 	%p149, %r195, %r35;
	@%p149 bra 	$L__BB1_206;
	ld.shared.f64 	%fd3146, [%r11+112];
	sub.f64 	%fd3147, %fd3146, %fd5842;
	ld.shared.f64 	%fd3148, [%r12+112];
	sub.f64 	%fd3149, %fd3148, %fd5843;
	ld.shared.f64 	%fd3150, [%r13+112];
	sub.f64 	%fd3151, %fd3150, %fd5844;
	mul.f64 	%fd3152, %fd3149, %fd3149;
	fma.rn.f64 	%fd3153, %fd3147, %fd3147, %fd3152;
	fma.rn.f64 	%fd3154, %fd3151, %fd3151, %fd3153;
	add.f64 	%fd3155, %fd998, %fd3154;
	rsqrt.approx.f64 	%fd3156, %fd3155;
	mul.f64 	%fd3157, %fd3156, %fd3156;
	mul.f64 	%fd3158, %fd3156, %fd3157;
	ld.shared.f64 	%fd3159, [%r14+112];
	mul.f64 	%fd3160, %fd3159, %fd3158;
	fma.rn.f64 	%fd5857, %fd3147, %fd3160, %fd5857;
	fma.rn.f64 	%fd5858, %fd3149, %fd3160, %fd5858;
	fma.rn.f64 	%fd5859, %fd3151, %fd3160, %fd5859;
	add.s32 	%r196, %r19, 527;
	setp.ge.s32 	%p150, %r196, %r35;
	@%p150 bra 	$L__BB1_206;
	ld.shared.f64 	%fd3161, [%r11+120];
	sub.f64 	%fd3162, %fd3161, %fd5842;
	ld.shared.f64 	%fd3163, [%r12+120];
	sub.f64 	%fd3164, %fd3163, %fd5843;
	ld.shared.f64 	%fd3165, [%r13+120];
	sub.f64 	%fd3166, %fd3165, %fd5844;
	mul.f64 	%fd3167, %fd3164, %fd3164;
	fma.rn.f64 	%fd3168, %fd3162, %fd3162, %fd3167;
	fma.rn.f64 	%fd3169, %fd3166, %fd3166, %fd3168;
	add.f64 	%fd3170, %fd998, %fd3169;
	rsqrt.approx.f64 	%fd3171, %fd3170;
	mul.f64 	%fd3172, %fd3171, %fd3171;
	mul.f64 	%fd3173, %fd3171, %fd3172;
	ld.shared.f64 	%fd3174, [%r14+120];
	mul.f64 	%fd3175, %fd3174, %fd3173;
	fma.rn.f64 	%fd5857, %fd3162, %fd3175, %fd5857;
	fma.rn.f64 	%fd5858, %fd3164, %fd3175, %fd5858;
	fma.rn.f64 	%fd5859, %fd3166, %fd3175, %fd5859;
	add.s32 	%r197, %r19, 528;
	setp.ge.s32 	%p151, %r197, %r35;
	@%p151 bra 	$L__BB1_206;
	ld.shared.f64 	%fd3176, [%r11+128];
	sub.f64 	%fd3177, %fd3176, %fd5842;
	ld.shared.f64 	%fd3178, [%r12+128];
	sub.f64 	%fd3179, %fd3178, %fd5843;
	ld.shared.f64 	%fd3180, [%r13+128];
	sub.f64 	%fd3181, %fd3180, %fd5844;
	mul.f64 	%fd3182, %fd3179, %fd3179;
	fma.rn.f64 	%fd3183, %fd3177, %fd3177, %fd3182;
	fma.rn.f64 	%fd3184, %fd3181, %fd3181, %fd3183;
	add.f64 	%fd3185, %fd998, %fd3184;
	rsqrt.approx.f64 	%fd3186, %fd3185;
	mul.f64 	%fd3187, %fd3186, %fd3186;
	mul.f64 	%fd3188, %fd3186, %fd3187;
	ld.shared.f64 	%fd3189, [%r14+128];
	mul.f64 	%fd3190, %fd3189, %fd3188;
	fma.rn.f64 	%fd5857, %fd3177, %fd3190, %fd5857;
	fma.rn.f64 	%fd5858, %fd3179, %fd3190, %fd5858;
	fma.rn.f64 	%fd5859, %fd3181, %fd3190, %fd5859;
	add.s32 	%r198, %r19, 529;
	setp.ge.s32 	%p152, %r198, %r35;
	@%p152 bra 	$L__BB1_206;
	ld.shared.f64 	%fd3191, [%r11+136];
	sub.f64 	%fd3192, %fd3191, %fd5842;
	ld.shared.f64 	%fd3193, [%r12+136];
	sub.f64 	%fd3194, %fd3193, %fd5843;
	ld.shared.f64 	%fd3195, [%r13+136];
	sub.f64 	%fd3196, %fd3195, %fd5844;
	mul.f64 	%fd3197, %fd3194, %fd3194;
	fma.rn.f64 	%fd3198, %fd3192, %fd3192, %fd3197;
	fma.rn.f64 	%fd3199, %fd3196, %fd3196, %fd3198;
	add.f64 	%fd3200, %fd998, %fd3199;
	rsqrt.approx.f64 	%fd3201, %fd3200;
	mul.f64 	%fd3202, %fd3201, %fd3201;
	mul.f64 	%fd3203, %fd3201, %fd3202;
	ld.shared.f64 	%fd3204, [%r14+136];
	mul.f64 	%fd3205, %fd3204, %fd3203;
	fma.rn.f64 	%fd5857, %fd3192, %fd3205, %fd5857;
	fma.rn.f64 	%fd5858, %fd3194, %fd3205, %fd5858;
	fma.rn.f64 	%fd5859, %fd3196, %fd3205, %fd5859;
	add.s32 	%r199, %r19, 530;
	setp.ge.s32 	%p153, %r199, %r35;
	@%p153 bra 	$L__BB1_206;
	ld.shared.f64 	%fd3206, [%r11+144];
	sub.f64 	%fd3207, %fd3206, %fd5842;
	ld.shared.f64 	%fd3208, [%r12+144];
	sub.f64 	%fd3209, %fd3208, %fd5843;
	ld.shared.f64 	%fd3210, [%r13+144];
	sub.f64 	%fd3211, %fd3210, %fd5844;
	mul.f64 	%fd3212, %fd3209, %fd3209;
	fma.rn.f64 	%fd3213, %fd3207, %fd3207, %fd3212;
	fma.rn.f64 	%fd3214, %fd3211, %fd3211, %fd3213;
	add.f64 	%fd3215, %fd998, %fd3214;
	rsqrt.approx.f64 	%fd3216, %fd3215;
	mul.f64 	%fd3217, %fd3216, %fd3216;
	mul.f64 	%fd3218, %fd3216, %fd3217;
	ld.shared.f64 	%fd3219, [%r14+144];
	mul.f64 	%fd3220, %fd3219, %fd3218;
	fma.rn.f64 	%fd5857, %fd3207, %fd3220, %fd5857;
	fma.rn.f64 	%fd5858, %fd3209, %fd3220, %fd5858;
	fma.rn.f64 	%fd5859, %fd3211, %fd3220, %fd5859;
	add.s32 	%r200, %r19, 531;
	setp.ge.s32 	%p154, %r200, %r35;
	@%p154 bra 	$L__BB1_206;
	ld.shared.f64 	%fd3221, [%r11+152];
	sub.f64 	%fd3222, %fd3221, %fd5842;
	ld.shared.f64 	%fd3223, [%r12+152];
	sub.f64 	%fd3224, %fd3223, %fd5843;
	ld.shared.f64 	%fd3225, [%r13+152];
	sub.f64 	%fd3226, %fd3225, %fd5844;
	mul.f64 	%fd3227, %fd3224, %fd3224;
	fma.rn.f64 	%fd3228, %fd3222, %fd3222, %fd3227;
	fma.rn.f64 	%fd3229, %fd3226, %fd3226, %fd3228;
	add.f64 	%fd3230, %fd998, %fd3229;
	rsqrt.approx.f64 	%fd3231, %fd3230;
	mul.f64 	%fd3232, %fd3231, %fd3231;
	mul.f64 	%fd3233, %fd3231, %fd3232;
	ld.shared.f64 	%fd3234, [%r14+152];
	mul.f64 	%fd3235, %fd3234, %fd3233;
	fma.rn.f64 	%fd5857, %fd3222, %fd3235, %fd5857;
	fma.rn.f64 	%fd5858, %fd3224, %fd3235, %fd5858;
	fma.rn.f64 	%fd5859, %fd3226, %fd3235, %fd5859;
	add.s32 	%r201, %r19, 532;
	setp.ge.s32 	%p155, %r201, %r35;
	@%p155 bra 	$L__BB1_206;
	ld.shared.f64 	%fd3236, [%r11+160];
	sub.f64 	%fd3237, %fd3236, %fd5842;
	ld.shared.f64 	%fd3238, [%r12+160];
	sub.f64 	%fd3239, %fd3238, %fd5843;
	ld.shared.f64 	%fd3240, [%r13+160];
	sub.f64 	%fd3241, %fd3240, %fd5844;
	mul.f64 	%fd3242, %fd3239, %fd3239;
	fma.rn.f64 	%fd3243, %fd3237, %fd3237, %fd3242;
	fma.rn.f64 	%fd3244, %fd3241, %fd3241, %fd3243;
	add.f64 	%fd3245, %fd998, %fd3244;
	rsqrt.approx.f64 	%fd3246, %fd3245;
	mul.f64 	%fd3247, %fd3246, %fd3246;
	mul.f64 	%fd3248, %fd3246, %fd3247;
	ld.shared.f64 	%fd3249, [%r14+160];
	mul.f64 	%fd3250, %fd3249, %fd3248;
	fma.rn.f64 	%fd5857, %fd3237, %fd3250, %fd5857;
	fma.rn.f64 	%fd5858, %fd3239, %fd3250, %fd5858;
	fma.rn.f64 	%fd5859, %fd3241, %fd3250, %fd5859;
	add.s32 	%r202, %r19, 533;
	setp.ge.s32 	%p156, %r202, %r35;
	@%p156 bra 	$L__BB1_206;
	ld.shared.f64 	%fd3251, [%r11+168];
	sub.f64 	%fd3252, %fd3251, %fd5842;
	ld.shared.f64 	%fd3253, [%r12+168];
	sub.f64 	%fd3254, %fd3253, %fd5843;
	ld.shared.f64 	%fd3255, [%r13+168];
	sub.f64 	%fd3256, %fd3255, %fd5844;
	mul.f64 	%fd3257, %fd3254, %fd3254;
	fma.rn.f64 	%fd3258, %fd3252, %fd3252, %fd3257;
	fma.rn.f64 	%fd3259, %fd3256, %fd3256, %fd3258;
	add.f64 	%fd3260, %fd998, %fd3259;
	rsqrt.approx.f64 	%fd3261, %fd3260;
	mul.f64 	%fd3262, %fd3261, %fd3261;
	mul.f64 	%fd3263, %fd3261, %fd3262;
	ld.shared.f64 	%fd3264, [%r14+168];
	mul.f64 	%fd3265, %fd3264, %fd3263;
	fma.rn.f64 	%fd5857, %fd3252, %fd3265, %fd5857;
	fma.rn.f64 	%fd5858, %fd3254, %fd3265, %fd5858;
	fma.rn.f64 	%fd5859, %fd3256, %fd3265, %fd5859;
	add.s32 	%r203, %r19, 534;
	setp.ge.s32 	%p157, %r203, %r35;
	@%p157 bra 	$L__BB1_206;
	ld.shared.f64 	%fd3266, [%r11+176];
	sub.f64 	%fd3267, %fd3266, %fd5842;
	ld.shared.f64 	%fd3268, [%r12+176];
	sub.f64 	%fd3269, %fd3268, %fd5843;
	ld.shared.f64 	%fd3270, [%r13+176];
	sub.f64 	%fd3271, %fd3270, %fd5844;
	mul.f64 	%fd3272, %fd3269, %fd3269;
	fma.rn.f64 	%fd3273, %fd3267, %fd3267, %fd3272;
	fma.rn.f64 	%fd3274, %fd3271, %fd3271, %fd3273;
	add.f64 	%fd3275, %fd998, %fd3274;
	rsqrt.approx.f64 	%fd3276, %fd3275;
	mul.f64 	%fd3277, %fd3276, %fd3276;
	mul.f64 	%fd3278, %fd3276, %fd3277;
	ld.shared.f64 	%fd3279, [%r14+176];
	mul.f64 	%fd3280, %fd3279, %fd3278;
	fma.rn.f64 	%fd5857, %fd3267, %fd3280, %fd5857;
	fma.rn.f64 	%fd5858, %fd3269, %fd3280, %fd5858;
	fma.rn.f64 	%fd5859, %fd3271, %fd3280, %fd5859;
	add.s32 	%r204, %r19, 535;
	setp.ge.s32 	%p158, %r204, %r35;
	@%p158 bra 	$L__BB1_206;
	ld.shared.f64 	%fd3281, [%r11+184];
	sub.f64 	%fd3282, %fd3281, %fd5842;
	ld.shared.f64 	%fd3283, [%r12+184];
	sub.f64 	%fd3284, %fd3283, %fd5843;
	ld.shared.f64 	%fd3285, [%r13+184];
	sub.f64 	%fd3286, %fd3285, %fd5844;
	mul.f64 	%fd3287, %fd3284, %fd3284;
	fma.rn.f64 	%fd3288, %fd3282, %fd3282, %fd3287;
	fma.rn.f64 	%fd3289, %fd3286, %fd3286, %fd3288;
	add.f64 	%fd3290, %fd998, %fd3289;
	rsqrt.approx.f64 	%fd3291, %fd3290;
	mul.f64 	%fd3292, %fd3291, %fd3291;
	mul.f64 	%fd3293, %fd3291, %fd3292;
	ld.shared.f64 	%fd3294, [%r14+184];
	mul.f64 	%fd3295, %fd3294, %fd3293;
	fma.rn.f64 	%fd5857, %fd3282, %fd3295, %fd5857;
	fma.rn.f64 	%fd5858, %fd3284, %fd3295, %fd5858;
	fma.rn.f64 	%fd5859, %fd3286, %fd3295, %fd5859;
	add.s32 	%r205, %r19, 536;
	setp.ge.s32 	%p159, %r205, %r35;
	@%p159 bra 	$L__BB1_206;
	ld.shared.f64 	%fd3296, [%r11+192];
	sub.f64 	%fd3297, %fd3296, %fd5842;
	ld.shared.f64 	%fd3298, [%r12+192];
	sub.f64 	%fd3299, %fd3298, %fd5843;
	ld.shared.f64 	%fd3300, [%r13+192];
	sub.f64 	%fd3301, %fd3300, %fd5844;
	mul.f64 	%fd3302, %fd3299, %fd3299;
	fma.rn.f64 	%fd3303, %fd3297, %fd3297, %fd3302;
	fma.rn.f64 	%fd3304, %fd3301, %fd3301, %fd3303;
	add.f64 	%fd3305, %fd998, %fd3304;
	rsqrt.approx.f64 	%fd3306, %fd3305;
	mul.f64 	%fd3307, %fd3306, %fd3306;
	mul.f64 	%fd3308, %fd3306, %fd3307;
	ld.shared.f64 	%fd3309, [%r14+192];
	mul.f64 	%fd3310, %fd3309, %fd3308;
	fma.rn.f64 	%fd5857, %fd3297, %fd3310, %fd5857;
	fma.rn.f64 	%fd5858, %fd3299, %fd3310, %fd5858;
	fma.rn.f64 	%fd5859, %fd3301, %fd3310, %fd5859;
	add.s32 	%r206, %r19, 537;
	setp.ge.s32 	%p160, %r206, %r35;
	@%p160 bra 	$L__BB1_206;
	ld.shared.f64 	%fd3311, [%r11+200];
	sub.f64 	%fd3312, %fd3311, %fd5842;
	ld.shared.f64 	%fd3313, [%r12+200];
	sub.f64 	%fd3314, %fd3313, %fd5843;
	ld.shared.f64 	%fd3315, [%r13+200];
	sub.f64 	%fd3316, %fd3315, %fd5844;
	mul.f64 	%fd3317, %fd3314, %fd3314;
	fma.rn.f64 	%fd3318, %fd3312, %fd3312, %fd3317;
	fma.rn.f64 	%fd3319, %fd3316, %fd3316, %fd3318;
	add.f64 	%fd3320, %fd998, %fd3319;
	rsqrt.approx.f64 	%fd3321, %fd3320;
	mul.f64 	%fd3322, %fd3321, %fd3321;
	mul.f64 	%fd3323, %fd3321, %fd3322;
	ld.shared.f64 	%fd3324, [%r14+200];
	mul.f64 	%fd3325, %fd3324, %fd3323;
	fma.rn.f64 	%fd5857, %fd3312, %fd3325, %fd5857;
	fma.rn.f64 	%fd5858, %fd3314, %fd3325, %fd5858;
	fma.rn.f64 	%fd5859, %fd3316, %fd3325, %fd5859;
	add.s32 	%r207, %r19, 538;
	setp.ge.s32 	%p161, %r207, %r35;
	@%p161 bra 	$L__BB1_206;
	ld.shared.f64 	%fd3326, [%r11+208];
	sub.f64 	%fd3327, %fd3326, %fd5842;
	ld.shared.f64 	%fd3328, [%r12+208];
	sub.f64 	%fd3329, %fd3328, %fd5843;
	ld.shared.f64 	%fd3330, [%r13+208];
	sub.f64 	%fd3331, %fd3330, %fd5844;
	mul.f64 	%fd3332, %fd3329, %fd3329;
	fma.rn.f64 	%fd3333, %fd3327, %fd3327, %fd3332;
	fma.rn.f64 	%fd3334, %fd3331, %fd3331, %fd3333;
	add.f64 	%fd3335, %fd998, %fd3334;
	rsqrt.approx.f64 	%fd3336, %fd3335;
	mul.f64 	%fd3337, %fd3336, %fd3336;
	mul.f64 	%fd3338, %fd3336, %fd3337;
	ld.shared.f64 	%fd3339, [%r14+208];
	mul.f64 	%fd3340, %fd3339, %fd3338;
	fma.rn.f64 	%fd5857, %fd3327, %fd3340, %fd5857;
	fma.rn.f64 	%fd5858, %fd3329, %fd3340, %fd5858;
	fma.rn.f64 	%fd5859, %fd3331, %fd3340, %fd5859;
	add.s32 	%r208, %r19, 539;
	setp.ge.s32 	%p162, %r208, %r35;
	@%p162 bra 	$L__BB1_206;
	ld.shared.f64 	%fd3341, [%r11+216];
	sub.f64 	%fd3342, %fd3341, %fd5842;
	ld.shared.f64 	%fd3343, [%r12+216];
	sub.f64 	%fd3344, %fd3343, %fd5843;
	ld.shared.f64 	%fd3345, [%r13+216];
	sub.f64 	%fd3346, %fd3345, %fd5844;
	mul.f64 	%fd3347, %fd3344, %fd3344;
	fma.rn.f64 	%fd3348, %fd3342, %fd3342, %fd3347;
	fma.rn.f64 	%fd3349, %fd3346, %fd3346, %fd3348;
	add.f64 	%fd3350, %fd998, %fd3349;
	rsqrt.approx.f64 	%fd3351, %fd3350;
	mul.f64 	%fd3352, %fd3351, %fd3351;
	mul.f64 	%fd3353, %fd3351, %fd3352;
	ld.shared.f64 	%fd3354, [%r14+216];
	mul.f64 	%fd3355, %fd3354, %fd3353;
	fma.rn.f64 	%fd5857, %fd3342, %fd3355, %fd5857;
	fma.rn.f64 	%fd5858, %fd3344, %fd3355, %fd5858;
	fma.rn.f64 	%fd5859, %fd3346, %fd3355, %fd5859;
	add.s32 	%r209, %r19, 540;
	setp.ge.s32 	%p163, %r209, %r35;
	@%p163 bra 	$L__BB1_206;
	ld.shared.f64 	%fd3356, [%r11+224];
	sub.f64 	%fd3357, %fd3356, %fd5842;
	ld.shared.f64 	%fd3358, [%r12+224];
	sub.f64 	%fd3359, %fd3358, %fd5843;
	ld.shared.f64 	%fd3360, [%r13+224];
	sub.f64 	%fd3361, %fd3360, %fd5844;
	mul.f64 	%fd3362, %fd3359, %fd3359;
	fma.rn.f64 	%fd3363, %fd3357, %fd3357, %fd3362;
	fma.rn.f64 	%fd3364, %fd3361, %fd3361, %fd3363;
	add.f64 	%fd3365, %fd998, %fd3364;
	rsqrt.approx.f64 	%fd3366, %fd3365;
	mul.f64 	%fd3367, %fd3366, %fd3366;
	mul.f64 	%fd3368, %fd3366, %fd3367;
	ld.shared.f64 	%fd3369, [%r14+224];
	mul.f64 	%fd3370, %fd3369, %fd3368;
	fma.rn.f64 	%fd5857, %fd3357, %fd3370, %fd5857;
	fma.rn.f64 	%fd5858, %fd3359, %fd3370, %fd5858;
	fma.rn.f64 	%fd5859, %fd3361, %fd3370, %fd5859;
	add.s32 	%r210, %r19, 541;
	setp.ge.s32 	%p164, %r210, %r35;
	@%p164 bra 	$L__BB1_206;
	ld.shared.f64 	%fd3371, [%r11+232];
	sub.f64 	%fd3372, %fd3371, %fd5842;
	ld.shared.f64 	%fd3373, [%r12+232];
	sub.f64 	%fd3374, %fd3373, %fd5843;
	ld.shared.f64 	%fd3375, [%r13+232];
	sub.f64 	%fd3376, %fd3375, %fd5844;
	mul.f64 	%fd3377, %fd3374, %fd3374;
	fma.rn.f64 	%fd3378, %fd3372, %fd3372, %fd3377;
	fma.rn.f64 	%fd3379, %fd3376, %fd3376, %fd3378;
	add.f64 	%fd3380, %fd998, %fd3379;
	rsqrt.approx.f64 	%fd3381, %fd3380;
	mul.f64 	%fd3382, %fd3381, %fd3381;
	mul.f64 	%fd3383, %fd3381, %fd3382;
	ld.shared.f64 	%fd3384, [%r14+232];
	mul.f64 	%fd3385, %fd3384, %fd3383;
	fma.rn.f64 	%fd5857, %fd3372, %fd3385, %fd5857;
	fma.rn.f64 	%fd5858, %fd3374, %fd3385, %fd5858;
	fma.rn.f64 	%fd5859, %fd3376, %fd3385, %fd5859;
	add.s32 	%r211, %r19, 542;
	setp.ge.s32 	%p165, %r211, %r35;
	@%p165 bra 	$L__BB1_206;
	ld.shared.f64 	%fd3386, [%r11+240];
	sub.f64 	%fd3387, %fd3386, %fd5842;
	ld.shared.f64 	%fd3388, [%r12+240];
	sub.f64 	%fd3389, %fd3388, %fd5843;
	ld.shared.f64 	%fd3390, [%r13+240];
	sub.f64 	%fd3391, %fd3390, %fd5844;
	mul.f64 	%fd3392, %fd3389, %fd3389;
	fma.rn.f64 	%fd3393, %fd3387, %fd3387, %fd3392;
	fma.rn.f64 	%fd3394, %fd3391, %fd3391, %fd3393;
	add.f64 	%fd3395, %fd998, %fd3394;
	rsqrt.approx.f64 	%fd3396, %fd3395;
	mul.f64 	%fd3397, %fd3396, %fd3396;
	mul.f64 	%fd3398, %fd3396, %fd3397;
	ld.shared.f64 	%fd3399, [%r14+240];
	mul.f64 	%fd3400, %fd3399, %fd3398;
	fma.rn.f64 	%fd5857, %fd3387, %fd3400, %fd5857;
	fma.rn.f64 	%fd5858, %fd3389, %fd3400, %fd5858;
	fma.rn.f64 	%fd5859, %fd3391, %fd3400, %fd5859;
	add.s32 	%r212, %r19, 543;
	setp.ge.s32 	%p166, %r212, %r35;
	@%p166 bra 	$L__BB1_206;
	ld.shared.f64 	%fd3401, [%r11+248];
	sub.f64 	%fd3402, %fd3401, %fd5842;
	ld.shared.f64 	%fd3403, [%r12+248];
	sub.f64 	%fd3404, %fd3403, %fd5843;
	ld.shared.f64 	%fd3405, [%r13+248];
	sub.f64 	%fd3406, %fd3405, %fd5844;
	mul.f64 	%fd3407, %fd3404, %fd3404;
	fma.rn.f64 	%fd3408, %fd3402, %fd3402, %fd3407;
	fma.rn.f64 	%fd3409, %fd3406, %fd3406, %fd3408;
	add.f64 	%fd3410, %fd998, %fd3409;
	rsqrt.approx.f64 	%fd3411, %fd3410;
	mul.f64 	%fd3412, %fd3411, %fd3411;
	mul.f64 	%fd3413, %fd3411, %fd3412;
	ld.shared.f64 	%fd3414, [%r14+248];
	mul.f64 	%fd3415, %fd3414, %fd3413;
	fma.rn.f64 	%fd5857, %fd3402, %fd3415, %fd5857;
	fma.rn.f64 	%fd5858, %fd3404, %fd3415, %fd5858;
	fma.rn.f64 	%fd5859, %fd3406, %fd3415, %fd5859;
	add.s32 	%r213, %r19, 544;
	setp.ge.s32 	%p167, %r213, %r35;
	@%p167 bra 	$L__BB1_206;
	ld.shared.f64 	%fd3416, [%r11+256];
	sub.f64 	%fd3417, %fd3416, %fd5842;
	ld.shared.f64 	%fd3418, [%r12+256];
	sub.f64 	%fd3419, %fd3418, %fd5843;
	ld.shared.f64 	%fd3420, [%r13+256];
	sub.f64 	%fd3421, %fd3420, %fd5844;
	mul.f64 	%fd3422, %fd3419, %fd3419;
	fma.rn.f64 	%fd3423, %fd3417, %fd3417, %fd3422;
	fma.rn.f64 	%fd3424, %fd3421, %fd3421, %fd3423;
	add.f64 	%fd3425, %fd998, %fd3424;
	rsqrt.approx.f64 	%fd3426, %fd3425;
	mul.f64 	%fd3427, %fd3426, %fd3426;
	mul.f64 	%fd3428, %fd3426, %fd3427;
	ld.shared.f64 	%fd3429, [%r14+256];
	mul.f64 	%fd3430, %fd3429, %fd3428;
	fma.rn.f64 	%fd5857, %fd3417, %fd3430, %fd5857;
	fma.rn.f64 	%fd5858, %fd3419, %fd3430, %fd5858;
	fma.rn.f64 	%fd5859, %fd3421, %fd3430, %fd5859;
	add.s32 	%r214, %r19, 545;
	setp.ge.s32 	%p168, %r214, %r35;
	@%p168 bra 	$L__BB1_206;
	ld.shared.f64 	%fd3431, [%r11+264];
	sub.f64 	%fd3432, %fd3431, %fd5842;
	ld.shared.f64 	%fd3433, [%r12+264];
	sub.f64 	%fd3434, %fd3433, %fd5843;
	ld.shared.f64 	%fd3435, [%r13+264];
	sub.f64 	%fd3436, %fd3435, %fd5844;
	mul.f64 	%fd3437, %fd3434, %fd3434;
	fma.rn.f64 	%fd3438, %fd3432, %fd3432, %fd3437;
	fma.rn.f64 	%fd3439, %fd3436, %fd3436, %fd3438;
	add.f64 	%fd3440, %fd998, %fd3439;
	rsqrt.approx.f64 	%fd3441, %fd3440;
	mul.f64 	%fd3442, %fd3441, %fd3441;
	mul.f64 	%fd3443, %fd3441, %fd3442;
	ld.shared.f64 	%fd3444, [%r14+264];
	mul.f64 	%fd3445, %fd3444, %fd3443;
	fma.rn.f64 	%fd5857, %fd3432, %fd3445, %fd5857;
	fma.rn.f64 	%fd5858, %fd3434, %fd3445, %fd5858;
	fma.rn.f64 	%fd5859, %fd3436, %fd3445, %fd5859;
	add.s32 	%r215, %r19, 546;
	setp.ge.s32 	%p169, %r215, %r35;
	@%p169 bra 	$L__BB1_206;
	ld.shared.f64 	%fd3446, [%r11+272];
	sub.f64 	%fd3447, %fd3446, %fd5842;
	ld.shared.f64 	%fd3448, [%r12+272];
	sub.f64 	%fd3449, %fd3448, %fd5843;
	ld.shared.f64 	%fd3450, [%r13+272];
	sub.f64 	%fd3451, %fd3450, %fd5844;
	mul.f64 	%fd3452, %fd3449, %fd3449;
	fma.rn.f64 	%fd3453, %fd3447, %fd3447, %fd3452;
	fma.rn.f64 	%fd3454, %fd3451, %fd3451, %fd3453;
	add.f64 	%fd3455, %fd998, %fd3454;
	rsqrt.approx.f64 	%fd3456, %fd3455;
	mul.f64 	%fd3457, %fd3456, %fd3456;
	mul.f64 	%fd3458, %fd3456, %fd3457;
	ld.shared.f64 	%fd3459, [%r14+272];
	mul.f64 	%fd3460, %fd3459, %fd3458;
	fma.rn.f64 	%fd5857, %fd3447, %fd3460, %fd5857;
	fma.rn.f64 	%fd5858, %fd3449, %fd3460, %fd5858;
	fma.rn.f64 	%fd5859, %fd3451, %fd3460, %fd5859;
	add.s32 	%r216, %r19, 547;
	setp.ge.s32 	%p170, %r216, %r35;
	@%p170 bra 	$L__BB1_206;
	ld.shared.f64 	%fd3461, [%r11+280];
	sub.f64 	%fd3462, %fd3461, %fd5842;
	ld.shared.f64 	%fd3463, [%r12+280];
	sub.f64 	%fd3464, %fd3463, %fd5843;
	ld.shared.f64 	%fd3465, [%r13+280];
	sub.f64 	%fd3466, %fd3465, %fd5844;
	mul.f64 	%fd3467, %fd3464, %fd3464;
	fma.rn.f64 	%fd3468, %fd3462, %fd3462, %fd3467;
	fma.rn.f64 	%fd3469, %fd3466, %fd3466, %fd3468;
	add.f64 	%fd3470, %fd998, %fd3469;
	rsqrt.approx.f64 	%fd3471, %fd3470;
	mul.f64 	%fd3472, %fd3471, %fd3471;
	mul.f64 	%fd3473, %fd3471, %fd3472;
	ld.shared.f64 	%fd3474, [%r14+280];
	mul.f64 	%fd3475, %fd3474, %fd3473;
	fma.rn.f64 	%fd5857, %fd3462, %fd3475, %fd5857;
	fma.rn.f64 	%fd5858, %fd3464, %fd3475, %fd5858;
	fma.rn.f64 	%fd5859, %fd3466, %fd3475, %fd5859;
	add.s32 	%r217, %r19, 548;
	setp.ge.s32 	%p171, %r217, %r35;
	@%p171 bra 	$L__BB1_206;
	ld.shared.f64 	%fd3476, [%r11+288];
	sub.f64 	%fd3477, %fd3476, %fd5842;
	ld.shared.f64 	%fd3478, [%r12+288];
	sub.f64 	%fd3479, %fd3478, %fd5843;
	ld.shared.f64 	%fd3480, [%r13+288];
	sub.f64 	%fd3481, %fd3480, %fd5844;
	mul.f64 	%fd3482, %fd3479, %fd3479;
	fma.rn.f64 	%fd3483, %fd3477, %fd3477, %fd3482;
	fma.rn.f64 	%fd3484, %fd3481, %fd3481, %fd3483;
	add.f64 	%fd3485, %fd998, %fd3484;
	rsqrt.approx.f64 	%fd3486, %fd3485;
	mul.f64 	%fd3487, %fd3486, %fd3486;
	mul.f64 	%fd3488, %fd3486, %fd3487;
	ld.shared.f64 	%fd3489, [%r14+288];
	mul.f64 	%fd3490, %fd3489, %fd3488;
	fma.rn.f64 	%fd5857, %fd3477, %fd3490, %fd5857;
	fma.rn.f64 	%fd5858, %fd3479, %fd3490, %fd5858;
	fma.rn.f64 	%fd5859, %fd3481, %fd3490, %fd5859;
	add.s32 	%r218, %r19, 549;
	setp.ge.s32 	%p172, %r218, %r35;
	@%p172 bra 	$L__BB1_206;
	ld.shared.f64 	%fd3491, [%r11+296];
	sub.f64 	%fd3492, %fd3491, %fd5842;
	ld.shared.f64 	%fd3493, [%r12+296];
	sub.f64 	%fd3494, %fd3493, %fd5843;
	ld.shared.f64 	%fd3495, [%r13+296];
	sub.f64 	%fd3496, %fd3495, %fd5844;
	mul.f64 	%fd3497, %fd3494, %fd3494;
	fma.rn.f64 	%fd3498, %fd3492, %fd3492, %fd3497;
	fma.rn.f64 	%fd3499, %fd3496, %fd3496, %fd3498;
	add.f64 	%fd3500, %fd998, %fd3499;
	rsqrt.approx.f64 	%fd3501, %fd3500;
	mul.f64 	%fd3502, %fd3501, %fd3501;
	mul.f64 	%fd3503, %fd3501, %fd3502;
	ld.shared.f64 	%fd3504, [%r14+296];
	mul.f64 	%fd3505, %fd3504, %fd3503;
	fma.rn.f64 	%fd5857, %fd3492, %fd3505, %fd5857;
	fma.rn.f64 	%fd5858, %fd3494, %fd3505, %fd5858;
	fma.rn.f64 	%fd5859, %fd3496, %fd3505, %fd5859;
	add.s32 	%r219, %r19, 550;
	setp.ge.s32 	%p173, %r219, %r35;
	@%p173 bra 	$L__BB1_206;
	ld.shared.f64 	%fd3506, [%r11+304];
	sub.f64 	%fd3507, %fd3506, %fd5842;
	ld.shared.f64 	%fd3508, [%r12+304];
	sub.f64 	%fd3509, %fd3508, %fd5843;
	ld.shared.f64 	%fd3510, [%r13+304];
	sub.f64 	%fd3511, %fd3510, %fd5844;
	mul.f64 	%fd3512, %fd3509, %fd3509;
	fma.rn.f64 	%fd3513, %fd3507, %fd3507, %fd3512;
	fma.rn.f64 	%fd3514, %fd3511, %fd3511, %fd3513;
	add.f64 	%fd3515, %fd998, %fd3514;
	rsqrt.approx.f64 	%fd3516, %fd3515;
	mul.f64 	%fd3517, %fd3516, %fd3516;
	mul.f64 	%fd3518, %fd3516, %fd3517;
	ld.shared.f64 	%fd3519, [%r14+304];
	mul.f64 	%fd3520, %fd3519, %fd3518;
	fma.rn.f64 	%fd5857, %fd3507, %fd3520, %fd5857;
	fma.rn.f64 	%fd5858, %fd3509, %fd3520, %fd5858;
	fma.rn.f64 	%fd5859, %fd3511, %fd3520, %fd5859;
	add.s32 	%r220, %r19, 551;
	setp.ge.s32 	%p174, %r220, %r35;
	@%p174 bra 	$L__BB1_206;
	ld.shared.f64 	%fd3521, [%r11+312];
	sub.f64 	%fd3522, %fd3521, %fd5842;
	ld.shared.f64 	%fd3523, [%r12+312];
	sub.f64 	%fd3524, %fd3523, %fd5843;
	ld.shared.f64 	%fd3525, [%r13+312];
	sub.f64 	%fd3526, %fd3525, %fd5844;
	mul.f64 	%fd3527, %fd3524, %fd3524;
	fma.rn.f64 	%fd3528, %fd3522, %fd3522, %fd3527;
	fma.rn.f64 	%fd3529, %fd3526, %fd3526, %fd3528;
	add.f64 	%fd3530, %fd998, %fd3529;
	rsqrt.approx.f64 	%fd3531, %fd3530;
	mul.f64 	%fd3532, %fd3531, %fd3531;
	mul.f64 	%fd3533, %fd3531, %fd3532;
	ld.shared.f64 	%fd3534, [%r14+312];
	mul.f64 	%fd3535, %fd3534, %fd3533;
	fma.rn.f64 	%fd5857, %fd3522, %fd3535, %fd5857;
	fma.rn.f64 	%fd5858, %fd3524, %fd3535, %fd5858;
	fma.rn.f64 	%fd5859, %fd3526, %fd3535, %fd5859;
	add.s32 	%r221, %r19, 552;
	setp.ge.s32 	%p175, %r221, %r35;
	@%p175 bra 	$L__BB1_206;
	ld.shared.f64 	%fd3536, [%r11+320];
	sub.f64 	%fd3537, %fd3536, %fd5842;
	ld.shared.f64 	%fd3538, [%r12+320];
	sub.f64 	%fd3539, %fd3538, %fd5843;
	ld.shared.f64 	%fd3540, [%r13+320];
	sub.f64 	%fd3541, %fd3540, %fd5844;
	mul.f64 	%fd3542, %fd3539, %fd3539;
	fma.rn.f64 	%fd3543, %fd3537, %fd3537, %fd3542;
	fma.rn.f64 	%fd3544, %fd3541, %fd3541, %fd3543;
	add.f64 	%fd3545, %fd998, %fd3544;
	rsqrt.approx.f64 	%fd3546, %fd3545;
	mul.f64 	%fd3547, %fd3546, %fd3546;
	mul.f64 	%fd3548, %fd3546, %fd3547;
	ld.shared.f64 	%fd3549, [%r14+320];
	mul.f64 	%fd3550, %fd3549, %fd3548;
	fma.rn.f64 	%fd5857, %fd3537, %fd3550, %fd5857;
	fma.rn.f64 	%fd5858, %fd3539, %fd3550, %fd5858;
	fma.rn.f64 	%fd5859, %fd3541, %fd3550, %fd5859;
	add.s32 	%r222, %r19, 553;
	setp.ge.s32 	%p176, %r222, %r35;
	@%p176 bra 	$L__BB1_206;
	ld.shared.f64 	%fd3551, [%r11+328];
	sub.f64 	%fd3552, %fd3551, %fd5842;
	ld.shared.f64 	%fd3553, [%r12+328];
	sub.f64 	%fd3554, %fd3553, %fd5843;
	ld.shared.f64 	%fd3555, [%r13+328];
	sub.f64 	%fd3556, %fd3555, %fd5844;
	mul.f64 	%fd3557, %fd3554, %fd3554;
	fma.rn.f64 	%fd3558, %fd3552, %fd3552, %fd3557;
	fma.rn.f64 	%fd3559, %fd3556, %fd3556, %fd3558;
	add.f64 	%fd3560, %fd998, %fd3559;
	rsqrt.approx.f64 	%fd3561, %fd3560;
	mul.f64 	%fd3562, %fd3561, %fd3561;
	mul.f64 	%fd3563, %fd3561, %fd3562;
	ld.shared.f64 	%fd3564, [%r14+328];
	mul.f64 	%fd3565, %fd3564, %fd3563;
	fma.rn.f64 	%fd5857, %fd3552, %fd3565, %fd5857;
	fma.rn.f64 	%fd5858, %fd3554, %fd3565, %fd5858;
	fma.rn.f64 	%fd5859, %fd3556, %fd3565, %fd5859;
	add.s32 	%r223, %r19, 554;
	setp.ge.s32 	%p177, %r223, %r35;
	@%p177 bra 	$L__BB1_206;
	ld.shared.f64 	%fd3566, [%r11+336];
	sub.f64 	%fd3567, %fd3566, %fd5842;
	ld.shared.f64 	%fd3568, [%r12+336];
	sub.f64 	%fd3569, %fd3568, %fd5843;
	ld.shared.f64 	%fd3570, [%r13+336];
	sub.f64 	%fd3571, %fd3570, %fd5844;
	mul.f64 	%fd3572, %fd3569, %fd3569;
	fma.rn.f64 	%fd3573, %fd3567, %fd3567, %fd3572;
	fma.rn.f64 	%fd3574, %fd3571, %fd3571, %fd3573;
	add.f64 	%fd3575, %fd998, %fd3574;
	rsqrt.approx.f64 	%fd3576, %fd3575;
	mul.f64 	%fd3577, %fd3576, %fd3576;
	mul.f64 	%fd3578, %fd3576, %fd3577;
	ld.shared.f64 	%fd3579, [%r14+336];
	mul.f64 	%fd3580, %fd3579, %fd3578;
	fma.rn.f64 	%fd5857, %fd3567, %fd3580, %fd5857;
	fma.rn.f64 	%fd5858, %fd3569, %fd3580, %fd5858;
	fma.rn.f64 	%fd5859, %fd3571, %fd3580, %fd5859;
	add.s32 	%r224, %r19, 555;
	setp.ge.s32 	%p178, %r224, %r35;
	@%p178 bra 	$L__BB1_206;
	ld.shared.f64 	%fd3581, [%r11+344];
	sub.f64 	%fd3582, %fd3581, %fd5842;
	ld.shared.f64 	%fd3583, [%r12+344];
	sub.f64 	%fd3584, %fd3583, %fd5843;
	ld.shared.f64 	%fd3585, [%r13+344];
	sub.f64 	%fd3586, %fd3585, %fd5844;
	mul.f64 	%fd3587, %fd3584, %fd3584;
	fma.rn.f64 	%fd3588, %fd3582, %fd3582, %fd3587;
	fma.rn.f64 	%fd3589, %fd3586, %fd3586, %fd3588;
	add.f64 	%fd3590, %fd998, %fd3589;
	rsqrt.approx.f64 	%fd3591, %fd3590;
	mul.f64 	%fd3592, %fd3591, %fd3591;
	mul.f64 	%fd3593, %fd3591, %fd3592;
	ld.shared.f64 	%fd3594, [%r14+344];
	mul.f64 	%fd3595, %fd3594, %fd3593;
	fma.rn.f64 	%fd5857, %fd3582, %fd3595, %fd5857;
	fma.rn.f64 	%fd5858, %fd3584, %fd3595, %fd5858;
	fma.rn.f64 	%fd5859, %fd3586, %fd3595, %fd5859;
	add.s32 	%r225, %r19, 556;
	setp.ge.s32 	%p179, %r225, %r35;
	@%p179 bra 	$L__BB1_206;
	ld.shared.f64 	%fd3596, [%r11+352];
	sub.f64 	%fd3597, %fd3596, %fd5842;
	ld.shared.f64 	%fd3598, [%r12+352];
	sub.f64 	%fd3599, %fd3598, %fd5843;
	ld.shared.f64 	%fd3600, [%r13+352];
	sub.f64 	%fd3601, %fd3600, %fd5844;
	mul.f64 	%fd3602, %fd3599, %fd3599;
	fma.rn.f64 	%fd3603, %fd3597, %fd3597, %fd3602;
	fma.rn.f64 	%fd3604, %fd3601, %fd3601, %fd3603;
	add.f64 	%fd3605, %fd998, %fd3604;
	rsqrt.approx.f64 	%fd3606, %fd3605;
	mul.f64 	%fd3607, %fd3606, %fd3606;
	mul.f64 	%fd3608, %fd3606, %fd3607;
	ld.shared.f64 	%fd3609, [%r14+352];
	mul.f64 	%fd3610, %fd3609, %fd3608;
	fma.rn.f64 	%fd5857, %fd3597, %fd3610, %fd5857;
	fma.rn.f64 	%fd5858, %fd3599, %fd3610, %fd5858;
	fma.rn.f64 	%fd5859, %fd3601, %fd3610, %fd5859;
	add.s32 	%r226, %r19, 557;
	setp.ge.s32 	%p180, %r226, %r35;
	@%p180 bra 	$L__BB1_206;
	ld.shared.f64 	%fd3611, [%r11+360];
	sub.f64 	%fd3612, %fd3611, %fd5842;
	ld.shared.f64 	%fd3613, [%r12+360];
	sub.f64 	%fd3614, %fd3613, %fd5843;
	ld.shared.f64 	%fd3615, [%r13+360];
	sub.f64 	%fd3616, %fd3615, %fd5844;
	mul.f64 	%fd3617, %fd3614, %fd3614;
	fma.rn.f64 	%fd3618, %fd3612, %fd3612, %fd3617;
	fma.rn.f64 	%fd3619, %fd3616, %fd3616, %fd3618;
	add.f64 	%fd3620, %fd998, %fd3619;
	rsqrt.approx.f64 	%fd3621, %fd3620;
	mul.f64 	%fd3622, %fd3621, %fd3621;
	mul.f64 	%fd3623, %fd3621, %fd3622;
	ld.shared.f64 	%fd3624, [%r14+360];
	mul.f64 	%fd3625, %fd3624, %fd3623;
	fma.rn.f64 	%fd5857, %fd3612, %fd3625, %fd5857;
	fma.rn.f64 	%fd5858, %fd3614, %fd3625, %fd5858;
	fma.rn.f64 	%fd5859, %fd3616, %fd3625, %fd5859;
	add.s32 	%r227, %r19, 558;
	setp.ge.s32 	%p181, %r227, %r35;
	@%p181 bra 	$L__BB1_206;
	ld.shared.f64 	%fd3626, [%r11+368];
	sub.f64 	%fd3627, %fd3626, %fd5842;
	ld.shared.f64 	%fd3628, [%r12+368];
	sub.f64 	%fd3629, %fd3628, %fd5843;
	ld.shared.f64 	%fd3630, [%r13+368];
	sub.f64 	%fd3631, %fd3630, %fd5844;
	mul.f64 	%fd3632, %fd3629, %fd3629;
	fma.rn.f64 	%fd3633, %fd3627, %fd3627, %fd3632;
	fma.rn.f64 	%fd3634, %fd3631, %fd3631, %fd3633;
	add.f64 	%fd3635, %fd998, %fd3634;
	rsqrt.approx.f64 	%fd3636, %fd3635;
	mul.f64 	%fd3637, %fd3636, %fd3636;
	mul.f64 	%fd3638, %fd3636, %fd3637;
	ld.shared.f64 	%fd3639, [%r14+368];
	mul.f64 	%fd3640, %fd3639, %fd3638;
	fma.rn.f64 	%fd5857, %fd3627, %fd3640, %fd5857;
	fma.rn.f64 	%fd5858, %fd3629, %fd3640, %fd5858;
	fma.rn.f64 	%fd5859, %fd3631, %fd3640, %fd5859;
	add.s32 	%r228, %r19, 559;
	setp.ge.s32 	%p182, %r228, %r35;
	@%p182 bra 	$L__BB1_206;
	ld.shared.f64 	%fd3641, [%r11+376];
	sub.f64 	%fd3642, %fd3641, %fd5842;
	ld.shared.f64 	%fd3643, [%r12+376];
	sub.f64 	%fd3644, %fd3643, %fd5843;
	ld.shared.f64 	%fd3645, [%r13+376];
	sub.f64 	%fd3646, %fd3645, %fd5844;
	mul.f64 	%fd3647, %fd3644, %fd3644;
	fma.rn.f64 	%fd3648, %fd3642, %fd3642, %fd3647;
	fma.rn.f64 	%fd3649, %fd3646, %fd3646, %fd3648;
	add.f64 	%fd3650, %fd998, %fd3649;
	rsqrt.approx.f64 	%fd3651, %fd3650;
	mul.f64 	%fd3652, %fd3651, %fd3651;
	mul.f64 	%fd3653, %fd3651, %fd3652;
	ld.shared.f64 	%fd3654, [%r14+376];
	mul.f64 	%fd3655, %fd3654, %fd3653;
	fma.rn.f64 	%fd5857, %fd3642, %fd3655, %fd5857;
	fma.rn.f64 	%fd5858, %fd3644, %fd3655, %fd5858;
	fma.rn.f64 	%fd5859, %fd3646, %fd3655, %fd5859;
	add.s32 	%r229, %r19, 560;
	setp.ge.s32 	%p183, %r229, %r35;
	@%p183 bra 	$L__BB1_206;
	ld.shared.f64 	%fd3656, [%r11+384];
	sub.f64 	%fd3657, %fd3656, %fd5842;
	ld.shared.f64 	%fd3658, [%r12+384];
	sub.f64 	%fd3659, %fd3658, %fd5843;
	ld.shared.f64 	%fd3660, [%r13+384];
	sub.f64 	%fd3661, %fd3660, %fd5844;
	mul.f64 	%fd3662, %fd3659, %fd3659;
	fma.rn.f64 	%fd3663, %fd3657, %fd3657, %fd3662;
	fma.rn.f64 	%fd3664, %fd3661, %fd3661, %fd3663;
	add.f64 	%fd3665, %fd998, %fd3664;
	rsqrt.approx.f64 	%fd3666, %fd3665;
	mul.f64 	%fd3667, %fd3666, %fd3666;
	mul.f64 	%fd3668, %fd3666, %fd3667;
	ld.shared.f64 	%fd3669, [%r14+384];
	mul.f64 	%fd3670, %fd3669, %fd3668;
	fma.rn.f64 	%fd5857, %fd3657, %fd3670, %fd5857;
	fma.rn.f64 	%fd5858, %fd3659, %fd3670, %fd5858;
	fma.rn.f64 	%fd5859, %fd3661, %fd3670, %fd5859;
	add.s32 	%r230, %r19, 561;
	setp.ge.s32 	%p184, %r230, %r35;
	@%p184 bra 	$L__BB1_206;
	ld.shared.f64 	%fd3671, [%r11+392];
	sub.f64 	%fd3672, %fd3671, %fd5842;
	ld.shared.f64 	%fd3673, [%r12+392];
	sub.f64 	%fd3674, %fd3673, %fd5843;
	ld.shared.f64 	%fd3675, [%r13+392];
	sub.f64 	%fd3676, %fd3675, %fd5844;
	mul.f64 	%fd3677, %fd3674, %fd3674;
	fma.rn.f64 	%fd3678, %fd3672, %fd3672, %fd3677;
	fma.rn.f64 	%fd3679, %fd3676, %fd3676, %fd3678;
	add.f64 	%fd3680, %fd998, %fd3679;
	rsqrt.approx.f64 	%fd3681, %fd3680;
	mul.f64 	%fd3682, %fd3681, %fd3681;
	mul.f64 	%fd3683, %fd3681, %fd3682;
	ld.shared.f64 	%fd3684, [%r14+392];
	mul.f64 	%fd3685, %fd3684, %fd3683;
	fma.rn.f64 	%fd5857, %fd3672, %fd3685, %fd5857;
	fma.rn.f64 	%fd5858, %fd3674, %fd3685, %fd5858;
	fma.rn.f64 	%fd5859, %fd3676, %fd3685, %fd5859;
	add.s32 	%r231, %r19, 562;
	setp.ge.s32 	%p185, %r231, %r35;
	@%p185 bra 	$L__BB1_206;
	ld.shared.f64 	%fd3686, [%r11+400];
	sub.f64 	%fd3687, %fd3686, %fd5842;
	ld.shared.f64 	%fd3688, [%r12+400];
	sub.f64 	%fd3689, %fd3688, %fd5843;
	ld.shared.f64 	%fd3690, [%r13+400];
	sub.f64 	%fd3691, %fd3690, %fd5844;
	mul.f64 	%fd3692, %fd3689, %fd3689;
	fma.rn.f64 	%fd3693, %fd3687, %fd3687, %fd3692;
	fma.rn.f64 	%fd3694, %fd3691, %fd3691, %fd3693;
	add.f64 	%fd3695, %fd998, %fd3694;
	rsqrt.approx.f64 	%fd3696, %fd3695;
	mul.f64 	%fd3697, %fd3696, %fd3696;
	mul.f64 	%fd3698, %fd3696, %fd3697;
	ld.shared.f64 	%fd3699, [%r14+400];
	mul.f64 	%fd3700, %fd3699, %fd3698;
	fma.rn.f64 	%fd5857, %fd3687, %fd3700, %fd5857;
	fma.rn.f64 	%fd5858, %fd3689, %fd3700, %fd5858;
	fma.rn.f64 	%fd5859, %fd3691, %fd3700, %fd5859;
	add.s32 	%r232, %r19, 563;
	setp.ge.s32 	%p186, %r232, %r35;
	@%p186 bra 	$L__BB1_206;
	ld.shared.f64 	%fd3701, [%r11+408];
	sub.f64 	%fd3702, %fd3701, %fd5842;
	ld.shared.f64 	%fd3703, [%r12+408];
	sub.f64 	%fd3704, %fd3703, %fd5843;
	ld.shared.f64 	%fd3705, [%r13+408];
	sub.f64 	%fd3706, %fd3705, %fd5844;
	mul.f64 	%fd3707, %fd3704, %fd3704;
	fma.rn.f64 	%fd3708, %fd3702, %fd3702, %fd3707;
	fma.rn.f64 	%fd3709, %fd3706, %fd3706, %fd3708;
	add.f64 	%fd3710, %fd998, %fd3709;
	rsqrt.approx.f64 	%fd3711, %fd3710;
	mul.f64 	%fd3712, %fd3711, %fd3711;
	mul.f64 	%fd3713, %fd3711, %fd3712;
	ld.shared.f64 	%fd3714, [%r14+408];
	mul.f64 	%fd3715, %fd3714, %fd3713;
	fma.rn.f64 	%fd5857, %fd3702, %fd3715, %fd5857;
	fma.rn.f64 	%fd5858, %fd3704, %fd3715, %fd5858;
	fma.rn.f64 	%fd5859, %fd3706, %fd3715, %fd5859;
	add.s32 	%r233, %r19, 564;
	setp.ge.s32 	%p187, %r233, %r35;
	@%p187 bra 	$L__BB1_206;
	ld.shared.f64 	%fd3716, [%r11+416];
	sub.f64 	%fd3717, %fd3716, %fd5842;
	ld.shared.f64 	%fd3718, [%r12+416];
	sub.f64 	%fd3719, %fd3718, %fd5843;
	ld.shared.f64 	%fd3720, [%r13+416];
	sub.f64 	%fd3721, %fd3720, %fd5844;
	mul.f64 	%fd3722, %fd3719, %fd3719;
	fma.rn.f64 	%fd3723, %fd3717, %fd3717, %fd3722;
	fma.rn.f64 	%fd3724, %fd3721, %fd3721, %fd3723;
	add.f64 	%fd3725, %fd998, %fd3724;
	rsqrt.approx.f64 	%fd3726, %fd3725;
	mul.f64 	%fd3727, %fd3726, %fd3726;
	mul.f64 	%fd3728, %fd3726, %fd3727;
	ld.shared.f64 	%fd3729, [%r14+416];
	mul.f64 	%fd3730, %fd3729, %fd3728;
	fma.rn.f64 	%fd5857, %fd3717, %fd3730, %fd5857;
	fma.rn.f64 	%fd5858, %fd3719, %fd3730, %fd5858;
	fma.rn.f64 	%fd5859, %fd3721, %fd3730, %fd5859;
	add.s32 	%r234, %r19, 565;
	setp.ge.s32 	%p188, %r234, %r35;
	@%p188 bra 	$L__BB1_206;
	ld.shared.f64 	%fd3731, [%r11+424];
	sub.f64 	%fd3732, %fd3731, %fd5842;
	ld.shared.f64 	%fd3733, [%r12+424];
	sub.f64 	%fd3734, %fd3733, %fd5843;
	ld.shared.f64 	%fd3735, [%r13+424];
	sub.f64 	%fd3736, %fd3735, %fd5844;
	mul.f64 	%fd3737, %fd3734, %fd3734;
	fma.rn.f64 	%fd3738, %fd3732, %fd3732, %fd3737;
	fma.rn.f64 	%fd3739, %fd3736, %fd3736, %fd3738;
	add.f64 	%fd3740, %fd998, %fd3739;
	rsqrt.approx.f64 	%fd3741, %fd3740;
	mul.f64 	%fd3742, %fd3741, %fd3741;
	mul.f64 	%fd3743, %fd3741, %fd3742;
	ld.shared.f64 	%fd3744, [%r14+424];
	mul.f64 	%fd3745, %fd3744, %fd3743;
	fma.rn.f64 	%fd5857, %fd3732, %fd3745, %fd5857;
	fma.rn.f64 	%fd5858, %fd3734, %fd3745, %fd5858;
	fma.rn.f64 	%fd5859, %fd3736, %fd3745, %fd5859;
	add.s32 	%r235, %r19, 566;
	setp.ge.s32 	%p189, %r235, %r35;
	@%p189 bra 	$L__BB1_206;
	ld.shared.f64 	%fd3746, [%r11+432];
	sub.f64 	%fd3747, %fd3746, %fd5842;
	ld.shared.f64 	%fd3748, [%r12+432];
	sub.f64 	%fd3749, %fd3748, %fd5843;
	ld.shared.f64 	%fd3750, [%r13+432];
	sub.f64 	%fd3751, %fd3750, %fd5844;
	mul.f64 	%fd3752, %fd3749, %fd3749;
	fma.rn.f64 	%fd3753, %fd3747, %fd3747, %fd3752;
	fma.rn.f64 	%fd3754, %fd3751, %fd3751, %fd3753;
	add.f64 	%fd3755, %fd998, %fd3754;
	rsqrt.approx.f64 	%fd3756, %fd3755;
	mul.f64 	%fd3757, %fd3756, %fd3756;
	mul.f64 	%fd3758, %fd3756, %fd3757;
	ld.shared.f64 	%fd3759, [%r14+432];
	mul.f64 	%fd3760, %fd3759, %fd3758;
	fma.rn.f64 	%fd5857, %fd3747, %fd3760, %fd5857;
	fma.rn.f64 	%fd5858, %fd3749, %fd3760, %fd5858;
	fma.rn.f64 	%fd5859, %fd3751, %fd3760, %fd5859;
	add.s32 	%r236, %r19, 567;
	setp.ge.s32 	%p190, %r236, %r35;
	@%p190 bra 	$L__BB1_206;
	ld.shared.f64 	%fd3761, [%r11+440];
	sub.f64 	%fd3762, %fd3761, %fd5842;
	ld.shared.f64 	%fd3763, [%r12+440];
	sub.f64 	%fd3764, %fd3763, %fd5843;
	ld.shared.f64 	%fd3765, [%r13+440];
	sub.f64 	%fd3766, %fd3765, %fd5844;
	mul.f64 	%fd3767, %fd3764, %fd3764;
	fma.rn.f64 	%fd3768, %fd3762, %fd3762, %fd3767;
	fma.rn.f64 	%fd3769, %fd3766, %fd3766, %fd3768;
	add.f64 	%fd3770, %fd998, %fd3769;
	rsqrt.approx.f64 	%fd3771, %fd3770;
	mul.f64 	%fd3772, %fd3771, %fd3771;
	mul.f64 	%fd3773, %fd3771, %fd3772;
	ld.shared.f64 	%fd3774, [%r14+440];
	mul.f64 	%fd3775, %fd3774, %fd3773;
	fma.rn.f64 	%fd5857, %fd3762, %fd3775, %fd5857;
	fma.rn.f64 	%fd5858, %fd3764, %fd3775, %fd5858;
	fma.rn.f64 	%fd5859, %fd3766, %fd3775, %fd5859;
	add.s32 	%r237, %r19, 568;
	setp.ge.s32 	%p191, %r237, %r35;
	@%p191 bra 	$L__BB1_206;
	ld.shared.f64 	%fd3776, [%r11+448];
	sub.f64 	%fd3777, %fd3776, %fd5842;
	ld.shared.f64 	%fd3778, [%r12+448];
	sub.f64 	%fd3779, %fd3778, %fd5843;
	ld.shared.f64 	%fd3780, [%r13+448];
	sub.f64 	%fd3781, %fd3780, %fd5844;
	mul.f64 	%fd3782, %fd3779, %fd3779;
	fma.rn.f64 	%fd3783, %fd3777, %fd3777, %fd3782;
	fma.rn.f64 	%fd3784, %fd3781, %fd3781, %fd3783;
	add.f64 	%fd3785, %fd998, %fd3784;
	rsqrt.approx.f64 	%fd3786, %fd3785;
	mul.f64 	%fd3787, %fd3786, %fd3786;
	mul.f64 	%fd3788, %fd3786, %fd3787;
	ld.shared.f64 	%fd3789, [%r14+448];
	mul.f64 	%fd3790, %fd3789, %fd3788;
	fma.rn.f64 	%fd5857, %fd3777, %fd3790, %fd5857;
	fma.rn.f64 	%fd5858, %fd3779, %fd3790, %fd5858;
	fma.rn.f64 	%fd5859, %fd3781, %fd3790, %fd5859;
	add.s32 	%r238, %r19, 569;
	setp.ge.s32 	%p192, %r238, %r35;
	@%p192 bra 	$L__BB1_206;
	ld.shared.f64 	%fd3791, [%r11+456];
	sub.f64 	%fd3792, %fd3791, %fd5842;
	ld.shared.f64 	%fd3793, [%r12+456];
	sub.f64 	%fd3794, %fd3793, %fd5843;
	ld.shared.f64 	%fd3795, [%r13+456];
	sub.f64 	%fd3796, %fd3795, %fd5844;
	mul.f64 	%fd3797, %fd3794, %fd3794;
	fma.rn.f64 	%fd3798, %fd3792, %fd3792, %fd3797;
	fma.rn.f64 	%fd3799, %fd3796, %fd3796, %fd3798;
	add.f64 	%fd3800, %fd998, %fd3799;
	rsqrt.approx.f64 	%fd3801, %fd3800;
	mul.f64 	%fd3802, %fd3801, %fd3801;
	mul.f64 	%fd3803, %fd3801, %fd3802;
	ld.shared.f64 	%fd3804, [%r14+456];
	mul.f64 	%fd3805, %fd3804, %fd3803;
	fma.rn.f64 	%fd5857, %fd3792, %fd3805, %fd5857;
	fma.rn.f64 	%fd5858, %fd3794, %fd3805, %fd5858;
	fma.rn.f64 	%fd5859, %fd3796, %fd3805, %fd5859;
	add.s32 	%r239, %r19, 570;
	setp.ge.s32 	%p193, %r239, %r35;
	@%p193 bra 	$L__BB1_206;
	ld.shared.f64 	%fd3806, [%r11+464];
	sub.f64 	%fd3807, %fd3806, %fd5842;
	ld.shared.f64 	%fd3808, [%r12+464];
	sub.f64 	%fd3809, %fd3808, %fd5843;
	ld.shared.f64 	%fd3810, [%r13+464];
	sub.f64 	%fd3811, %fd3810, %fd5844;
	mul.f64 	%fd3812, %fd3809, %fd3809;
	fma.rn.f64 	%fd3813, %fd3807, %fd3807, %fd3812;
	fma.rn.f64 	%fd3814, %fd3811, %fd3811, %fd3813;
	add.f64 	%fd3815, %fd998, %fd3814;
	rsqrt.approx.f64 	%fd3816, %fd3815;
	mul.f64 	%fd3817, %fd3816, %fd3816;
	mul.f64 	%fd3818, %fd3816, %fd3817;
	ld.shared.f64 	%fd3819, [%r14+464];
	mul.f64 	%fd3820, %fd3819, %fd3818;
	fma.rn.f64 	%fd5857, %fd3807, %fd3820, %fd5857;
	fma.rn.f64 	%fd5858, %fd3809, %fd3820, %fd5858;
	fma.rn.f64 	%fd5859, %fd3811, %fd3820, %fd5859;
	add.s32 	%r240, %r19, 571;
	setp.ge.s32 	%p194, %r240, %r35;
	@%p194 bra 	$L__BB1_206;
	ld.shared.f64 	%fd3821, [%r11+472];
	sub.f64 	%fd3822, %fd3821, %fd5842;
	ld.shared.f64 	%fd3823, [%r12+472];
	sub.f64 	%fd3824, %fd3823, %fd5843;
	ld.shared.f64 	%fd3825, [%r13+472];
	sub.f64 	%fd3826, %fd3825, %fd5844;
	mul.f64 	%fd3827, %fd3824, %fd3824;
	fma.rn.f64 	%fd3828, %fd3822, %fd3822, %fd3827;
	fma.rn.f64 	%fd3829, %fd3826, %fd3826, %fd3828;
	add.f64 	%fd3830, %fd998, %fd3829;
	rsqrt.approx.f64 	%fd3831, %fd3830;
	mul.f64 	%fd3832, %fd3831, %fd3831;
	mul.f64 	%fd3833, %fd3831, %fd3832;
	ld.shared.f64 	%fd3834, [%r14+472];
	mul.f64 	%fd3835, %fd3834, %fd3833;
	fma.rn.f64 	%fd5857, %fd3822, %fd3835, %fd5857;
	fma.rn.f64 	%fd5858, %fd3824, %fd3835, %fd5858;
	fma.rn.f64 	%fd5859, %fd3826, %fd3835, %fd5859;
	add.s32 	%r241, %r19, 572;
	setp.ge.s32 	%p195, %r241, %r35;
	@%p195 bra 	$L__BB1_206;
	ld.shared.f64 	%fd3836, [%r11+480];
	sub.f64 	%fd3837, %fd3836, %fd5842;
	ld.shared.f64 	%fd3838, [%r12+480];
	sub.f64 	%fd3839, %fd3838, %fd5843;
	ld.shared.f64 	%fd3840, [%r13+480];
	sub.f64 	%fd3841, %fd3840, %fd5844;
	mul.f64 	%fd3842, %fd3839, %fd3839;
	fma.rn.f64 	%fd3843, %fd3837, %fd3837, %fd3842;
	fma.rn.f64 	%fd3844, %fd3841, %fd3841, %fd3843;
	add.f64 	%fd3845, %fd998, %fd3844;
	rsqrt.approx.f64 	%fd3846, %fd3845;
	mul.f64 	%fd3847, %fd3846, %fd3846;
	mul.f64 	%fd3848, %fd3846, %fd3847;
	ld.shared.f64 	%fd3849, [%r14+480];
	mul.f64 	%fd3850, %fd3849, %fd3848;
	fma.rn.f64 	%fd5857, %fd3837, %fd3850, %fd5857;
	fma.rn.f64 	%fd5858, %fd3839, %fd3850, %fd5858;
	fma.rn.f64 	%fd5859, %fd3841, %fd3850, %fd5859;
	add.s32 	%r242, %r19, 573;
	setp.ge.s32 	%p196, %r242, %r35;
	@%p196 bra 	$L__BB1_206;
	ld.shared.f64 	%fd3851, [%r11+488];
	sub.f64 	%fd3852, %fd3851, %fd5842;
	ld.shared.f64 	%fd3853, [%r12+488];
	sub.f64 	%fd3854, %fd3853, %fd5843;
	ld.shared.f64 	%fd3855, [%r13+488];
	sub.f64 	%fd3856, %fd3855, %fd5844;
	mul.f64 	%fd3857, %fd3854, %fd3854;
	fma.rn.f64 	%fd3858, %fd3852, %fd3852, %fd3857;
	fma.rn.f64 	%fd3859, %fd3856, %fd3856, %fd3858;
	add.f64 	%fd3860, %fd998, %fd3859;
	rsqrt.approx.f64 	%fd3861, %fd3860;
	mul.f64 	%fd3862, %fd3861, %fd3861;
	mul.f64 	%fd3863, %fd3861, %fd3862;
	ld.shared.f64 	%fd3864, [%r14+488];
	mul.f64 	%fd3865, %fd3864, %fd3863;
	fma.rn.f64 	%fd5857, %fd3852, %fd3865, %fd5857;
	fma.rn.f64 	%fd5858, %fd3854, %fd3865, %fd5858;
	fma.rn.f64 	%fd5859, %fd3856, %fd3865, %fd5859;
	add.s32 	%r243, %r19, 574;
	setp.ge.s32 	%p197, %r243, %r35;
	@%p197 bra 	$L__BB1_206;
	ld.shared.f64 	%fd3866, [%r11+496];
	sub.f64 	%fd3867, %fd3866, %fd5842;
	ld.shared.f64 	%fd3868, [%r12+496];
	sub.f64 	%fd3869, %fd3868, %fd5843;
	ld.shared.f64 	%fd3870, [%r13+496];
	sub.f64 	%fd3871, %fd3870, %fd5844;
	mul.f64 	%fd3872, %fd3869, %fd3869;
	fma.rn.f64 	%fd3873, %fd3867, %fd3867, %fd3872;
	fma.rn.f64 	%fd3874, %fd3871, %fd3871, %fd3873;
	add.f64 	%fd3875, %fd998, %fd3874;
	rsqrt.approx.f64 	%fd3876, %fd3875;
	mul.f64 	%fd3877, %fd3876, %fd3876;
	mul.f64 	%fd3878, %fd3876, %fd3877;
	ld.shared.f64 	%fd3879, [%r14+496];
	mul.f64 	%fd3880, %fd3879, %fd3878;
	fma.rn.f64 	%fd5857, %fd3867, %fd3880, %fd5857;
	fma.rn.f64 	%fd5858, %fd3869, %fd3880, %fd5858;
	fma.rn.f64 	%fd5859, %fd3871, %fd3880, %fd5859;
	add.s32 	%r244, %r19, 575;
	setp.ge.s32 	%p198, %r244, %r35;
	@%p198 bra 	$L__BB1_206;
	ld.shared.f64 	%fd3881, [%r11+504];
	sub.f64 	%fd3882, %fd3881, %fd5842;
	ld.shared.f64 	%fd3883, [%r12+504];
	sub.f64 	%fd3884, %fd3883, %fd5843;
	ld.shared.f64 	%fd3885, [%r13+504];
	sub.f64 	%fd3886, %fd3885, %fd5844;
	mul.f64 	%fd3887, %fd3884, %fd3884;
	fma.rn.f64 	%fd3888, %fd3882, %fd3882, %fd3887;
	fma.rn.f64 	%fd3889, %fd3886, %fd3886, %fd3888;
	add.f64 	%fd3890, %fd998, %fd3889;
	rsqrt.approx.f64 	%fd3891, %fd3890;
	mul.f64 	%fd3892, %fd3891, %fd3891;
	mul.f64 	%fd3893, %fd3891, %fd3892;
	ld.shared.f64 	%fd3894, [%r14+504];
	mul.f64 	%fd3895, %fd3894, %fd3893;
	fma.rn.f64 	%fd589, %fd3882, %fd3895, %fd5857;
	fma.rn.f64 	%fd590, %fd3884, %fd3895, %fd5858;
	fma.rn.f64 	%fd591, %fd3886, %fd3895, %fd5859;
	mov.f64 	%fd5857, %fd589;
	mov.f64 	%fd5858, %fd590;
	mov.f64 	%fd5859, %fd591;
$L__BB1_206:
	bar.sync 	0;
	add.s32 	%r245, %r18, 768;
	setp.ge.s32 	%p199, %r245, %r35;
	@%p199 bra 	$L__BB1_208;
	cvt.u64.u32 	%rd62, %r383;
	add.s64 	%rd63, %rd62, %rd45;
	shl.b64 	%rd64, %rd63, 3;
	add.s64 	%rd65, %rd4, %rd64;
	ld.global.f64 	%fd3896, [%rd65+6144];
	st.shared.f64 	[%r4], %fd3896;
	add.s64 	%rd66, %rd3, %rd64;
	ld.global.f64 	%fd3897, [%rd66+6144];
	st.shared.f64 	[%r5], %fd3897;
	add.s64 	%rd67, %rd2, %rd64;
	ld.global.f64 	%fd3898, [%rd67+6144];
	st.shared.f64 	[%r6], %fd3898;
	add.s64 	%rd68, %rd1, %rd64;
	ld.global.f64 	%fd3899, [%rd68+6144];
	st.shared.f64 	[%r7], %fd3899;
$L__BB1_208:
	bar.sync 	0;
	add.s32 	%r246, %r19, 768;
	setp.ge.s32 	%p200, %r246, %r35;
	@%p200 bra 	$L__BB1_273;
	ld.shared.f64 	%fd3900, [%r11];
	sub.f64 	%fd3901, %fd3900, %fd5842;
	ld.shared.f64 	%fd3902, [%r12];
	sub.f64 	%fd3903, %fd3902, %fd5843;
	ld.shared.f64 	%fd3904, [%r13];
	sub.f64 	%fd3905, %fd3904, %fd5844;
	mul.f64 	%fd3906, %fd3903, %fd3903;
	fma.rn.f64 	%fd3907, %fd3901, %fd3901, %fd3906;
	fma.rn.f64 	%fd3908, %fd3905, %fd3905, %fd3907;
	add.f64 	%fd3909, %fd998, %fd3908;
	rsqrt.approx.f64 	%fd3910, %fd3909;
	mul.f64 	%fd3911, %fd3910, %fd3910;
	mul.f64 	%fd3912, %fd3910, %fd3911;
	ld.shared.f64 	%fd3913, [%r14];
	mul.f64 	%fd3914, %fd3913, %fd3912;
	fma.rn.f64 	%fd5857, %fd3901, %fd3914, %fd5857;
	fma.rn.f64 	%fd5858, %fd3903, %fd3914, %fd5858;
	fma.rn.f64 	%fd5859, %fd3905, %fd3914, %fd5859;
	add.s32 	%r247, %r19, 769;
	setp.ge.s32 	%p201, %r247, %r35;
	@%p201 bra 	$L__BB1_273;
	ld.shared.f64 	%fd3915, [%r11+8];
	sub.f64 	%fd3916, %fd3915, %fd5842;
	ld.shared.f64 	%fd3917, [%r12+8];
	sub.f64 	%fd3918, %fd3917, %fd5843;
	ld.shared.f64 	%fd3919, [%r13+8];
	sub.f64 	%fd3920, %fd3919, %fd5844;
	mul.f64 	%fd3921, %fd3918, %fd3918;
	fma.rn.f64 	%fd3922, %fd3916, %fd3916, %fd3921;
	fma.rn.f64 	%fd3923, %fd3920, %fd3920, %fd3922;
	add.f64 	%fd3924, %fd998, %fd3923;
	rsqrt.approx.f64 	%fd3925, %fd3924;
	mul.f64 	%fd3926, %fd3925, %fd3925;
	mul.f64 	%fd3927, %fd3925, %fd3926;
	ld.shared.f64 	%fd3928, [%r14+8];
	mul.f64 	%fd3929, %fd3928, %fd3927;
	fma.rn.f64 	%fd5857, %fd3916, %fd3929, %fd5857;
	fma.rn.f64 	%fd5858, %fd3918, %fd3929, %fd5858;
	fma.rn.f64 	%fd5859, %fd3920, %fd3929, %fd5859;
	add.s32 	%r248, %r19, 770;
	setp.ge.s32 	%p202, %r248, %r35;
	@%p202 bra 	$L__BB1_273;
	ld.shared.f64 	%fd3930, [%r11+16];
	sub.f64 	%fd3931, %fd3930, %fd5842;
	ld.shared.f64 	%fd3932, [%r12+16];
	sub.f64 	%fd3933, %fd3932, %fd5843;
	ld.shared.f64 	%fd3934, [%r13+16];
	sub.f64 	%fd3935, %fd3934, %fd5844;
	mul.f64 	%fd3936, %fd3933, %fd3933;
	fma.rn.f64 	%fd3937, %fd3931, %fd3931, %fd3936;
	fma.rn.f64 	%fd3938, %fd3935, %fd3935, %fd3937;
	add.f64 	%fd3939, %fd998, %fd3938;
	rsqrt.approx.f64 	%fd3940, %fd3939;
	mul.f64 	%fd3941, %fd3940, %fd3940;
	mul.f64 	%fd3942, %fd3940, %fd3941;
	ld.shared.f64 	%fd3943, [%r14+16];
	mul.f64 	%fd3944, %fd3943, %fd3942;
	fma.rn.f64 	%fd5857, %fd3931, %fd3944, %fd5857;
	fma.rn.f64 	%fd5858, %fd3933, %fd3944, %fd5858;
	fma.rn.f64 	%fd5859, %fd3935, %fd3944, %fd5859;
	add.s32 	%r249, %r19, 771;
	setp.ge.s32 	%p203, %r249, %r35;
	@%p203 bra 	$L__BB1_273;
	ld.shared.f64 	%fd3945, [%r11+24];
	sub.f64 	%fd3946, %fd3945, %fd5842;
	ld.shared.f64 	%fd3947, [%r12+24];
	sub.f64 	%fd3948, %fd3947, %fd5843;
	ld.shared.f64 	%fd3949, [%r13+24];
	sub.f64 	%fd3950, %fd3949, %fd5844;
	mul.f64 	%fd3951, %fd3948, %fd3948;
	fma.rn.f64 	%fd3952, %fd3946, %fd3946, %fd3951;
	fma.rn.f64 	%fd3953, %fd3950, %fd3950, %fd3952;
	add.f64 	%fd3954, %fd998, %fd3953;
	rsqrt.approx.f64 	%fd3955, %fd3954;
	mul.f64 	%fd3956, %fd3955, %fd3955;
	mul.f64 	%fd3957, %fd3955, %fd3956;
	ld.shared.f64 	%fd3958, [%r14+24];
	mul.f64 	%fd3959, %fd3958, %fd3957;
	fma.rn.f64 	%fd5857, %fd3946, %fd3959, %fd5857;
	fma.rn.f64 	%fd5858, %fd3948, %fd3959, %fd5858;
	fma.rn.f64 	%fd5859, %fd3950, %fd3959, %fd5859;
	add.s32 	%r250, %r19, 772;
	setp.ge.s32 	%p204, %r250, %r35;
	@%p204 bra 	$L__BB1_273;
	ld.shared.f64 	%fd3960, [%r11+32];
	sub.f64 	%fd3961, %fd3960, %fd5842;
	ld.shared.f64 	%fd3962, [%r12+32];
	sub.f64 	%fd3963, %fd3962, %fd5843;
	ld.shared.f64 	%fd3964, [%r13+32];
	sub.f64 	%fd3965, %fd3964, %fd5844;
	mul.f64 	%fd3966, %fd3963, %fd3963;
	fma.rn.f64 	%fd3967, %fd3961, %fd3961, %fd3966;
	fma.rn.f64 	%fd3968, %fd3965, %fd3965, %fd3967;
	add.f64 	%fd3969, %fd998, %fd3968;
	rsqrt.approx.f64 	%fd3970, %fd3969;
	mul.f64 	%fd3971, %fd3970, %fd3970;
	mul.f64 	%fd3972, %fd3970, %fd3971;
	ld.shared.f64 	%fd3973, [%r14+32];
	mul.f64 	%fd3974, %fd3973, %fd3972;
	fma.rn.f64 	%fd5857, %fd3961, %fd3974, %fd5857;
	fma.rn.f64 	%fd5858, %fd3963, %fd3974, %fd5858;
	fma.rn.f64 	%fd5859, %fd3965, %fd3974, %fd5859;
	add.s32 	%r251, %r19, 773;
	setp.ge.s32 	%p205, %r251, %r35;
	@%p205 bra 	$L__BB1_273;
	ld.shared.f64 	%fd3975, [%r11+40];
	sub.f64 	%fd3976, %fd3975, %fd5842;
	ld.shared.f64 	%fd3977, [%r12+40];
	sub.f64 	%fd3978, %fd3977, %fd5843;
	ld.shared.f64 	%fd3979, [%r13+40];
	sub.f64 	%fd3980, %fd3979, %fd5844;
	mul.f64 	%fd3981, %fd3978, %fd3978;
	fma.rn.f64 	%fd3982, %fd3976, %fd3976, %fd3981;
	fma.rn.f64 	%fd3983, %fd3980, %fd3980, %fd3982;
	add.f64 	%fd3984, %fd998, %fd3983;
	rsqrt.approx.f64 	%fd3985, %fd3984;
	mul.f64 	%fd3986, %fd3985, %fd3985;
	mul.f64 	%fd3987, %fd3985, %fd3986;
	ld.shared.f64 	%fd3988, [%r14+40];
	mul.f64 	%fd3989, %fd3988, %fd3987;
	fma.rn.f64 	%fd5857, %fd3976, %fd3989, %fd5857;
	fma.rn.f64 	%fd5858, %fd3978, %fd3989, %fd5858;
	fma.rn.f64 	%fd5859, %fd3980, %fd3989, %fd5859;
	add.s32 	%r252, %r19, 774;
	setp.ge.s32 	%p206, %r252, %r35;
	@%p206 bra 	$L__BB1_273;
	ld.shared.f64 	%fd3990, [%r11+48];
	sub.f64 	%fd3991, %fd3990, %fd5842;
	ld.shared.f64 	%fd3992, [%r12+48];
	sub.f64 	%fd3993, %fd3992, %fd5843;
	ld.shared.f64 	%fd3994, [%r13+48];
	sub.f64 	%fd3995, %fd3994, %fd5844;
	mul.f64 	%fd3996, %fd3993, %fd3993;
	fma.rn.f64 	%fd3997, %fd3991, %fd3991, %fd3996;
	fma.rn.f64 	%fd3998, %fd3995, %fd3995, %fd3997;
	add.f64 	%fd3999, %fd998, %fd3998;
	rsqrt.approx.f64 	%fd4000, %fd3999;
	mul.f64 	%fd4001, %fd4000, %fd4000;
	mul.f64 	%fd4002, %fd4000, %fd4001;
	ld.shared.f64 	%fd4003, [%r14+48];
	mul.f64 	%fd4004, %fd4003, %fd4002;
	fma.rn.f64 	%fd5857, %fd3991, %fd4004, %fd5857;
	fma.rn.f64 	%fd5858, %fd3993, %fd4004, %fd5858;
	fma.rn.f64 	%fd5859, %fd3995, %fd4004, %fd5859;
	add.s32 	%r253, %r19, 775;
	setp.ge.s32 	%p207, %r253, %r35;
	@%p207 bra 	$L__BB1_273;
	ld.shared.f64 	%fd4005, [%r11+56];
	sub.f64 	%fd4006, %fd4005, %fd5842;
	ld.shared.f64 	%fd4007, [%r12+56];
	sub.f64 	%fd4008, %fd4007, %fd5843;
	ld.shared.f64 	%fd4009, [%r13+56];
	sub.f64 	%fd4010, %fd4009, %fd5844;
	mul.f64 	%fd4011, %fd4008, %fd4008;
	fma.rn.f64 	%fd4012, %fd4006, %fd4006, %fd4011;
	fma.rn.f64 	%fd4013, %fd4010, %fd4010, %fd4012;
	add.f64 	%fd4014, %fd998, %fd4013;
	rsqrt.approx.f64 	%fd4015, %fd4014;
	mul.f64 	%fd4016, %fd4015, %fd4015;
	mul.f64 	%fd4017, %fd4015, %fd4016;
	ld.shared.f64 	%fd4018, [%r14+56];
	mul.f64 	%fd4019, %fd4018, %fd4017;
	fma.rn.f64 	%fd5857, %fd4006, %fd4019, %fd5857;
	fma.rn.f64 	%fd5858, %fd4008, %fd4019, %fd5858;
	fma.rn.f64 	%fd5859, %fd4010, %fd4019, %fd5859;
	add.s32 	%r254, %r19, 776;
	setp.ge.s32 	%p208, %r254, %r35;
	@%p208 bra 	$L__BB1_273;
	ld.shared.f64 	%fd4020, [%r11+64];
	sub.f64 	%fd4021, %fd4020, %fd5842;
	ld.shared.f64 	%fd4022, [%r12+64];
	sub.f64 	%fd4023, %fd4022, %fd5843;
	ld.shared.f64 	%fd4024, [%r13+64];
	sub.f64 	%fd4025, %fd4024, %fd5844;
	mul.f64 	%fd4026, %fd4023, %fd4023;
	fma.rn.f64 	%fd4027, %fd4021, %fd4021, %fd4026;
	fma.rn.f64 	%fd4028, %fd4025, %fd4025, %fd4027;
	add.f64 	%fd4029, %fd998, %fd4028;
	rsqrt.approx.f64 	%fd4030, %fd4029;
	mul.f64 	%fd4031, %fd4030, %fd4030;
	mul.f64 	%fd4032, %fd4030, %fd4031;
	ld.shared.f64 	%fd4033, [%r14+64];
	mul.f64 	%fd4034, %fd4033, %fd4032;
	fma.rn.f64 	%fd5857, %fd4021, %fd4034, %fd5857;
	fma.rn.f64 	%fd5858, %fd4023, %fd4034, %fd5858;
	fma.rn.f64 	%fd5859, %fd4025, %fd4034, %fd5859;
	add.s32 	%r255, %r19, 777;
	setp.ge.s32 	%p209, %r255, %r35;
	@%p209 bra 	$L__BB1_273;
	ld.shared.f64 	%fd4035, [%r11+72];
	sub.f64 	%fd4036, %fd4035, %fd5842;
	ld.shared.f64 	%fd4037, [%r12+72];
	sub.f64 	%fd4038, %fd4037, %fd5843;
	ld.shared.f64 	%fd4039, [%r13+72];
	sub.f64 	%fd4040, %fd4039, %fd5844;
	mul.f64 	%fd4041, %fd4038, %fd4038;
	fma.rn.f64 	%fd4042, %fd4036, %fd4036, %fd4041;
	fma.rn.f64 	%fd4043, %fd4040, %fd4040, %fd4042;
	add.f64 	%fd4044, %fd998, %fd4043;
	rsqrt.approx.f64 	%fd4045, %fd4044;
	mul.f64 	%fd4046, %fd4045, %fd4045;
	mul.f64 	%fd4047, %fd4045, %fd4046;
	ld.shared.f64 	%fd4048, [%r14+72];
	mul.f64 	%fd4049, %fd4048, %fd4047;
	fma.rn.f64 	%fd5857, %fd4036, %fd4049, %fd5857;
	fma.rn.f64 	%fd5858, %fd4038, %fd4049, %fd5858;
	fma.rn.f64 	%fd5859, %fd4040, %fd4049, %fd5859;
	add.s32 	%r256, %r19, 778;
	setp.ge.s32 	%p210, %r256, %r35;
	@%p210 bra 	$L__BB1_273;
	ld.shared.f64 	%fd4050, [%r11+80];
	sub.f64 	%fd4051, %fd4050, %fd5842;
	ld.shared.f64 	%fd4052, [%r12+80];
	sub.f64 	%fd4053, %fd4052, %fd5843;
	ld.shared.f64 	%fd4054, [%r13+80];
	sub.f64 	%fd4055, %fd4054, %fd5844;
	mul.f64 	%fd4056, %fd4053, %fd4053;
	fma.rn.f64 	%fd4057, %fd4051, %fd4051, %fd4056;
	fma.rn.f64 	%fd4058, %fd4055, %fd4055, %fd4057;
	add.f64 	%fd4059, %fd998, %fd4058;
	rsqrt.approx.f64 	%fd4060, %fd4059;
	mul.f64 	%fd4061, %fd4060, %fd4060;
	mul.f64 	%fd4062, %fd4060, %fd4061;
	ld.shared.f64 	%fd4063, [%r14+80];
	mul.f64 	%fd4064, %fd4063, %fd4062;
	fma.rn.f64 	%fd5857, %fd4051, %fd4064, %fd5857;
	fma.rn.f64 	%fd5858, %fd4053, %fd4064, %fd5858;
	fma.rn.f64 	%fd5859, %fd4055, %fd4064, %fd5859;
	add.s32 	%r257, %r19, 779;
	setp.ge.s32 	%p211, %r257, %r35;
	@%p211 bra 	$L__BB1_273;
	ld.shared.f64 	%fd4065, [%r11+88];
	sub.f64 	%fd4066, %fd4065, %fd5842;
	ld.shared.f64 	%fd4067, [%r12+88];
	sub.f64 	%fd4068, %fd4067, %fd5843;
	ld.shared.f64 	%fd4069, [%r13+88];
	sub.f64 	%fd4070, %fd4069, %fd5844;
	mul.f64 	%fd4071, %fd4068, %fd4068;
	fma.rn.f64 	%fd4072, %fd4066, %fd4066, %fd4071;
	fma.rn.f64 	%fd4073, %fd4070, %fd4070, %fd4072;
	add.f64 	%fd4074, %fd998, %fd4073;
	rsqrt.approx.f64 	%fd4075, %fd4074;
	mul.f64 	%fd4076, %fd4075, %fd4075;
	mul.f64 	%fd4077, %fd4075, %fd4076;
	ld.shared.f64 	%fd4078, [%r14+88];
	mul.f64 	%fd4079, %fd4078, %fd4077;
	fma.rn.f64 	%fd5857, %fd4066, %fd4079, %fd5857;
	fma.rn.f64 	%fd5858, %fd4068, %fd4079, %fd5858;
	fma.rn.f64 	%fd5859, %fd4070, %fd4079, %fd5859;
	add.s32 	%r258, %r19, 780;
	setp.ge.s32 	%p212, %r258, %r35;
	@%p212 bra 	$L__BB1_273;
	ld.shared.f64 	%fd4080, [%r11+96];
	sub.f64 	%fd4081, %fd4080, %fd5842;
	ld.shared.f64 	%fd4082, [%r12+96];
	sub.f64 	%fd4083, %fd4082, %fd5843;
	ld.shared.f64 	%fd4084, [%r13+96];
	sub.f64 	%fd4085, %fd4084, %fd5844;
	mul.f64 	%fd4086, %fd4083, %fd4083;
	fma.rn.f64 	%fd4087, %fd4081, %fd4081, %fd4086;
	fma.rn.f64 	%fd4088, %fd4085, %fd4085, %fd4087;
	add.f64 	%fd4089, %fd998, %fd4088;
	rsqrt.approx.f64 	%fd4090, %fd4089;
	mul.f64 	%fd4091, %fd4090, %fd4090;
	mul.f64 	%fd4092, %fd4090, %fd4091;
	ld.shared.f64 	%fd4093, [%r14+96];
	mul.f64 	%fd4094, %fd4093, %fd4092;
	fma.rn.f64 	%fd5857, %fd4081, %fd4094, %fd5857;
	fma.rn.f64 	%fd5858, %fd4083, %fd4094, %fd5858;
	fma.rn.f64 	%fd5859, %fd4085, %fd4094, %fd5859;
	add.s32 	%r259, %r19, 781;
	setp.ge.s32 	%p213, %r259, %r35;
	@%p213 bra 	$L__BB1_273;
	ld.shared.f64 	%fd4095, [%r11+104];
	sub.f64 	%fd4096, %fd4095, %fd5842;
	ld.shared.f64 	%fd4097, [%r12+104];
	sub.f64 	%fd4098, %fd4097, %fd5843;
	ld.shared.f64 	%fd4099, [%r13+104];
	sub.f64 	%fd4100, %fd4099, %fd5844;
	mul.f64 	%fd4101, %fd4098, %fd4098;
	fma.rn.f64 	%fd4102, %fd4096, %fd4096, %fd4101;
	fma.rn.f64 	%fd4103, %fd4100, %fd4100, %fd4102;
	add.f64 	%fd4104, %fd998, %fd4103;
	rsqrt.approx.f64 	%fd4105, %fd4104;
	mul.f64 	%fd4106, %fd4105, %fd4105;
	mul.f64 	%fd4107, %fd4105, %fd4106;
	ld.shared.f64 	%fd4108, [%r14+104];
	mul.f64 	%fd4109, %fd4108, %fd4107;
	fma.rn.f64 	%fd5857, %fd4096, %fd4109, %fd5857;
	fma.rn.f64 	%fd5858, %fd4098, %fd4109, %fd5858;
	fma.rn.f64 	%fd5859, %fd4100, %fd4109, %fd5859;
	add.s32 	%r260, %r19, 782;
	setp.ge.s32 	%p214, %r260, %r35;
	@%p214 bra 	$L__BB1_273;
	ld.shared.f64 	%fd4110, [%r11+112];
	sub.f64 	%fd4111, %fd4110, %fd5842;
	ld.shared.f64 	%fd4112, [%r12+112];
	sub.f64 	%fd4113, %fd4112, %fd5843;
	ld.shared.f64 	%fd4114, [%r13+112];
	sub.f64 	%fd4115, %fd4114, %fd5844;
	mul.f64 	%fd4116, %fd4113, %fd4113;
	fma.rn.f64 	%fd4117, %fd4111, %fd4111, %fd4116;
	fma.rn.f64 	%fd4118, %fd4115, %fd4115, %fd4117;
	add.f64 	%fd4119, %fd998, %fd4118;
	rsqrt.approx.f64 	%fd4120, %fd4119;
	mul.f64 	%fd4121, %fd4120, %fd4120;
	mul.f64 	%fd4122, %fd4120, %fd4121;
	ld.shared.f64 	%fd4123, [%r14+112];
	mul.f64 	%fd4124, %fd4123, %fd4122;
	fma.rn.f64 	%fd5857, %fd4111, %fd4124, %fd5857;
	fma.rn.f64 	%fd5858, %fd4113, %fd4124, %fd5858;
	fma.rn.f64 	%fd5859, %fd4115, %fd4124, %fd5859;
	add.s32 	%r261, %r19, 783;
	setp.ge.s32 	%p215, %r261, %r35;
	@%p215 bra 	$L__BB1_273;
	ld.shared.f64 	%fd4125, [%r11+120];
	sub.f64 	%fd4126, %fd4125, %fd5842;
	ld.shared.f64 	%fd4127, [%r12+120];
	sub.f64 	%fd4128, %fd4127, %fd5843;
	ld.shared.f64 	%fd4129, [%r13+120];
	sub.f64 	%fd4130, %fd4129, %fd5844;
	mul.f64 	%fd4131, %fd4128, %fd4128;
	fma.rn.f64 	%fd4132, %fd4126, %fd4126, %fd4131;
	fma.rn.f64 	%fd4133, %fd4130, %fd4130, %fd4132;
	add.f64 	%fd4134, %fd998, %fd4133;
	rsqrt.approx.f64 	%fd4135, %fd4134;
	mul.f64 	%fd4136, %fd4135, %fd4135;
	mul.f64 	%fd4137, %fd4135, %fd4136;
	ld.shared.f64 	%fd4138, [%r14+120];
	mul.f64 	%fd4139, %fd4138, %fd4137;
	fma.rn.f64 	%fd5857, %fd4126, %fd4139, %fd5857;
	fma.rn.f64 	%fd5858, %fd4128, %fd4139, %fd5858;
	fma.rn.f64 	%fd5859, %fd4130, %fd4139, %fd5859;
	add.s32 	%r262, %r19, 784;
	setp.ge.s32 	%p216, %r262, %r35;
	@%p216 bra 	$L__BB1_273;
	ld.shared.f64 	%fd4140, [%r11+128];
	sub.f64 	%fd4141, %fd4140, %fd5842;
	ld.shared.f64 	%fd4142, [%r12+128];
	sub.f64 	%fd4143, %fd4142, %fd5843;
	ld.shared.f64 	%fd4144, [%r13+128];
	sub.f64 	%fd4145, %fd4144, %fd5844;
	mul.f64 	%fd4146, %fd4143, %fd4143;
	fma.rn.f64 	%fd4147, %fd4141, %fd4141, %fd4146;
	fma.rn.f64 	%fd4148, %fd4145, %fd4145, %fd4147;
	add.f64 	%fd4149, %fd998, %fd4148;
	rsqrt.approx.f64 	%fd4150, %fd4149;
	mul.f64 	%fd4151, %fd4150, %fd4150;
	mul.f64 	%fd4152, %fd4150, %fd4151;
	ld.shared.f64 	%fd4153, [%r14+128];
	mul.f64 	%fd4154, %fd4153, %fd4152;
	fma.rn.f64 	%fd5857, %fd4141, %fd4154, %fd5857;
	fma.rn.f64 	%fd5858, %fd4143, %fd4154, %fd5858;
	fma.rn.f64 	%fd5859, %fd4145, %fd4154, %fd5859;
	add.s32 	%r263, %r19, 785;
	setp.ge.s32 	%p217, %r263, %r35;
	@%p217 bra 	$L__BB1_273;
	ld.shared.f64 	%fd4155, [%r11+136];
	sub.f64 	%fd4156, %fd4155, %fd5842;
	ld.shared.f64 	%fd4157, [%r12+136];
	sub.f64 	%fd4158, %fd4157, %fd5843;
	ld.shared.f64 	%fd4159, [%r13+136];
	sub.f64 	%fd4160, %fd4159, %fd5844;
	mul.f64 	%fd4161, %fd4158, %fd4158;
	fma.rn.f64 	%fd4162, %fd4156, %fd4156, %fd4161;
	fma.rn.f64 	%fd4163, %fd4160, %fd4160, %fd4162;
	add.f64 	%fd4164, %fd998, %fd4163;
	rsqrt.approx.f64 	%fd4165, %fd4164;
	mul.f64 	%fd4166, %fd4165, %fd4165;
	mul.f64 	%fd4167, %fd4165, %fd4166;
	ld.shared.f64 	%fd4168, [%r14+136];
	mul.f64 	%fd4169, %fd4168, %fd4167;
	fma.rn.f64 	%fd5857, %fd4156, %fd4169, %fd5857;
	fma.rn.f64 	%fd5858, %fd4158, %fd4169, %fd5858;
	fma.rn.f64 	%fd5859, %fd4160, %fd4169, %fd5859;
	add.s32 	%r264, %r19, 786;
	setp.ge.s32 	%p218, %r264, %r35;
	@%p218 bra 	$L__BB1_273;
	ld.shared.f64 	%fd4170, [%r11+144];
	sub.f64 	%fd4171, %fd4170, %fd5842;
	ld.shared.f64 	%fd4172, [%r12+144];
	sub.f64 	%fd4173, %fd4172, %fd5843;
	ld.shared.f64 	%fd4174, [%r13+144];
	sub.f64 	%fd4175, %fd4174, %fd5844;
	mul.f64 	%fd4176, %fd4173, %fd4173;
	fma.rn.f64 	%fd4177, %fd4171, %fd4171, %fd4176;
	fma.rn.f64 	%fd4178, %fd4175, %fd4175, %fd4177;
	add.f64 	%fd4179, %fd998, %fd4178;
	rsqrt.approx.f64 	%fd4180, %fd4179;
	mul.f64 	%fd4181, %fd4180, %fd4180;
	mul.f64 	%fd4182, %fd4180, %fd4181;
	ld.shared.f64 	%fd4183, [%r14+144];
	mul.f64 	%fd4184, %fd4183, %fd4182;
	fma.rn.f64 	%fd5857, %fd4171, %fd4184, %fd5857;
	fma.rn.f64 	%fd5858, %fd4173, %fd4184, %fd5858;
	fma.rn.f64 	%fd5859, %fd4175, %fd4184, %fd5859;
	add.s32 	%r265, %r19, 787;
	setp.ge.s32 	%p219, %r265, %r35;
	@%p219 bra 	$L__BB1_273;
	ld.shared.f64 	%fd4185, [%r11+152];
	sub.f64 	%fd4186, %fd4185, %fd5842;
	ld.shared.f64 	%fd4187, [%r12+152];
	sub.f64 	%fd4188, %fd4187, %fd5843;
	ld.shared.f64 	%fd4189, [%r13+152];
	sub.f64 	%fd4190, %fd4189, %fd5844;
	mul.f64 	%fd4191, %fd4188, %fd4188;
	fma.rn.f64 	%fd4192, %fd4186, %fd4186, %fd4191;
	fma.rn.f64 	%fd4193, %fd4190, %fd4190, %fd4192;
	add.f64 	%fd4194, %fd998, %fd4193;
	rsqrt.approx.f64 	%fd4195, %fd4194;
	mul.f64 	%fd4196, %fd4195, %fd4195;
	mul.f64 	%fd4197, %fd4195, %fd4196;
	ld.shared.f64 	%fd4198, [%r14+152];
	mul.f64 	%fd4199, %fd4198, %fd4197;
	fma.rn.f64 	%fd5857, %fd4186, %fd4199, %fd5857;
	fma.rn.f64 	%fd5858, %fd4188, %fd4199, %fd5858;
	fma.rn.f64 	%fd5859, %fd4190, %fd4199, %fd5859;
	add.s32 	%r266, %r19, 788;
	setp.ge.s32 	%p220, %r266, %r35;
	@%p220 bra 	$L__BB1_273;
	ld.shared.f64 	%fd4200, [%r11+160];
	sub.f64 	%fd4201, %fd4200, %fd5842;
	ld.shared.f64 	%fd4202, [%r12+160];
	sub.f64 	%fd4203, %fd4202, %fd5843;
	ld.shared.f64 	%fd4204, [%r13+160];
	sub.f64 	%fd4205, %fd4204, %fd5844;
	mul.f64 	%fd4206, %fd4203, %fd4203;
	fma.rn.f64 	%fd4207, %fd4201, %fd4201, %fd4206;
	fma.rn.f64 	%fd4208, %fd4205, %fd4205, %fd4207;
	add.f64 	%fd4209, %fd998, %fd4208;
	rsqrt.approx.f64 	%fd4210, %fd4209;
	mul.f64 	%fd4211, %fd4210, %fd4210;
	mul.f64 	%fd4212, %fd4210, %fd4211;
	ld.shared.f64 	%fd4213, [%r14+160];
	mul.f64 	%fd4214, %fd4213, %fd4212;
	fma.rn.f64 	%fd5857, %fd4201, %fd4214, %fd5857;
	fma.rn.f64 	%fd5858, %fd4203, %fd4214, %fd5858;
	fma.rn.f64 	%fd5859, %fd4205, %fd4214, %fd5859;
	add.s32 	%r267, %r19, 789;
	setp.ge.s32 	%p221, %r267, %r35;
	@%p221 bra 	$L__BB1_273;
	ld.shared.f64 	%fd4215, [%r11+168];
	sub.f64 	%fd4216, %fd4215, %fd5842;
	ld.shared.f64 	%fd4217, [%r12+168];
	sub.f64 	%fd4218, %fd4217, %fd5843;
	ld.shared.f64 	%fd4219, [%r13+168];
	sub.f64 	%fd4220, %fd4219, %fd5844;
	mul.f64 	%fd4221, %fd4218, %fd4218;
	fma.rn.f64 	%fd4222, %fd4216, %fd4216, %fd4221;
	fma.rn.f64 	%fd4223, %fd4220, %fd4220, %fd4222;
	add.f64 	%fd4224, %fd998, %fd4223;
	rsqrt.approx.f64 	%fd4225, %fd4224;
	mul.f64 	%fd4226, %fd4225, %fd4225;
	mul.f64 	%fd4227, %fd4225, %fd4226;
	ld.shared.f64 	%fd4228, [%r14+168];
	mul.f64 	%fd4229, %fd4228, %fd4227;
	fma.rn.f64 	%fd5857, %fd4216, %fd4229, %fd5857;
	fma.rn.f64 	%fd5858, %fd4218, %fd4229, %fd5858;
	fma.rn.f64 	%fd5859, %fd4220, %fd4229, %fd5859;
	add.s32 	%r268, %r19, 790;
	setp.ge.s32 	%p222, %r268, %r35;
	@%p222 bra 	$L__BB1_273;
	ld.shared.f64 	%fd4230, [%r11+176];
	sub.f64 	%fd4231, %fd4230, %fd5842;
	ld.shared.f64 	%fd4232, [%r12+176];
	sub.f64 	%fd4233, %fd4232, %fd5843;
	ld.shared.f64 	%fd4234, [%r13+176];
	sub.f64 	%fd4235, %fd4234, %fd5844;
	mul.f64 	%fd4236, %fd4233, %fd4233;
	fma.rn.f64 	%fd4237, %fd4231, %fd4231, %fd4236;
	fma.rn.f64 	%fd4238, %fd4235, %fd4235, %fd4237;
	add.f64 	%fd4239, %fd998, %fd4238;
	rsqrt.approx.f64 	%fd4240, %fd4239;
	mul.f64 	%fd4241, %fd4240, %fd4240;
	mul.f64 	%fd4242, %fd4240, %fd4241;
	ld.shared.f64 	%fd4243, [%r14+176];
	mul.f64 	%fd4244, %fd4243, %fd4242;
	fma.rn.f64 	%fd5857, %fd4231, %fd4244, %fd5857;
	fma.rn.f64 	%fd5858, %fd4233, %fd4244, %fd5858;
	fma.rn.f64 	%fd5859, %fd4235, %fd4244, %fd5859;
	add.s32 	%r269, %r19, 791;
	setp.ge.s32 	%p223, %r269, %r35;
	@%p223 bra 	$L__BB1_273;
	ld.shared.f64 	%fd4245, [%r11+184];
	sub.f64 	%fd4246, %fd4245, %fd5842;
	ld.shared.f64 	%fd4247, [%r12+184];
	sub.f64 	%fd4248, %fd4247, %fd5843;
	ld.shared.f64 	%fd4249, [%r13+184];
	sub.f64 	%fd4250, %fd4249, %fd5844;
	mul.f64 	%fd4251, %fd4248, %fd4248;
	fma.rn.f64 	%fd4252, %fd4246, %fd4246, %fd4251;
	fma.rn.f64 	%fd4253, %fd4250, %fd4250, %fd4252;
	add.f64 	%fd4254, %fd998, %fd4253;
	rsqrt.approx.f64 	%fd4255, %fd4254;
	mul.f64 	%fd4256, %fd4255, %fd4255;
	mul.f64 	%fd4257, %fd4255, %fd4256;
	ld.shared.f64 	%fd4258, [%r14+184];
	mul.f64 	%fd4259, %fd4258, %fd4257;
	fma.rn.f64 	%fd5857, %fd4246, %fd4259, %fd5857;
	fma.rn.f64 	%fd5858, %fd4248, %fd4259, %fd5858;
	fma.rn.f64 	%fd5859, %fd4250, %fd4259, %fd5859;
	add.s32 	%r270, %r19, 792;
	setp.ge.s32 	%p224, %r270, %r35;
	@%p224 bra 	$L__BB1_273;
	ld.shared.f64 	%fd4260, [%r11+192];
	sub.f64 	%fd4261, %fd4260, %fd5842;
	ld.shared.f64 	%fd4262, [%r12+192];
	sub.f64 	%fd4263, %fd4262, %fd5843;
	ld.shared.f64 	%fd4264, [%r13+192];
	sub.f64 	%fd4265, %fd4264, %fd5844;
	mul.f64 	%fd4266, %fd4263, %fd4263;
	fma.rn.f64 	%fd4267, %fd4261, %fd4261, %fd4266;
	fma.rn.f64 	%fd4268, %fd4265, %fd4265, %fd4267;
	add.f64 	%fd4269, %fd998, %fd4268;
	rsqrt.approx.f64 	%fd4270, %fd4269;
	mul.f64 	%fd4271, %fd4270, %fd4270;
	mul.f64 	%fd4272, %fd4270, %fd4271;
	ld.shared.f64 	%fd4273, [%r14+192];
	mul.f64 	%fd4274, %fd4273, %fd4272;
	fma.rn.f64 	%fd5857, %fd4261, %fd4274, %fd5857;
	fma.rn.f64 	%fd5858, %fd4263, %fd4274, %fd5858;
	fma.rn.f64 	%fd5859, %fd4265, %fd4274, %fd5859;
	add.s32 	%r271, %r19, 793;
	setp.ge.s32 	%p225, %r271, %r35;
	@%p225 bra 	$L__BB1_273;
	ld.shared.f64 	%fd4275, [%r11+200];
	sub.f64 	%fd4276, %fd4275, %fd5842;
	ld.shared.f64 	%fd4277, [%r12+200];
	sub.f64 	%fd4278, %fd4277, %fd5843;
	ld.shared.f64 	%fd4279, [%r13+200];
	sub.f64 	%fd4280, %fd4279, %fd5844;
	mul.f64 	%fd4281, %fd4278, %fd4278;
	fma.rn.f64 	%fd4282, %fd4276, %fd4276, %fd4281;
	fma.rn.f64 	%fd4283, %fd4280, %fd4280, %fd4282;
	add.f64 	%fd4284, %fd998, %fd4283;
	rsqrt.approx.f64 	%fd4285, %fd4284;
	mul.f64 	%fd4286, %fd4285, %fd4285;
	mul.f64 	%fd4287, %fd4285, %fd4286;
	ld.shared.f64 	%fd4288, [%r14+200];
	mul.f64 	%fd4289, %fd4288, %fd4287;
	fma.rn.f64 	%fd5857, %fd4276, %fd4289, %fd5857;
	fma.rn.f64 	%fd5858, %fd4278, %fd4289, %fd5858;
	fma.rn.f64 	%fd5859, %fd4280, %fd4289, %fd5859;
	add.s32 	%r272, %r19, 794;
	setp.ge.s32 	%p226, %r272, %r35;
	@%p226 bra 	$L__BB1_273;
	ld.shared.f64 	%fd4290, [%r11+208];
	sub.f64 	%fd4291, %fd4290, %fd5842;
	ld.shared.f64 	%fd4292, [%r12+208];
	sub.f64 	%fd4293, %fd4292, %fd5843;
	ld.shared.f64 	%fd4294, [%r13+208];
	sub.f64 	%fd4295, %fd4294, %fd5844;
	mul.f64 	%fd4296, %fd4293, %fd4293;
	fma.rn.f64 	%fd4297, %fd4291, %fd4291, %fd4296;
	fma.rn.f64 	%fd4298, %fd4295, %fd4295, %fd4297;
	add.f64 	%fd4299, %fd998, %fd4298;
	rsqrt.approx.f64 	%fd4300, %fd4299;
	mul.f64 	%fd4301, %fd4300, %fd4300;
	mul.f64 	%fd4302, %fd4300, %fd4301;
	ld.shared.f64 	%fd4303, [%r14+208];
	mul.f64 	%fd4304, %fd4303, %fd4302;
	fma.rn.f64 	%fd5857, %fd4291, %fd4304, %fd5857;
	fma.rn.f64 	%fd5858, %fd4293, %fd4304, %fd5858;
	fma.rn.f64 	%fd5859, %fd4295, %fd4304, %fd5859;
	add.s32 	%r273, %r19, 795;
	setp.ge.s32 	%p227, %r273, %r35;
	@%p227 bra 	$L__BB1_273;
	ld.shared.f64 	%fd4305, [%r11+216];
	sub.f64 	%fd4306, %fd4305, %fd5842;
	ld.shared.f64 	%fd4307, [%r12+216];
	sub.f64 	%fd4308, %fd4307, %fd5843;
	ld.shared.f64 	%fd4309, [%r13+216];
	sub.f64 	%fd4310, %fd4309, %fd5844;
	mul.f64 	%fd4311, %fd4308, %fd4308;
	fma.rn.f64 	%fd4312, %fd4306, %fd4306, %fd4311;
	fma.rn.f64 	%fd4313, %fd4310, %fd4310, %fd4312;
	add.f64 	%fd4314, %fd998, %fd4313;
	rsqrt.approx.f64 	%fd4315, %fd4314;
	mul.f64 	%fd4316, %fd4315, %fd4315;
	mul.f64 	%fd4317, %fd4315, %fd4316;
	ld.shared.f64 	%fd4318, [%r14+216];
	mul.f64 	%fd4319, %fd4318, %fd4317;
	fma.rn.f64 	%fd5857, %fd4306, %fd4319, %fd5857;
	fma.rn.f64 	%fd5858, %fd4308, %fd4319, %fd5858;
	fma.rn.f64 	%fd5859, %fd4310, %fd4319, %fd5859;
	add.s32 	%r274, %r19, 796;
	setp.ge.s32 	%p228, %r274, %r35;
	@%p228 bra 	$L__BB1_273;
	ld.shared.f64 	%fd4320, [%r11+224];
	sub.f64 	%fd4321, %fd4320, %fd5842;
	ld.shared.f64 	%fd4322, [%r12+224];
	sub.f64 	%fd4323, %fd4322, %fd5843;
	ld.shared.f64 	%fd4324, [%r13+224];
	sub.f64 	%fd4325, %fd4324, %fd5844;
	mul.f64 	%fd4326, %fd4323, %fd4323;
	fma.rn.f64 	%fd4327, %fd4321, %fd4321, %fd4326;
	fma.rn.f64 	%fd4328, %fd4325, %fd4325, %fd4327;
	add.f64 	%fd4329, %fd998, %fd4328;
	rsqrt.approx.f64 	%fd4330, %fd4329;
	mul.f64 	%fd4331, %fd4330, %fd4330;
	mul.f64 	%fd4332, %fd4330, %fd4331;
	ld.shared.f64 	%fd4333, [%r14+224];
	mul.f64 	%fd4334, %fd4333, %fd4332;
	fma.rn.f64 	%fd5857, %fd4321, %fd4334, %fd5857;
	fma.rn.f64 	%fd5858, %fd4323, %fd4334, %fd5858;
	fma.rn.f64 	%fd5859, %fd4325, %fd4334, %fd5859;
	add.s32 	%r275, %r19, 797;
	setp.ge.s32 	%p229, %r275, %r35;
	@%p229 bra 	$L__BB1_273;
	ld.shared.f64 	%fd4335, [%r11+232];
	sub.f64 	%fd4336, %fd4335, %fd5842;
	ld.shared.f64 	%fd4337, [%r12+232];
	sub.f64 	%fd4338, %fd4337, %fd5843;
	ld.shared.f64 	%fd4339, [%r13+232];
	sub.f64 	%fd4340, %fd4339, %fd5844;
	mul.f64 	%fd4341, %fd4338, %fd4338;
	fma.rn.f64 	%fd4342, %fd4336, %fd4336, %fd4341;
	fma.rn.f64 	%fd4343, %fd4340, %fd4340, %fd4342;
	add.f64 	%fd4344, %fd998, %fd4343;
	rsqrt.approx.f64 	%fd4345, %fd4344;
	mul.f64 	%fd4346, %fd4345, %fd4345;
	mul.f64 	%fd4347, %fd4345, %fd4346;
	ld.shared.f64 	%fd4348, [%r14+232];
	mul.f64 	%fd4349, %fd4348, %fd4347;
	fma.rn.f64 	%fd5857, %fd4336, %fd4349, %fd5857;
	fma.rn.f64 	%fd5858, %fd4338, %fd4349, %fd5858;
	fma.rn.f64 	%fd5859, %fd4340, %fd4349, %fd5859;
	add.s32 	%r276, %r19, 798;
	setp.ge.s32 	%p230, %r276, %r35;
	@%p230 bra 	$L__BB1_273;
	ld.shared.f64 	%fd4350, [%r11+240];
	sub.f64 	%fd4351, %fd4350, %fd5842;
	ld.shared.f64 	%fd4352, [%r12+240];
	sub.f64 	%fd4353, %fd4352, %fd5843;
	ld.shared.f64 	%fd4354, [%r13+240];
	sub.f64 	%fd4355, %fd4354, %fd5844;
	mul.f64 	%fd4356, %fd4353, %fd4353;
	fma.rn.f64 	%fd4357, %fd4351, %fd4351, %fd4356;
	fma.rn.f64 	%fd4358, %fd4355, %fd4355, %fd4357;
	add.f64 	%fd4359, %fd998, %fd4358;
	rsqrt.approx.f64 	%fd4360, %fd4359;
	mul.f64 	%fd4361, %fd4360, %fd4360;
	mul.f64 	%fd4362, %fd4360, %fd4361;
	ld.shared.f64 	%fd4363, [%r14+240];
	mul.f64 	%fd4364, %fd4363, %fd4362;
	fma.rn.f64 	%fd5857, %fd4351, %fd4364, %fd5857;
	fma.rn.f64 	%fd5858, %fd4353, %fd4364, %fd5858;
	fma.rn.f64 	%fd5859, %fd4355, %fd4364, %fd5859;
	add.s32 	%r277, %r19, 799;
	setp.ge.s32 	%p231, %r277, %r35;
	@%p231 bra 	$L__BB1_273;
	ld.shared.f64 	%fd4365, [%r11+248];
	sub.f64 	%fd4366, %fd4365, %fd5842;
	ld.shared.f64 	%fd4367, [%r12+248];
	sub.f64 	%fd4368, %fd4367, %fd5843;
	ld.shared.f64 	%fd4369, [%r13+248];
	sub.f64 	%fd4370, %fd4369, %fd5844;
	mul.f64 	%fd4371, %fd4368, %fd4368;
	fma.rn.f64 	%fd4372, %fd4366, %fd4366, %fd4371;
	fma.rn.f64 	%fd4373, %fd4370, %fd4370, %fd4372;
	add.f64 	%fd4374, %fd998, %fd4373;
	rsqrt.approx.f64 	%fd4375, %fd4374;
	mul.f64 	%fd4376, %fd4375, %fd4375;
	mul.f64 	%fd4377, %fd4375, %fd4376;
	ld.shared.f64 	%fd4378, [%r14+248];
	mul.f64 	%fd4379, %fd4378, %fd4377;
	fma.rn.f64 	%fd5857, %fd4366, %fd4379, %fd5857;
	fma.rn.f64 	%fd5858, %fd4368, %fd4379, %fd5858;
	fma.rn.f64 	%fd5859, %fd4370, %fd4379, %fd5859;
	add.s32 	%r278, %r19, 800;
	setp.ge.s32 	%p232, %r278, %r35;
	@%p232 bra 	$L__BB1_273;
	ld.shared.f64 	%fd4380, [%r11+256];
	sub.f64 	%fd4381, %fd4380, %fd5842;
	ld.shared.f64 	%fd4382, [%r12+256];
	sub.f64 	%fd4383, %fd4382, %fd5843;
	ld.shared.f64 	%fd4384, [%r13+256];
	sub.f64 	%fd4385, %fd4384, %fd5844;
	mul.f64 	%fd4386, %fd4383, %fd4383;
	fma.rn.f64 	%fd4387, %fd4381, %fd4381, %fd4386;
	fma.rn.f64 	%fd4388, %fd4385, %fd4385, %fd4387;
	add.f64 	%fd4389, %fd998, %fd4388;
	rsqrt.approx.f64 	%fd4390, %fd4389;
	mul.f64 	%fd4391, %fd4390, %fd4390;
	mul.f64 	%fd4392, %fd4390, %fd4391;
	ld.shared.f64 	%fd4393, [%r14+256];
	mul.f64 	%fd4394, %fd4393, %fd4392;
	fma.rn.f64 	%fd5857, %fd4381, %fd4394, %fd5857;
	fma.rn.f64 	%fd5858, %fd4383, %fd4394, %fd5858;
	fma.rn.f64 	%fd5859, %fd4385, %fd4394, %fd5859;
	add.s32 	%r279, %r19, 801;
	setp.ge.s32 	%p233, %r279, %r35;
	@%p233 bra 	$L__BB1_273;
	ld.shared.f64 	%fd4395, [%r11+264];
	sub.f64 	%fd4396, %fd4395, %fd5842;
	ld.shared.f64 	%fd4397, [%r12+264];
	sub.f64 	%fd4398, %fd4397, %fd5843;
	ld.shared.f64 	%fd4399, [%r13+264];
	sub.f64 	%fd4400, %fd4399, %fd5844;
	mul.f64 	%fd4401, %fd4398, %fd4398;
	fma.rn.f64 	%fd4402, %fd4396, %fd4396, %fd4401;
	fma.rn.f64 	%fd4403, %fd4400, %fd4400, %fd4402;
	add.f64 	%fd4404, %fd998, %fd4403;
	rsqrt.approx.f64 	%fd4405, %fd4404;
	mul.f64 	%fd4406, %fd4405, %fd4405;
	mul.f64 	%fd4407, %fd4405, %fd4406;
	ld.shared.f64 	%fd4408, [%r14+264];
	mul.f64 	%fd4409, %fd4408, %fd4407;
	fma.rn.f64 	%fd5857, %fd4396, %fd4409, %fd5857;
	fma.rn.f64 	%fd5858, %fd4398, %fd4409, %fd5858;
	fma.rn.f64 	%fd5859, %fd4400, %fd4409, %fd5859;
	add.s32 	%r280, %r19, 802;
	setp.ge.s32 	%p234, %r280, %r35;
	@%p234 bra 	$L__BB1_273;
	ld.shared.f64 	%fd4410, [%r11+272];
	sub.f64 	%fd4411, %fd4410, %fd5842;
	ld.shared.f64 	%fd4412, [%r12+272];
	sub.f64 	%fd4413, %fd4412, %fd5843;
	ld.shared.f64 	%fd4414, [%r13+272];
	sub.f64 	%fd4415, %fd4414, %fd5844;
	mul.f64 	%fd4416, %fd4413, %fd4413;
	fma.rn.f64 	%fd4417, %fd4411, %fd4411, %fd4416;
	fma.rn.f64 	%fd4418, %fd4415, %fd4415, %fd4417;
	add.f64 	%fd4419, %fd998, %fd4418;
	rsqrt.approx.f64 	%fd4420, %fd4419;
	mul.f64 	%fd4421, %fd4420, %fd4420;
	mul.f64 	%fd4422, %fd4420, %fd4421;
	ld.shared.f64 	%fd4423, [%r14+272];
	mul.f64 	%fd4424, %fd4423, %fd4422;
	fma.rn.f64 	%fd5857, %fd4411, %fd4424, %fd5857;
	fma.rn.f64 	%fd5858, %fd4413, %fd4424, %fd5858;
	fma.rn.f64 	%fd5859, %fd4415, %fd4424, %fd5859;
	add.s32 	%r281, %r19, 803;
	setp.ge.s32 	%p235, %r281, %r35;
	@%p235 bra 	$L__BB1_273;
	ld.shared.f64 	%fd4425, [%r11+280];
	sub.f64 	%fd4426, %fd4425, %fd5842;
	ld.shared.f64 	%fd4427, [%r12+280];
	sub.f64 	%fd4428, %fd4427, %fd5843;
	ld.shared.f64 	%fd4429, [%r13+280];
	sub.f64 	%fd4430, %fd4429, %fd5844;
	mul.f64 	%fd4431, %fd4428, %fd4428;
	fma.rn.f64 	%fd4432, %fd4426, %fd4426, %fd4431;
	fma.rn.f64 	%fd4433, %fd4430, %fd4430, %fd4432;
	add.f64 	%fd4434, %fd998, %fd4433;
	rsqrt.approx.f64 	%fd4435, %fd4434;
	mul.f64 	%fd4436, %fd4435, %fd4435;
	mul.f64 	%fd4437, %fd4435, %fd4436;
	ld.shared.f64 	%fd4438, [%r14+280];
	mul.f64 	%fd4439, %fd4438, %fd4437;
	fma.rn.f64 	%fd5857, %fd4426, %fd4439, %fd5857;
	fma.rn.f64 	%fd5858, %fd4428, %fd4439, %fd5858;
	fma.rn.f64 	%fd5859, %fd4430, %fd4439, %fd5859;
	add.s32 	%r282, %r19, 804;
	setp.ge.s32 	%p236, %r282, %r35;
	@%p236 bra 	$L__BB1_273;
	ld.shared.f64 	%fd4440, [%r11+288];
	sub.f64 	%fd4441, %fd4440, %fd5842;
	ld.shared.f64 	%fd4442, [%r12+288];
	sub.f64 	%fd4443, %fd4442, %fd5843;
	ld.shared.f64 	%fd4444, [%r13+288];
	sub.f64 	%fd4445, %fd4444, %fd5844;
	mul.f64 	%fd4446, %fd4443, %fd4443;
	fma.rn.f64 	%fd4447, %fd4441, %fd4441, %fd4446;
	fma.rn.f64 	%fd4448, %fd4445, %fd4445, %fd4447;
	add.f64 	%fd4449, %fd998, %fd4448;
	rsqrt.approx.f64 	%fd4450, %fd4449;
	mul.f64 	%fd4451, %fd4450, %fd4450;
	mul.f64 	%fd4452, %fd4450, %fd4451;
	ld.shared.f64 	%fd4453, [%r14+288];
	mul.f64 	%fd4454, %fd4453, %fd4452;
	fma.rn.f64 	%fd5857, %fd4441, %fd4454, %fd5857;
	fma.rn.f64 	%fd5858, %fd4443, %fd4454, %fd5858;
	fma.rn.f64 	%fd5859, %fd4445, %fd4454, %fd5859;
	add.s32 	%r283, %r19, 805;
	setp.ge.s32 	%p237, %r283, %r35;
	@%p237 bra 	$L__BB1_273;
	ld.shared.f64 	%fd4455, [%r11+296];
	sub.f64 	%fd4456, %fd4455, %fd5842;
	ld.shared.f64 	%fd4457, [%r12+296];
	sub.f64 	%fd4458, %fd4457, %fd5843;
	ld.shared.f64 	%fd4459, [%r13+296];
	sub.f64 	%fd4460, %fd4459, %fd5844;
	mul.f64 	%fd4461, %fd4458, %fd4458;
	fma.rn.f64 	%fd4462, %fd4456, %fd4456, %fd4461;
	fma.rn.f64 	%fd4463, %fd4460, %fd4460, %fd4462;
	add.f64 	%fd4464, %fd998, %fd4463;
	rsqrt.approx.f64 	%fd4465, %fd4464;
	mul.f64 	%fd4466, %fd4465, %fd4465;
	mul.f64 	%fd4467, %fd4465, %fd4466;
	ld.shared.f64 	%fd4468, [%r14+296];
	mul.f64 	%fd4469, %fd4468, %fd4467;
	fma.rn.f64 	%fd5857, %fd4456, %fd4469, %fd5857;
	fma.rn.f64 	%fd5858, %fd4458, %fd4469, %fd5858;
	fma.rn.f64 	%fd5859, %fd4460, %fd4469, %fd5859;
	add.s32 	%r284, %r19, 806;
	setp.ge.s32 	%p238, %r284, %r35;
	@%p238 bra 	$L__BB1_273;
	ld.shared.f64 	%fd4470, [%r11+304];
	sub.f64 	%fd4471, %fd4470, %fd5842;
	ld.shared.f64 	%fd4472, [%r12+304];
	sub.f64 	%fd4473, %fd4472, %fd5843;
	ld.shared.f64 	%fd4474, [%r13+304];
	sub.f64 	%fd4475, %fd4474, %fd5844;
	mul.f64 	%fd4476, %fd4473, %fd4473;
	fma.rn.f64 	%fd4477, %fd4471, %fd4471, %fd4476;
	fma.rn.f64 	%fd4478, %fd4475, %fd4475, %fd4477;
	add.f64 	%fd4479, %fd998, %fd4478;
	rsqrt.approx.f64 	%fd4480, %fd4479;
	mul.f64 	%fd4481, %fd4480, %fd4480;
	mul.f64 	%fd4482, %fd4480, %fd4481;
	ld.shared.f64 	%fd4483, [%r14+304];
	mul.f64 	%fd4484, %fd4483, %fd4482;
	fma.rn.f64 	%fd5857, %fd4471, %fd4484, %fd5857;
	fma.rn.f64 	%fd5858, %fd4473, %fd4484, %fd5858;
	fma.rn.f64 	%fd5859, %fd4475, %fd4484, %fd5859;
	add.s32 	%r285, %r19, 807;
	setp.ge.s32 	%p239, %r285, %r35;
	@%p239 bra 	$L__BB1_273;
	ld.shared.f64 	%fd4485, [%r11+312];
	sub.f64 	%fd4486, %fd4485, %fd5842;
	ld.shared.f64 	%fd4487, [%r12+312];
	sub.f64 	%fd4488, %fd4487, %fd5843;
	ld.shared.f64 	%fd4489, [%r13+312];
	sub.f64 	%fd4490, %fd4489, %fd5844;
	mul.f64 	%fd4491, %fd4488, %fd4488;
	fma.rn.f64 	%fd4492, %fd4486, %fd4486, %fd4491;
	fma.rn.f64 	%fd4493, %fd4490, %fd4490, %fd4492;
	add.f64 	%fd4494, %fd998, %fd4493;
	rsqrt.approx.f64 	%fd4495, %fd4494;
	mul.f64 	%fd4496, %fd4495, %fd4495;
	mul.f64 	%fd4497, %fd4495, %fd4496;
	ld.shared.f64 	%fd4498, [%r14+312];
	mul.f64 	%fd4499, %fd4498, %fd4497;
	fma.rn.f64 	%fd5857, %fd4486, %fd4499, %fd5857;
	fma.rn.f64 	%fd5858, %fd4488, %fd4499, %fd5858;
	fma.rn.f64 	%fd5859, %fd4490, %fd4499, %fd5859;
	add.s32 	%r286, %r19, 808;
	setp.ge.s32 	%p240, %r286, %r35;
	@%p240 bra 	$L__BB1_273;
	ld.shared.f64 	%fd4500, [%r11+320];
	sub.f64 	%fd4501, %fd4500, %fd5842;
	ld.shared.f64 	%fd4502, [%r12+320];
	sub.f64 	%fd4503, %fd4502, %fd5843;
	ld.shared.f64 	%fd4504, [%r13+320];
	sub.f64 	%fd4505, %fd4504, %fd5844;
	mul.f64 	%fd4506, %fd4503, %fd4503;
	fma.rn.f64 	%fd4507, %fd4501, %fd4501, %fd4506;
	fma.rn.f64 	%fd4508, %fd4505, %fd4505, %fd4507;
	add.f64 	%fd4509, %fd998, %fd4508;
	rsqrt.approx.f64 	%fd4510, %fd4509;
	mul.f64 	%fd4511, %fd4510, %fd4510;
	mul.f64 	%fd4512, %fd4510, %fd4511;
	ld.shared.f64 	%fd4513, [%r14+320];
	mul.f64 	%fd4514, %fd4513, %fd4512;
	fma.rn.f64 	%fd5857, %fd4501, %fd4514, %fd5857;
	fma.rn.f64 	%fd5858, %fd4503, %fd4514, %fd5858;
	fma.rn.f64 	%fd5859, %fd4505, %fd4514, %fd5859;
	add.s32 	%r287, %r19, 809;
	setp.ge.s32 	%p241, %r287, %r35;
	@%p241 bra 	$L__BB1_273;
	ld.shared.f64 	%fd4515, [%r11+328];
	sub.f64 	%fd4516, %fd4515, %fd5842;
	ld.shared.f64 	%fd4517, [%r12+328];
	sub.f64 	%fd4518, %fd4517, %fd5843;
	ld.shared.f64 	%fd4519, [%r13+328];
	sub.f64 	%fd4520, %fd4519, %fd5844;
	mul.f64 	%fd4521, %fd4518, %fd4518;
	fma.rn.f64 	%fd4522, %fd4516, %fd4516, %fd4521;
	fma.rn.f64 	%fd4523, %fd4520, %fd4520, %fd4522;
	add.f64 	%fd4524, %fd998, %fd4523;
	rsqrt.approx.f64 	%fd4525, %fd4524;
	mul.f64 	%fd4526, %fd4525, %fd4525;
	mul.f64 	%fd4527, %fd4525, %fd4526;
	ld.shared.f64 	%fd4528, [%r14+328];
	mul.f64 	%fd4529, %fd4528, %fd4527;
	fma.rn.f64 	%fd5857, %fd4516, %fd4529, %fd5857;
	fma.rn.f64 	%fd5858, %fd4518, %fd4529, %fd5858;
	fma.rn.f64 	%fd5859, %fd4520, %fd4529, %fd5859;
	add.s32 	%r288, %r19, 810;
	setp.ge.s32 	%p242, %r288, %r35;
	@%p242 bra 	$L__BB1_273;
	ld.shared.f64 	%fd4530, [%r11+336];
	sub.f64 	%fd4531, %fd4530, %fd5842;
	ld.shared.f64 	%fd4532, [%r12+336];
	sub.f64 	%fd4533, %fd4532, %fd5843;
	ld.shared.f64 	%fd4534, [%r13+336];
	sub.f64 	%fd4535, %fd4534, %fd5844;
	mul.f64 	%fd4536, %fd4533, %fd4533;
	fma.rn.f64 	%fd4537, %fd4531, %fd4531, %fd4536;
	fma.rn.f64 	%fd4538, %fd4535, %fd4535, %fd4537;
	add.f64 	%fd4539, %fd998, %fd4538;
	rsqrt.approx.f64 	%fd4540, %fd4539;
	mul.f64 	%fd4541, %fd4540, %fd4540;
	mul.f64 	%fd4542, %fd4540, %fd4541;
	ld.shared.f64 	%fd4543, [%r14+336];
	mul.f64 	%fd4544, %fd4543, %fd4542;
	fma.rn.f64 	%fd5857, %fd4531, %fd4544, %fd5857;
	fma.rn.f64 	%fd5858, %fd4533, %fd4544, %fd5858;
	fma.rn.f64 	%fd5859, %fd4535, %fd4544, %fd5859;
	add.s32 	%r289, %r19, 811;
	setp.ge.s32 	%p243, %r289, %r35;
	@%p243 bra 	$L__BB1_273;
	ld.shared.f64 	%fd4545, [%r11+344];
	sub.f64 	%fd4546, %fd4545, %fd5842;
	ld.shared.f64 	%fd4547, [%r12+344];
	sub.f64 	%fd4548, %fd4547, %fd5843;
	ld.shared.f64 	%fd4549, [%r13+344];
	sub.f64 	%fd4550, %fd4549, %fd5844;
	mul.f64 	%fd4551, %fd4548, %fd4548;
	fma.rn.f64 	%fd4552, %fd4546, %fd4546, %fd4551;
	fma.rn.f64 	%fd4553, %fd4550, %fd4550, %fd4552;
	add.f64 	%fd4554, %fd998, %fd4553;
	rsqrt.approx.f64 	%fd4555, %fd4554;
	mul.f64 	%fd4556, %fd4555, %fd4555;
	mul.f64 	%fd4557, %fd4555, %fd4556;
	ld.shared.f64 	%fd4558, [%r14+344];
	mul.f64 	%fd4559, %fd4558, %fd4557;
	fma.rn.f64 	%fd5857, %fd4546, %fd4559, %fd5857;
	fma.rn.f64 	%fd5858, %fd4548, %fd4559, %fd5858;
	fma.rn.f64 	%fd5859, %fd4550, %fd4559, %fd5859;
	add.s32 	%r290, %r19, 812;
	setp.ge.s32 	%p244, %r290, %r35;
	@%p244 bra 	$L__BB1_273;
	ld.shared.f64 	%fd4560, [%r11+352];
	sub.f64 	%fd4561, %fd4560, %fd5842;
	ld.shared.f64 	%fd4562, [%r12+352];
	sub.f64 	%fd4563, %fd4562, %fd5843;
	ld.shared.f64 	%fd4564, [%r13+352];
	sub.f64 	%fd4565, %fd4564, %fd5844;
	mul.f64 	%fd4566, %fd4563, %fd4563;
	fma.rn.f64 	%fd4567, %fd4561, %fd4561, %fd4566;
	fma.rn.f64 	%fd4568, %fd4565, %fd4565, %fd4567;
	add.f64 	%fd4569, %fd998, %fd4568;
	rsqrt.approx.f64 	%fd4570, %fd4569;
	mul.f64 	%fd4571, %fd4570, %fd4570;
	mul.f64 	%fd4572, %fd4570, %fd4571;
	ld.shared.f64 	%fd4573, [%r14+352];
	mul.f64 	%fd4574, %fd4573, %fd4572;
	fma.rn.f64 	%fd5857, %fd4561, %fd4574, %fd5857;
	fma.rn.f64 	%fd5858, %fd4563, %fd4574, %fd5858;
	fma.rn.f64 	%fd5859, %fd4565, %fd4574, %fd5859;
	add.s32 	%r291, %r19, 813;
	setp.ge.s32 	%p245, %r291, %r35;
	@%p245 bra 	$L__BB1_273;
	ld.shared.f64 	%fd4575, [%r11+360];
	sub.f64 	%fd4576, %fd4575, %fd5842;
	ld.shared.f64 	%fd4577, [%r12+360];
	sub.f64 	%fd4578, %fd4577, %fd5843;
	ld.shared.f64 	%fd4579, [%r13+360];
	sub.f64 	%fd4580, %fd4579, %fd5844;
	mul.f64 	%fd4581, %fd4578, %fd4578;
	fma.rn.f64 	%fd4582, %fd4576, %fd4576, %fd4581;
	fma.rn.f64 	%fd4583, %fd4580, %fd4580, %fd4582;
	add.f64 	%fd4584, %fd998, %fd4583;
	rsqrt.approx.f64 	%fd4585, %fd4584;
	mul.f64 	%fd4586, %fd4585, %fd4585;
	mul.f64 	%fd4587, %fd4585, %fd4586;
	ld.shared.f64 	%fd4588, [%r14+360];
	mul.f64 	%fd4589, %fd4588, %fd4587;
	fma.rn.f64 	%fd5857, %fd4576, %fd4589, %fd5857;
	fma.rn.f64 	%fd5858, %fd4578, %fd4589, %fd5858;
	fma.rn.f64 	%fd5859, %fd4580, %fd4589, %fd5859;
	add.s32 	%r292, %r19, 814;
	setp.ge.s32 	%p246, %r292, %r35;
	@%p246 bra 	$L__BB1_273;
	ld.shared.f64 	%fd4590, [%r11+368];
	sub.f64 	%fd4591, %fd4590, %fd5842;
	ld.shared.f64 	%fd4592, [%r12+368];
	sub.f64 	%fd4593, %fd4592, %fd5843;
	ld.shared.f64 	%fd4594, [%r13+368];
	sub.f64 	%fd4595, %fd4594, %fd5844;
	mul.f64 	%fd4596, %fd4593, %fd4593;
	fma.rn.f64 	%fd4597, %fd4591, %fd4591, %fd4596;
	fma.rn.f64 	%fd4598, %fd4595, %fd4595, %fd4597;
	add.f64 	%fd4599, %fd998, %fd4598;
	rsqrt.approx.f64 	%fd4600, %fd4599;
	mul.f64 	%fd4601, %fd4600, %fd4600;
	mul.f64 	%fd4602, %fd4600, %fd4601;
	ld.shared.f64 	%fd4603, [%r14+368];
	mul.f64 	%fd4604, %fd4603, %fd4602;
	fma.rn.f64 	%fd5857, %fd4591, %fd4604, %fd5857;
	fma.rn.f64 	%fd5858, %fd4593, %fd4604, %fd5858;
	fma.rn.f64 	%fd5859, %fd4595, %fd4604, %fd5859;
	add.s32 	%r293, %r19, 815;
	setp.ge.s32 	%p247, %r293, %r35;
	@%p247 bra 	$L__BB1_273;
	ld.shared.f64 	%fd4605, [%r11+376];
	sub.f64 	%fd4606, %fd4605, %fd5842;
	ld.shared.f64 	%fd4607, [%r12+376];
	sub.f64 	%fd4608, %fd4607, %fd5843;
	ld.shared.f64 	%fd4609, [%r13+376];
	sub.f64 	%fd4610, %fd4609, %fd5844;
	mul.f64 	%fd4611, %fd4608, %fd4608;
	fma.rn.f64 	%fd4612, %fd4606, %fd4606, %fd4611;
	fma.rn.f64 	%fd4613, %fd4610, %fd4610, %fd4612;
	add.f64 	%fd4614, %fd998, %fd4613;
	rsqrt.approx.f64 	%fd4615, %fd4614;
	mul.f64 	%fd4616, %fd4615, %fd4615;
	mul.f64 	%fd4617, %fd4615, %fd4616;
	ld.shared.f64 	%fd4618, [%r14+376];
	mul.f64 	%fd4619, %fd4618, %fd4617;
	fma.rn.f64 	%fd5857, %fd4606, %fd4619, %fd5857;
	fma.rn.f64 	%fd5858, %fd4608, %fd4619, %fd5858;
	fma.rn.f64 	%fd5859, %fd4610, %fd4619, %fd5859;
	add.s32 	%r294, %r19, 816;
	setp.ge.s32 	%p248, %r294, %r35;
	@%p248 bra 	$L__BB1_273;
	ld.shared.f64 	%fd4620, [%r11+384];
	sub.f64 	%fd4621, %fd4620, %fd5842;
	ld.shared.f64 	%fd4622, [%r12+384];
	sub.f64 	%fd4623, %fd4622, %fd5843;
	ld.shared.f64 	%fd4624, [%r13+384];
	sub.f64 	%fd4625, %fd4624, %fd5844;
	mul.f64 	%fd4626, %fd4623, %fd4623;
	fma.rn.f64 	%fd4627, %fd4621, %fd4621, %fd4626;
	fma.rn.f64 	%fd4628, %fd4625, %fd4625, %fd4627;
	add.f64 	%fd4629, %fd998, %fd4628;
	rsqrt.approx.f64 	%fd4630, %fd4629;
	mul.f64 	%fd4631, %fd4630, %fd4630;
	mul.f64 	%fd4632, %fd4630, %fd4631;
	ld.shared.f64 	%fd4633, [%r14+384];
	mul.f64 	%fd4634, %fd4633, %fd4632;
	fma.rn.f64 	%fd5857, %fd4621, %fd4634, %fd5857;
	fma.rn.f64 	%fd5858, %fd4623, %fd4634, %fd5858;
	fma.rn.f64 	%fd5859, %fd4625, %fd4634, %fd5859;
	add.s32 	%r295, %r19, 817;
	setp.ge.s32 	%p249, %r295, %r35;
	@%p249 bra 	$L__BB1_273;
	ld.shared.f64 	%fd4635, [%r11+392];
	sub.f64 	%fd4636, %fd4635, %fd5842;
	ld.shared.f64 	%fd4637, [%r12+392];
	sub.f64 	%fd4638, %fd4637, %fd5843;
	ld.shared.f64 	%fd4639, [%r13+392];
	sub.f64 	%fd4640, %fd4639, %fd5844;
	mul.f64 	%fd4641, %fd4638, %fd4638;
	fma.rn.f64 	%fd4642, %fd4636, %fd4636, %fd4641;
	fma.rn.f64 	%fd4643, %fd4640, %fd4640, %fd4642;
	add.f64 	%fd4644, %fd998, %fd4643;
	rsqrt.approx.f64 	%fd4645, %fd4644;
	mul.f64 	%fd4646, %fd4645, %fd4645;
	mul.f64 	%fd4647, %fd4645, %fd4646;
	ld.shared.f64 	%fd4648, [%r14+392];
	mul.f64 	%fd4649, %fd4648, %fd4647;
	fma.rn.f64 	%fd5857, %fd4636, %fd4649, %fd5857;
	fma.rn.f64 	%fd5858, %fd4638, %fd4649, %fd5858;
	fma.rn.f64 	%fd5859, %fd4640, %fd4649, %fd5859;
	add.s32 	%r296, %r19, 818;
	setp.ge.s32 	%p250, %r296, %r35;
	@%p250 bra 	$L__BB1_273;
	ld.shared.f64 	%fd4650, [%r11+400];
	sub.f64 	%fd4651, %fd4650, %fd5842;
	ld.shared.f64 	%fd4652, [%r12+400];
	sub.f64 	%fd4653, %fd4652, %fd5843;
	ld.shared.f64 	%fd4654, [%r13+400];
	sub.f64 	%fd4655, %fd4654, %fd5844;
	mul.f64 	%fd4656, %fd4653, %fd4653;
	fma.rn.f64 	%fd4657, %fd4651, %fd4651, %fd4656;
	fma.rn.f64 	%fd4658, %fd4655, %fd4655, %fd4657;
	add.f64 	%fd4659, %fd998, %fd4658;
	rsqrt.approx.f64 	%fd4660, %fd4659;
	mul.f64 	%fd4661, %fd4660, %fd4660;
	mul.f64 	%fd4662, %fd4660, %fd4661;
	ld.shared.f64 	%fd4663, [%r14+400];
	mul.f64 	%fd4664, %fd4663, %fd4662;
	fma.rn.f64 	%fd5857, %fd4651, %fd4664, %fd5857;
	fma.rn.f64 	%fd5858, %fd4653, %fd4664, %fd5858;
	fma.rn.f64 	%fd5859, %fd4655, %fd4664, %fd5859;
	add.s32 	%r297, %r19, 819;
	setp.ge.s32 	%p251, %r297, %r35;
	@%p251 bra 	$L__BB1_273;
	ld.shared.f64 	%fd4665, [%r11+408];
	sub.f64 	%fd4666, %fd4665, %fd5842;
	ld.shared.f64 	%fd4667, [%r12+408];
	sub.f64 	%fd4668, %fd4667, %fd5843;
	ld.shared.f64 	%fd4669, [%r13+408];
	sub.f64 	%fd4670, %fd4669, %fd5844;
	mul.f64 	%fd4671, %fd4668, %fd4668;
	fma.rn.f64 	%fd4672, %fd4666, %fd4666, %fd4671;
	fma.rn.f64 	%fd4673, %fd4670, %fd4670, %fd4672;
	add.f64 	%fd4674, %fd998, %fd4673;
	rsqrt.approx.f64 	%fd4675, %fd4674;
	mul.f64 	%fd4676, %fd4675, %fd4675;
	mul.f64 	%fd4677, %fd4675, %fd4676;
	ld.shared.f64 	%fd4678, [%r14+408];
	mul.f64 	%fd4679, %fd4678, %fd4677;
	fma.rn.f64 	%fd5857, %fd4666, %fd4679, %fd5857;
	fma.rn.f64 	%fd5858, %fd4668, %fd4679, %fd5858;
	fma.rn.f64 	%fd5859, %fd4670, %fd4679, %fd5859;
	add.s32 	%r298, %r19, 820;
	setp.ge.s32 	%p252, %r298, %r35;
	@%p252 bra 	$L__BB1_273;
	ld.shared.f64 	%fd4680, [%r11+416];
	sub.f64 	%fd4681, %fd4680, %fd5842;
	ld.shared.f64 	%fd4682, [%r12+416];
	sub.f64 	%fd4683, %fd4682, %fd5843;
	ld.shared.f64 	%fd4684, [%r13+416];
	sub.f64 	%fd4685, %fd4684, %fd5844;
	mul.f64 	%fd4686, %fd4683, %fd4683;
	fma.rn.f64 	%fd4687, %fd4681, %fd4681, %fd4686;
	fma.rn.f64 	%fd4688, %fd4685, %fd4685, %fd4687;
	add.f64 	%fd4689, %fd998, %fd4688;
	rsqrt.approx.f64 	%fd4690, %fd4689;
	mul.f64 	%fd4691, %fd4690, %fd4690;
	mul.f64 	%fd4692, %fd4690, %fd4691;
	ld.shared.f64 	%fd4693, [%r14+416];
	mul.f64 	%fd4694, %fd4693, %fd4692;
	fma.rn.f64 	%fd5857, %fd4681, %fd4694, %fd5857;
	fma.rn.f64 	%fd5858, %fd4683, %fd4694, %fd5858;
	fma.rn.f64 	%fd5859, %fd4685, %fd4694, %fd5859;
	add.s32 	%r299, %r19, 821;
	setp.ge.s32 	%p253, %r299, %r35;
	@%p253 bra 	$L__BB1_273;
	ld.shared.f64 	%fd4695, [%r11+424];
	sub.f64 	%fd4696, %fd4695, %fd5842;
	ld.shared.f64 	%fd4697, [%r12+424];
	sub.f64 	%fd4698, %fd4697, %fd5843;
	ld.shared.f64 	%fd4699, [%r13+424];
	sub.f64 	%fd4700, %fd4699, %fd5844;
	mul.f64 	%fd4701, %fd4698, %fd4698;
	fma.rn.f64 	%fd4702, %fd4696, %fd4696, %fd4701;
	fma.rn.f64 	%fd4703, %fd4700, %fd4700, %fd4702;
	add.f64 	%fd4704, %fd998, %fd4703;
	rsqrt.approx.f64 	%fd4705, %fd4704;
	mul.f64 	%fd4706, %fd4705, %fd4705;
	mul.f64 	%fd4707, %fd4705, %fd4706;
	ld.shared.f64 	%fd4708, [%r14+424];
	mul.f64 	%fd4709, %fd4708, %fd4707;
	fma.rn.f64 	%fd5857, %fd4696, %fd4709, %fd5857;
	fma.rn.f64 	%fd5858, %fd4698, %fd4709, %fd5858;
	fma.rn.f64 	%fd5859, %fd4700, %fd4709, %fd5859;
	add.s32 	%r300, %r19, 822;
	setp.ge.s32 	%p254, %r300, %r35;
	@%p254 bra 	$L__BB1_273;
	ld.shared.f64 	%fd4710, [%r11+432];
	sub.f64 	%fd4711, %fd4710, %fd5842;
	ld.shared.f64 	%fd4712, [%r12+432];
	sub.f64 	%fd4713, %fd4712, %fd5843;
	ld.shared.f64 	%fd4714, [%r13+432];
	sub.f64 	%fd4715, %fd4714, %fd5844;
	mul.f64 	%fd4716, %fd4713, %fd4713;
	fma.rn.f64 	%fd4717, %fd4711, %fd4711, %fd4716;
	fma.rn.f64 	%fd4718, %fd4715, %fd4715, %fd4717;
	add.f64 	%fd4719, %fd998, %fd4718;
	rsqrt.approx.f64 	%fd4720, %fd4719;
	mul.f64 	%fd4721, %fd4720, %fd4720;
	mul.f64 	%fd4722, %fd4720, %fd4721;
	ld.shared.f64 	%fd4723, [%r14+432];
	mul.f64 	%fd4724, %fd4723, %fd4722;
	fma.rn.f64 	%fd5857, %fd4711, %fd4724, %fd5857;
	fma.rn.f64 	%fd5858, %fd4713, %fd4724, %fd5858;
	fma.rn.f64 	%fd5859, %fd4715, %fd4724, %fd5859;
	add.s32 	%r301, %r19, 823;
	setp.ge.s32 	%p255, %r301, %r35;
	@%p255 bra 	$L__BB1_273;
	ld.shared.f64 	%fd4725, [%r11+440];
	sub.f64 	%fd4726, %fd4725, %fd5842;
	ld.shared.f64 	%fd4727, [%r12+440];
	sub.f64 	%fd4728, %fd4727, %fd5843;
	ld.shared.f64 	%fd4729, [%r13+440];
	sub.f64 	%fd4730, %fd4729, %fd5844;
	mul.f64 	%fd4731, %fd4728, %fd4728;
	fma.rn.f64 	%fd4732, %fd4726, %fd4726, %fd4731;
	fma.rn.f64 	%fd4733, %fd4730, %fd4730, %fd4732;
	add.f64 	%fd4734, %fd998, %fd4733;
	rsqrt.approx.f64 	%fd4735, %fd4734;
	mul.f64 	%fd4736, %fd4735, %fd4735;
	mul.f64 	%fd4737, %fd4735, %fd4736;
	ld.shared.f64 	%fd4738, [%r14+440];
	mul.f64 	%fd4739, %fd4738, %fd4737;
	fma.rn.f64 	%fd5857, %fd4726, %fd4739, %fd5857;
	fma.rn.f64 	%fd5858, %fd4728, %fd4739, %fd5858;
	fma.rn.f64 	%fd5859, %fd4730, %fd4739, %fd5859;
	add.s32 	%r302, %r19, 824;
	setp.ge.s32 	%p256, %r302, %r35;
	@%p256 bra 	$L__BB1_273;
	ld.shared.f64 	%fd4740, [%r11+448];
	sub.f64 	%fd4741, %fd4740, %fd5842;
	ld.shared.f64 	%fd4742, [%r12+448];
	sub.f64 	%fd4743, %fd4742, %fd5843;
	ld.shared.f64 	%fd4744, [%r13+448];
	sub.f64 	%fd4745, %fd4744, %fd5844;
	mul.f64 	%fd4746, %fd4743, %fd4743;
	fma.rn.f64 	%fd4747, %fd4741, %fd4741, %fd4746;
	fma.rn.f64 	%fd4748, %fd4745, %fd4745, %fd4747;
	add.f64 	%fd4749, %fd998, %fd4748;
	rsqrt.approx.f64 	%fd4750, %fd4749;
	mul.f64 	%fd4751, %fd4750, %fd4750;
	mul.f64 	%fd4752, %fd4750, %fd4751;
	ld.shared.f64 	%fd4753, [%r14+448];
	mul.f64 	%fd4754, %fd4753, %fd4752;
	fma.rn.f64 	%fd5857, %fd4741, %fd4754, %fd5857;
	fma.rn.f64 	%fd5858, %fd4743, %fd4754, %fd5858;
	fma.rn.f64 	%fd5859, %fd4745, %fd4754, %fd5859;
	add.s32 	%r303, %r19, 825;
	setp.ge.s32 	%p257, %r303, %r35;
	@%p257 bra 	$L__BB1_273;
	ld.shared.f64 	%fd4755, [%r11+456];
	sub.f64 	%fd4756, %fd4755, %fd5842;
	ld.shared.f64 	%fd4757, [%r12+456];
	sub.f64 	%fd4758, %fd4757, %fd5843;
	ld.shared.f64 	%fd4759, [%r13+456];
	sub.f64 	%fd4760, %fd4759, %fd5844;
	mul.f64 	%fd4761, %fd4758, %fd4758;
	fma.rn.f64 	%fd4762, %fd4756, %fd4756, %fd4761;
	fma.rn.f64 	%fd4763, %fd4760, %fd4760, %fd4762;
	add.f64 	%fd4764, %fd998, %fd4763;
	rsqrt.approx.f64 	%fd4765, %fd4764;
	mul.f64 	%fd4766, %fd4765, %fd4765;
	mul.f64 	%fd4767, %fd4765, %fd4766;
	ld.shared.f64 	%fd4768, [%r14+456];
	mul.f64 	%fd4769, %fd4768, %fd4767;
	fma.rn.f64 	%fd5857, %fd4756, %fd4769, %fd5857;
	fma.rn.f64 	%fd5858, %fd4758, %fd4769, %fd5858;
	fma.rn.f64 	%fd5859, %fd4760, %fd4769, %fd5859;
	add.s32 	%r304, %r19, 826;
	setp.ge.s32 	%p258, %r304, %r35;
	@%p258 bra 	$L__BB1_273;
	ld.shared.f64 	%fd4770, [%r11+464];
	sub.f64 	%fd4771, %fd4770, %fd5842;
	ld.shared.f64 	%fd4772, [%r12+464];
	sub.f64 	%fd4773, %fd4772, %fd5843;
	ld.shared.f64 	%fd4774, [%r13+464];
	sub.f64 	%fd4775, %fd4774, %fd5844;
	mul.f64 	%fd4776, %fd4773, %fd4773;
	fma.rn.f64 	%fd4777, %fd4771, %fd4771, %fd4776;
	fma.rn.f64 	%fd4778, %fd4775, %fd4775, %fd4777;
	add.f64 	%fd4779, %fd998, %fd4778;
	rsqrt.approx.f64 	%fd4780, %fd4779;
	mul.f64 	%fd4781, %fd4780, %fd4780;
	mul.f64 	%fd4782, %fd4780, %fd4781;
	ld.shared.f64 	%fd4783, [%r14+464];
	mul.f64 	%fd4784, %fd4783, %fd4782;
	fma.rn.f64 	%fd5857, %fd4771, %fd4784, %fd5857;
	fma.rn.f64 	%fd5858, %fd4773, %fd4784, %fd5858;
	fma.rn.f64 	%fd5859, %fd4775, %fd4784, %fd5859;
	add.s32 	%r305, %r19, 827;
	setp.ge.s32 	%p259, %r305, %r35;
	@%p259 bra 	$L__BB1_273;
	ld.shared.f64 	%fd4785, [%r11+472];
	sub.f64 	%fd4786, %fd4785, %fd5842;
	ld.shared.f64 	%fd4787, [%r12+472];
	sub.f64 	%fd4788, %fd4787, %fd5843;
	ld.shared.f64 	%fd4789, [%r13+472];
	sub.f64 	%fd4790, %fd4789, %fd5844;
	mul.f64 	%fd4791, %fd4788, %fd4788;
	fma.rn.f64 	%fd4792, %fd4786, %fd4786, %fd4791;
	fma.rn.f64 	%fd4793, %fd4790, %fd4790, %fd4792;
	add.f64 	%fd4794, %fd998, %fd4793;
	rsqrt.approx.f64 	%fd4795, %fd4794;
	mul.f64 	%fd4796, %fd4795, %fd4795;
	mul.f64 	%fd4797, %fd4795, %fd4796;
	ld.shared.f64 	%fd4798, [%r14+472];
	mul.f64 	%fd4799, %fd4798, %fd4797;
	fma.rn.f64 	%fd5857, %fd4786, %fd4799, %fd5857;
	fma.rn.f64 	%fd5858, %fd4788, %fd4799, %fd5858;
	fma.rn.f64 	%fd5859, %fd4790, %fd4799, %fd5859;
	add.s32 	%r306, %r19, 828;
	setp.ge.s32 	%p260, %r306, %r35;
	@%p260 bra 	$L__BB1_273;
	ld.shared.f64 	%fd4800, [%r11+480];
	sub.f64 	%fd4801, %fd4800, %fd5842;
	ld.shared.f64 	%fd4802, [%r12+480];
	sub.f64 	%fd4803, %fd4802, %fd5843;
	ld.shared.f64 	%fd4804, [%r13+480];
	sub.f64 	%fd4805, %fd4804, %fd5844;
	mul.f64 	%fd4806, %fd4803, %fd4803;
	fma.rn.f64 	%fd4807, %fd4801, %fd4801, %fd4806;
	fma.rn.f64 	%fd4808, %fd4805, %fd4805, %fd4807;
	add.f64 	%fd4809, %fd998, %fd4808;
	rsqrt.approx.f64 	%fd4810, %fd4809;
	mul.f64 	%fd4811, %fd4810, %fd4810;
	mul.f64 	%fd4812, %fd4810, %fd4811;
	ld.shared.f64 	%fd4813, [%r14+480];
	mul.f64 	%fd4814, %fd4813, %fd4812;
	fma.rn.f64 	%fd5857, %fd4801, %fd4814, %fd5857;
	fma.rn.f64 	%fd5858, %fd4803, %fd4814, %fd5858;
	fma.rn.f64 	%fd5859, %fd4805, %fd4814, %fd5859;
	add.s32 	%r307, %r19, 829;
	setp.ge.s32 	%p261, %r307, %r35;
	@%p261 bra 	$L__BB1_273;
	ld.shared.f64 	%fd4815, [%r11+488];
	sub.f64 	%fd4816, %fd4815, %fd5842;
	ld.shared.f64 	%fd4817, [%r12+488];
	sub.f64 	%fd4818, %fd4817, %fd5843;
	ld.shared.f64 	%fd4819, [%r13+488];
	sub.f64 	%fd4820, %fd4819, %fd5844;
	mul.f64 	%fd4821, %fd4818, %fd4818;
	fma.rn.f64 	%fd4822, %fd4816, %fd4816, %fd4821;
	fma.rn.f64 	%fd4823, %fd4820, %fd4820, %fd4822;
	add.f64 	%fd4824, %fd998, %fd4823;
	rsqrt.approx.f64 	%fd4825, %fd4824;
	mul.f64 	%fd4826, %fd4825, %fd4825;
	mul.f64 	%fd4827, %fd4825, %fd4826;
	ld.shared.f64 	%fd4828, [%r14+488];
	mul.f64 	%fd4829, %fd4828, %fd4827;
	fma.rn.f64 	%fd5857, %fd4816, %fd4829, %fd5857;
	fma.rn.f64 	%fd5858, %fd4818, %fd4829, %fd5858;
	fma.rn.f64 	%fd5859, %fd4820, %fd4829, %fd5859;
	add.s32 	%r308, %r19, 830;
	setp.ge.s32 	%p262, %r308, %r35;
	@%p262 bra 	$L__BB1_273;
	ld.shared.f64 	%fd4830, [%r11+496];
	sub.f64 	%fd4831, %fd4830, %fd5842;
	ld.shared.f64 	%fd4832, [%r12+496];
	sub.f64 	%fd4833, %fd4832, %fd5843;
	ld.shared.f64 	%fd4834, [%r13+496];
	sub.f64 	%fd4835, %fd4834, %fd5844;
	mul.f64 	%fd4836, %fd4833, %fd4833;
	fma.rn.f64 	%fd4837, %fd4831, %fd4831, %fd4836;
	fma.rn.f64 	%fd4838, %fd4835, %fd4835, %fd4837;
	add.f64 	%fd4839, %fd998, %fd4838;
	rsqrt.approx.f64 	%fd4840, %fd4839;
	mul.f64 	%fd4841, %fd4840, %fd4840;
	mul.f64 	%fd4842, %fd4840, %fd4841;
	ld.shared.f64 	%fd4843, [%r14+496];
	mul.f64 	%fd4844, %fd4843, %fd4842;
	fma.rn.f64 	%fd5857, %fd4831, %fd4844, %fd5857;
	fma.rn.f64 	%fd5858, %fd4833, %fd4844, %fd5858;
	fma.rn.f64 	%fd5859, %fd4835, %fd4844, %fd5859;
	add.s32 	%r309, %r19, 831;
	setp.ge.s32 	%p263, %r309, %r35;
	@%p263 bra 	$L__BB1_273;
	ld.shared.f64 	%fd4845, [%r11+504];
	sub.f64 	%fd4846, %fd4845, %fd5842;
	ld.shared.f64 	%fd4847, [%r12+504];
	sub.f64 	%fd4848, %fd4847, %fd5843;
	ld.shared.f64 	%fd4849, [%r13+504];
	sub.f64 	%fd4850, %fd4849, %fd5844;
	mul.f64 	%fd4851, %fd4848, %fd4848;
	fma.rn.f64 	%fd4852, %fd4846, %fd4846, %fd4851;
	fma.rn.f64 	%fd4853, %fd4850, %fd4850, %fd4852;
	add.f64 	%fd4854, %fd998, %fd4853;
	rsqrt.approx.f64 	%fd4855, %fd4854;
	mul.f64 	%fd4856, %fd4855, %fd4855;
	mul.f64 	%fd4857, %fd4855, %fd4856;
	ld.shared.f64 	%fd4858, [%r14+504];
	mul.f64 	%fd4859, %fd4858, %fd4857;
	fma.rn.f64 	%fd784, %fd4846, %fd4859, %fd5857;
	fma.rn.f64 	%fd785, %fd4848, %fd4859, %fd5858;
	fma.rn.f64 	%fd786, %fd4850, %fd4859, %fd5859;
	mov.f64 	%fd5857, %fd784;
	mov.f64 	%fd5858, %fd785;
	mov.f64 	%fd5859, %fd786;
$L__BB1_273:
	bar.sync 	0;
	add.s32 	%r383, %r383, 1024;
	add.s32 	%r382, %r382, 4;
	setp.ne.s32 	%p264, %r382, %r15;
	@%p264 bra 	$L__BB1_5;
$L__BB1_274:
	mov.f64 	%fd5869, %fd5857;
	mov.f64 	%fd5870, %fd5858;
	mov.f64 	%fd5871, %fd5859;
	setp.eq.s32 	%p265, %r10, 0;
	@%p265 bra 	$L__BB1_344;
	add.s32 	%r310, %r383, %r8;
	add.s32 	%r386, %r310, 31;
	add.s32 	%r385, %r1, %r383;
	mul.wide.u32 	%rd69, %r385, 8;
	add.s64 	%rd92, %rd1, %rd69;
	add.s64 	%rd91, %rd2, %rd69;
	add.s64 	%rd90, %rd3, %rd69;
	add.s64 	%rd89, %rd4, %rd69;
	neg.s32 	%r384, %r10;
$L__BB1_276:
	.pragma "nounroll";
	setp.ge.s32 	%p266, %r385, %r35;
	@%p266 bra 	$L__BB1_278;
	ld.global.f64 	%fd4860, [%rd89];
	st.shared.f64 	[%r4], %fd4860;
	ld.global.f64 	%fd4861, [%rd90];
	st.shared.f64 	[%r5], %fd4861;
	ld.global.f64 	%fd4862, [%rd91];
	st.shared.f64 	[%r6], %fd4862;
	ld.global.f64 	%fd4863, [%rd92];
	st.shared.f64 	[%r7], %fd4863;
$L__BB1_278:
	bar.sync 	0;
	add.s32 	%r311, %r386, -31;
	setp.ge.s32 	%p267, %r311, %r35;
	@%p267 bra 	$L__BB1_343;
	ld.shared.f64 	%fd4864, [%r11];
	sub.f64 	%fd4865, %fd4864, %fd5842;
	ld.shared.f64 	%fd4866, [%r12];
	sub.f64 	%fd4867, %fd4866, %fd5843;
	ld.shared.f64 	%fd4868, [%r13];
	sub.f64 	%fd4869, %fd4868, %fd5844;
	mul.f64 	%fd4870, %fd4867, %fd4867;
	fma.rn.f64 	%fd4871, %fd4865, %fd4865, %fd4870;
	fma.rn.f64 	%fd4872, %fd4869, %fd4869, %fd4871;
	add.f64 	%fd4873, %fd998, %fd4872;
	rsqrt.approx.f64 	%fd4874, %fd4873;
	mul.f64 	%fd4875, %fd4874, %fd4874;
	mul.f64 	%fd4876, %fd4874, %fd4875;
	ld.shared.f64 	%fd4877, [%r14];
	mul.f64 	%fd4878, %fd4877, %fd4876;
	fma.rn.f64 	%fd5869, %fd4865, %fd4878, %fd5869;
	fma.rn.f64 	%fd5870, %fd4867, %fd4878, %fd5870;
	fma.rn.f64 	%fd5871, %fd4869, %fd4878, %fd5871;
	add.s32 	%r312, %r386, -30;
	setp.ge.s32 	%p268, %r312, %r35;
	@%p268 bra 	$L__BB1_343;
	ld.shared.f64 	%fd4879, [%r11+8];
	sub.f64 	%fd4880, %fd4879, %fd5842;
	ld.shared.f64 	%fd4881, [%r12+8];
	sub.f64 	%fd4882, %fd4881, %fd5843;
	ld.shared.f64 	%fd4883, [%r13+8];
	sub.f64 	%fd4884, %fd4883, %fd5844;
	mul.f64 	%fd4885, %fd4882, %fd4882;
	fma.rn.f64 	%fd4886, %fd4880, %fd4880, %fd4885;
	fma.rn.f64 	%fd4887, %fd4884, %fd4884, %fd4886;
	add.f64 	%fd4888, %fd998, %fd4887;
	rsqrt.approx.f64 	%fd4889, %fd4888;
	mul.f64 	%fd4890, %fd4889, %fd4889;
	mul.f64 	%fd4891, %fd4889, %fd4890;
	ld.shared.f64 	%fd4892, [%r14+8];
	mul.f64 	%fd4893, %fd4892, %fd4891;
	fma.rn.f64 	%fd5869, %fd4880, %fd4893, %fd5869;
	fma.rn.f64 	%fd5870, %fd4882, %fd4893, %fd5870;
	fma.rn.f64 	%fd5871, %fd4884, %fd4893, %fd5871;
	add.s32 	%r313, %r386, -29;
	setp.ge.s32 	%p269, %r313, %r35;
	@%p269 bra 	$L__BB1_343;
	ld.shared.f64 	%fd4894, [%r11+16];
	sub.f64 	%fd4895, %fd4894, %fd5842;
	ld.shared.f64 	%fd4896, [%r12+16];
	sub.f64 	%fd4897, %fd4896, %fd5843;
	ld.shared.f64 	%fd4898, [%r13+16];
	sub.f64 	%fd4899, %fd4898, %fd5844;
	mul.f64 	%fd4900, %fd4897, %fd4897;
	fma.rn.f64 	%fd4901, %fd4895, %fd4895, %fd4900;
	fma.rn.f64 	%fd4902, %fd4899, %fd4899, %fd4901;
	add.f64 	%fd4903, %fd998, %fd4902;
	rsqrt.approx.f64 	%fd4904, %fd4903;
	mul.f64 	%fd4905, %fd4904, %fd4904;
	mul.f64 	%fd4906, %fd4904, %fd4905;
	ld.shared.f64 	%fd4907, [%r14+16];
	mul.f64 	%fd4908, %fd4907, %fd4906;
	fma.rn.f64 	%fd5869, %fd4895, %fd4908, %fd5869;
	fma.rn.f64 	%fd5870, %fd4897, %fd4908, %fd5870;
	fma.rn.f64 	%fd5871, %fd4899, %fd4908, %fd5871;
	add.s32 	%r314, %r386, -28;
	setp.ge.s32 	%p270, %r314, %r35;
	@%p270 bra 	$L__BB1_343;
	ld.shared.f64 	%fd4909, [%r11+24];
	sub.f64 	%fd4910, %fd4909, %fd5842;
	ld.shared.f64 	%fd4911, [%r12+24];
	sub.f64 	%fd4912, %fd4911, %fd5843;
	ld.shared.f64 	%fd4913, [%r13+24];
	sub.f64 	%fd4914, %fd4913, %fd5844;
	mul.f64 	%fd4915, %fd4912, %fd4912;
	fma.rn.f64 	%fd4916, %fd4910, %fd4910, %fd4915;
	fma.rn.f64 	%fd4917, %fd4914, %fd4914, %fd4916;
	add.f64 	%fd4918, %fd998, %fd4917;
	rsqrt.approx.f64 	%fd4919, %fd4918;
	mul.f64 	%fd4920, %fd4919, %fd4919;
	mul.f64 	%fd4921, %fd4919, %fd4920;
	ld.shared.f64 	%fd4922, [%r14+24];
	mul.f64 	%fd4923, %fd4922, %fd4921;
	fma.rn.f64 	%fd5869, %fd4910, %fd4923, %fd5869;
	fma.rn.f64 	%fd5870, %fd4912, %fd4923, %fd5870;
	fma.rn.f64 	%fd5871, %fd4914, %fd4923, %fd5871;
	add.s32 	%r315, %r386, -27;
	setp.ge.s32 	%p271, %r315, %r35;
	@%p271 bra 	$L__BB1_343;
	ld.shared.f64 	%fd4924, [%r11+32];
	sub.f64 	%fd4925, %fd4924, %fd5842;
	ld.shared.f64 	%fd4926, [%r12+32];
	sub.f64 	%fd4927, %fd4926, %fd5843;
	ld.shared.f64 	%fd4928, [%r13+32];
	sub.f64 	%fd4929, %fd4928, %fd5844;
	mul.f64 	%fd4930, %fd4927, %fd4927;
	fma.rn.f64 	%fd4931, %fd4925, %fd4925, %fd4930;
	fma.rn.f64 	%fd4932, %fd4929, %fd4929, %fd4931;
	add.f64 	%fd4933, %fd998, %fd4932;
	rsqrt.approx.f64 	%fd4934, %fd4933;
	mul.f64 	%fd4935, %fd4934, %fd4934;
	mul.f64 	%fd4936, %fd4934, %fd4935;
	ld.shared.f64 	%fd4937, [%r14+32];
	mul.f64 	%fd4938, %fd4937, %fd4936;
	fma.rn.f64 	%fd5869, %fd4925, %fd4938, %fd5869;
	fma.rn.f64 	%fd5870, %fd4927, %fd4938, %fd5870;
	fma.rn.f64 	%fd5871, %fd4929, %fd4938, %fd5871;
	add.s32 	%r316, %r386, -26;
	setp.ge.s32 	%p272, %r316, %r35;
	@%p272 bra 	$L__BB1_343;
	ld.shared.f64 	%fd4939, [%r11+40];
	sub.f64 	%fd4940, %fd4939, %fd5842;
	ld.shared.f64 	%fd4941, [%r12+40];
	sub.f64 	%fd4942, %fd4941, %fd5843;
	ld.shared.f64 	%fd4943, [%r13+40];
	sub.f64 	%fd4944, %fd4943, %fd5844;
	mul.f64 	%fd4945, %fd4942, %fd4942;
	fma.rn.f64 	%fd4946, %fd4940, %fd4940, %fd4945;
	fma.rn.f64 	%fd4947, %fd4944, %fd4944, %fd4946;
	add.f64 	%fd4948, %fd998, %fd4947;
	rsqrt.approx.f64 	%fd4949, %fd4948;
	mul.f64 	%fd4950, %fd4949, %fd4949;
	mul.f64 	%fd4951, %fd4949, %fd4950;
	ld.shared.f64 	%fd4952, [%r14+40];
	mul.f64 	%fd4953, %fd4952, %fd4951;
	fma.rn.f64 	%fd5869, %fd4940, %fd4953, %fd5869;
	fma.rn.f64 	%fd5870, %fd4942, %fd4953, %fd5870;
	fma.rn.f64 	%fd5871, %fd4944, %fd4953, %fd5871;
	add.s32 	%r317, %r386, -25;
	setp.ge.s32 	%p273, %r317, %r35;
	@%p273 bra 	$L__BB1_343;
	ld.shared.f64 	%fd4954, [%r11+48];
	sub.f64 	%fd4955, %fd4954, %fd5842;
	ld.shared.f64 	%fd4956, [%r12+48];
	sub.f64 	%fd4957, %fd4956, %fd5843;
	ld.shared.f64 	%fd4958, [%r13+48];
	sub.f64 	%fd4959, %fd4958, %fd5844;
	mul.f64 	%fd4960, %fd4957, %fd4957;
	fma.rn.f64 	%fd4961, %fd4955, %fd4955, %fd4960;
	fma.rn.f64 	%fd4962, %fd4959, %fd4959, %fd4961;
	add.f64 	%fd4963, %fd998, %fd4962;
	rsqrt.approx.f64 	%fd4964, %fd4963;
	mul.f64 	%fd4965, %fd4964, %fd4964;
	mul.f64 	%fd4966, %fd4964, %fd4965;
	ld.shared.f64 	%fd4967, [%r14+48];
	mul.f64 	%fd4968, %fd4967, %fd4966;
	fma.rn.f64 	%fd5869, %fd4955, %fd4968, %fd5869;
	fma.rn.f64 	%fd5870, %fd4957, %fd4968, %fd5870;
	fma.rn.f64 	%fd5871, %fd4959, %fd4968, %fd5871;
	add.s32 	%r318, %r386, -24;
	setp.ge.s32 	%p274, %r318, %r35;
	@%p274 bra 	$L__BB1_343;
	ld.shared.f64 	%fd4969, [%r11+56];
	sub.f64 	%fd4970, %fd4969, %fd5842;
	ld.shared.f64 	%fd4971, [%r12+56];
	sub.f64 	%fd4972, %fd4971, %fd5843;
	ld.shared.f64 	%fd4973, [%r13+56];
	sub.f64 	%fd4974, %fd4973, %fd5844;
	mul.f64 	%fd4975, %fd4972, %fd4972;
	fma.rn.f64 	%fd4976, %fd4970, %fd4970, %fd4975;
	fma.rn.f64 	%fd4977, %fd4974, %fd4974, %fd4976;
	add.f64 	%fd4978, %fd998, %fd4977;
	rsqrt.approx.f64 	%fd4979, %fd4978;
	mul.f64 	%fd4980, %fd4979, %fd4979;
	mul.f64 	%fd4981, %fd4979, %fd4980;
	ld.shared.f64 	%fd4982, [%r14+56];
	mul.f64 	%fd4983, %fd4982, %fd4981;
	fma.rn.f64 	%fd5869, %fd4970, %fd4983, %fd5869;
	fma.rn.f64 	%fd5870, %fd4972, %fd4983, %fd5870;
	fma.rn.f64 	%fd5871, %fd4974, %fd4983, %fd5871;
	add.s32 	%r319, %r386, -23;
	setp.ge.s32 	%p275, %r319, %r35;
	@%p275 bra 	$L__BB1_343;
	ld.shared.f64 	%fd4984, [%r11+64];
	sub.f64 	%fd4985, %fd4984, %fd5842;
	ld.shared.f64 	%fd4986, [%r12+64];
	sub.f64 	%fd4987, %fd4986, %fd5843;
	ld.shared.f64 	%fd4988, [%r13+64];
	sub.f64 	%fd4989, %fd4988, %fd5844;
	mul.f64 	%fd4990, %fd4987, %fd4987;
	fma.rn.f64 	%fd4991, %fd4985, %fd4985, %fd4990;
	fma.rn.f64 	%fd4992, %fd4989, %fd4989, %fd4991;
	add.f64 	%fd4993, %fd998, %fd4992;
	rsqrt.approx.f64 	%fd4994, %fd4993;
	mul.f64 	%fd4995, %fd4994, %fd4994;
	mul.f64 	%fd4996, %fd4994, %fd4995;
	ld.shared.f64 	%fd4997, [%r14+64];
	mul.f64 	%fd4998, %fd4997, %fd4996;
	fma.rn.f64 	%fd5869, %fd4985, %fd4998, %fd5869;
	fma.rn.f64 	%fd5870, %fd4987, %fd4998, %fd5870;
	fma.rn.f64 	%fd5871, %fd4989, %fd4998, %fd5871;
	add.s32 	%r320, %r386, -22;
	setp.ge.s32 	%p276, %r320, %r35;
	@%p276 bra 	$L__BB1_343;
	ld.shared.f64 	%fd4999, [%r11+72];
	sub.f64 	%fd5000, %fd4999, %fd5842;
	ld.shared.f64 	%fd5001, [%r12+72];
	sub.f64 	%fd5002, %fd5001, %fd5843;
	ld.shared.f64 	%fd5003, [%r13+72];
	sub.f64 	%fd5004, %fd5003, %fd5844;
	mul.f64 	%fd5005, %fd5002, %fd5002;
	fma.rn.f64 	%fd5006, %fd5000, %fd5000, %fd5005;
	fma.rn.f64 	%fd5007, %fd5004, %fd5004, %fd5006;
	add.f64 	%fd5008, %fd998, %fd5007;
	rsqrt.approx.f64 	%fd5009, %fd5008;
	mul.f64 	%fd5010, %fd5009, %fd5009;
	mul.f64 	%fd5011, %fd5009, %fd5010;
	ld.shared.f64 	%fd5012, [%r14+72];
	mul.f64 	%fd5013, %fd5012, %fd5011;
	fma.rn.f64 	%fd5869, %fd5000, %fd5013, %fd5869;
	fma.rn.f64 	%fd5870, %fd5002, %fd5013, %fd5870;
	fma.rn.f64 	%fd5871, %fd5004, %fd5013, %fd5871;
	add.s32 	%r321, %r386, -21;
	setp.ge.s32 	%p277, %r321, %r35;
	@%p277 bra 	$L__BB1_343;
	ld.shared.f64 	%fd5014, [%r11+80];
	sub.f64 	%fd5015, %fd5014, %fd5842;
	ld.shared.f64 	%fd5016, [%r12+80];
	sub.f64 	%fd5017, %fd5016, %fd5843;
	ld.shared.f64 	%fd5018, [%r13+80];
	sub.f64 	%fd5019, %fd5018, %fd5844;
	mul.f64 	%fd5020, %fd5017, %fd5017;
	fma.rn.f64 	%fd5021, %fd5015, %fd5015, %fd5020;
	fma.rn.f64 	%fd5022, %fd5019, %fd5019, %fd5021;
	add.f64 	%fd5023, %fd998, %fd5022;
	rsqrt.approx.f64 	%fd5024, %fd5023;
	mul.f64 	%fd5025, %fd5024, %fd5024;
	mul.f64 	%fd5026, %fd5024, %fd5025;
	ld.shared.f64 	%fd5027, [%r14+80];
	mul.f64 	%fd5028, %fd5027, %fd5026;
	fma.rn.f64 	%fd5869, %fd5015, %fd5028, %fd5869;
	fma.rn.f64 	%fd5870, %fd5017, %fd5028, %fd5870;
	fma.rn.f64 	%fd5871, %fd5019, %fd5028, %fd5871;
	add.s32 	%r322, %r386, -20;
	setp.ge.s32 	%p278, %r322, %r35;
	@%p278 bra 	$L__BB1_343;
	ld.shared.f64 	%fd5029, [%r11+88];
	sub.f64 	%fd5030, %fd5029, %fd5842;
	ld.shared.f64 	%fd5031, [%r12+88];
	sub.f64 	%fd5032, %fd5031, %fd5843;
	ld.shared.f64 	%fd5033, [%r13+88];
	sub.f64 	%fd5034, %fd5033, %fd5844;
	mul.f64 	%fd5035, %fd5032, %fd5032;
	fma.rn.f64 	%fd5036, %fd5030, %fd5030, %fd5035;
	fma.rn.f64 	%fd5037, %fd5034, %fd5034, %fd5036;
	add.f64 	%fd5038, %fd998, %fd5037;
	rsqrt.approx.f64 	%fd5039, %fd5038;
	mul.f64 	%fd5040, %fd5039, %fd5039;
	mul.f64 	%fd5041, %fd5039, %fd5040;
	ld.shared.f64 	%fd5042, [%r14+88];
	mul.f64 	%fd5043, %fd5042, %fd5041;
	fma.rn.f64 	%fd5869, %fd5030, %fd5043, %fd5869;
	fma.rn.f64 	%fd5870, %fd5032, %fd5043, %fd5870;
	fma.rn.f64 	%fd5871, %fd5034, %fd5043, %fd5871;
	add.s32 	%r323, %r386, -19;
	setp.ge.s32 	%p279, %r323, %r35;
	@%p279 bra 	$L__BB1_343;
	ld.shared.f64 	%fd5044, [%r11+96];
	sub.f64 	%fd5045, %fd5044, %fd5842;
	ld.shared.f64 	%fd5046, [%r12+96];
	sub.f64 	%fd5047, %fd5046, %fd5843;
	ld.shared.f64 	%fd5048, [%r13+96];
	sub.f64 	%fd5049, %fd5048, %fd5844;
	mul.f64 	%fd5050, %fd5047, %fd5047;
	fma.rn.f64 	%fd5051, %fd5045, %fd5045, %fd5050;
	fma.rn.f64 	%fd5052, %fd5049, %fd5049, %fd5051;
	add.f64 	%fd5053, %fd998, %fd5052;
	rsqrt.approx.f64 	%fd5054, %fd5053;
	mul.f64 	%fd5055, %fd5054, %fd5054;
	mul.f64 	%fd5056, %fd5054, %fd5055;
	ld.shared.f64 	%fd5057, [%r14+96];
	mul.f64 	%fd5058, %fd5057, %fd5056;
	fma.rn.f64 	%fd5869, %fd5045, %fd5058, %fd5869;
	fma.rn.f64 	%fd5870, %fd5047, %fd5058, %fd5870;
	fma.rn.f64 	%fd5871, %fd5049, %fd5058, %fd5871;
	add.s32 	%r324, %r386, -18;
	setp.ge.s32 	%p280, %r324, %r35;
	@%p280 bra 	$L__BB1_343;
	ld.shared.f64 	%fd5059, [%r11+104];
	sub.f64 	%fd5060, %fd5059, %fd5842;
	ld.shared.f64 	%fd5061, [%r12+104];
	sub.f64 	%fd5062, %fd5061, %fd5843;
	ld.shared.f64 	%fd5063, [%r13+104];
	sub.f64 	%fd5064, %fd5063, %fd5844;
	mul.f64 	%fd5065, %fd5062, %fd5062;
	fma.rn.f64 	%fd5066, %fd5060, %fd5060, %fd5065;
	fma.rn.f64 	%fd5067, %fd5064, %fd5064, %fd5066;
	add.f64 	%fd5068, %fd998, %fd5067;
	rsqrt.approx.f64 	%fd5069, %fd5068;
	mul.f64 	%fd5070, %fd5069, %fd5069;
	mul.f64 	%fd5071, %fd5069, %fd5070;
	ld.shared.f64 	%fd5072, [%r14+104];
	mul.f64 	%fd5073, %fd5072, %fd5071;
	fma.rn.f64 	%fd5869, %fd5060, %fd5073, %fd5869;
	fma.rn.f64 	%fd5870, %fd5062, %fd5073, %fd5870;
	fma.rn.f64 	%fd5871, %fd5064, %fd5073, %fd5871;
	add.s32 	%r325, %r386, -17;
	setp.ge.s32 	%p281, %r325, %r35;
	@%p281 bra 	$L__BB1_343;
	ld.shared.f64 	%fd5074, [%r11+112];
	sub.f64 	%fd5075, %fd5074, %fd5842;
	ld.shared.f64 	%fd5076, [%r12+112];
	sub.f64 	%fd5077, %fd5076, %fd5843;
	ld.shared.f64 	%fd5078, [%r13+112];
	sub.f64 	%fd5079, %fd5078, %fd5844;
	mul.f64 	%fd5080, %fd5077, %fd5077;
	fma.rn.f64 	%fd5081, %fd5075, %fd5075, %fd5080;
	fma.rn.f64 	%fd5082, %fd5079, %fd5079, %fd5081;
	add.f64 	%fd5083, %fd998, %fd5082;
	rsqrt.approx.f64 	%fd5084, %fd5083;
	mul.f64 	%fd5085, %fd5084, %fd5084;
	mul.f64 	%fd5086, %fd5084, %fd5085;
	ld.shared.f64 	%fd5087, [%r14+112];
	mul.f64 	%fd5088, %fd5087, %fd5086;
	fma.rn.f64 	%fd5869, %fd5075, %fd5088, %fd5869;
	fma.rn.f64 	%fd5870, %fd5077, %fd5088, %fd5870;
	fma.rn.f64 	%fd5871, %fd5079, %fd5088, %fd5871;
	add.s32 	%r326, %r386, -16;
	setp.ge.s32 	%p282, %r326, %r35;
	@%p282 bra 	$L__BB1_343;
	ld.shared.f64 	%fd5089, [%r11+120];
	sub.f64 	%fd5090, %fd5089, %fd5842;
	ld.shared.f64 	%fd5091, [%r12+120];
	sub.f64 	%fd5092, %fd5091, %fd5843;
	ld.shared.f64 	%fd5093, [%r13+120];
	sub.f64 	%fd5094, %fd5093, %fd5844;
	mul.f64 	%fd5095, %fd5092, %fd5092;
	fma.rn.f64 	%fd5096, %fd5090, %fd5090, %fd5095;
	fma.rn.f64 	%fd5097, %fd5094, %fd5094, %fd5096;
	add.f64 	%fd5098, %fd998, %fd5097;
	rsqrt.approx.f64 	%fd5099, %fd5098;
	mul.f64 	%fd5100, %fd5099, %fd5099;
	mul.f64 	%fd5101, %fd5099, %fd5100;
	ld.shared.f64 	%fd5102, [%r14+120];
	mul.f64 	%fd5103, %fd5102, %fd5101;
	fma.rn.f64 	%fd5869, %fd5090, %fd5103, %fd5869;
	fma.rn.f64 	%fd5870, %fd5092, %fd5103, %fd5870;
	fma.rn.f64 	%fd5871, %fd5094, %fd5103, %fd5871;
	add.s32 	%r327, %r386, -15;
	setp.ge.s32 	%p283, %r327, %r35;
	@%p283 bra 	$L__BB1_343;
	ld.shared.f64 	%fd5104, [%r11+128];
	sub.f64 	%fd5105, %fd5104, %fd5842;
	ld.shared.f64 	%fd5106, [%r12+128];
	sub.f64 	%fd5107, %fd5106, %fd5843;
	ld.shared.f64 	%fd5108, [%r13+128];
	sub.f64 	%fd5109, %fd5108, %fd5844;
	mul.f64 	%fd5110, %fd5107, %fd5107;
	fma.rn.f64 	%fd5111, %fd5105, %fd5105, %fd5110;
	fma.rn.f64 	%fd5112, %fd5109, %fd5109, %fd5111;
	add.f64 	%fd5113, %fd998, %fd5112;
	rsqrt.approx.f64 	%fd5114, %fd5113;
	mul.f64 	%fd5115, %fd5114, %fd5114;
	mul.f64 	%fd5116, %fd5114, %fd5115;
	ld.shared.f64 	%fd5117, [%r14+128];
	mul.f64 	%fd5118, %fd5117, %fd5116;
	fma.rn.f64 	%fd5869, %fd5105, %fd5118, %fd5869;
	fma.rn.f64 	%fd5870, %fd5107, %fd5118, %fd5870;
	fma.rn.f64 	%fd5871, %fd5109, %fd5118, %fd5871;
	add.s32 	%r328, %r386, -14;
	setp.ge.s32 	%p284, %r328, %r35;
	@%p284 bra 	$L__BB1_343;
	ld.shared.f64 	%fd5119, [%r11+136];
	sub.f64 	%fd5120, %fd5119, %fd5842;
	ld.shared.f64 	%fd5121, [%r12+136];
	sub.f64 	%fd5122, %fd5121, %fd5843;
	ld.shared.f64 	%fd5123, [%r13+136];
	sub.f64 	%fd5124, %fd5123, %fd5844;
	mul.f64 	%fd5125, %fd5122, %fd5122;
	fma.rn.f64 	%fd5126, %fd5120, %fd5120, %fd5125;
	fma.rn.f64 	%fd5127, %fd5124, %fd5124, %fd5126;
	add.f64 	%fd5128, %fd998, %fd5127;
	rsqrt.approx.f64 	%fd5129, %fd5128;
	mul.f64 	%fd5130, %fd5129, %fd5129;
	mul.f64 	%fd5131, %fd5129, %fd5130;
	ld.shared.f64 	%fd5132, [%r14+136];
	mul.f64 	%fd5133, %fd5132, %fd5131;
	fma.rn.f64 	%fd5869, %fd5120, %fd5133, %fd5869;
	fma.rn.f64 	%fd5870, %fd5122, %fd5133, %fd5870;
	fma.rn.f64 	%fd5871, %fd5124, %fd5133, %fd5871;
	add.s32 	%r329, %r386, -13;
	setp.ge.s32 	%p285, %r329, %r35;
	@%p285 bra 	$L__BB1_343;
	ld.shared.f64 	%fd5134, [%r11+144];
	sub.f64 	%fd5135, %fd5134, %fd5842;
	ld.shared.f64 	%fd5136, [%r12+144];
	sub.f64 	%fd5137, %fd5136, %fd5843;
	ld.shared.f64 	%fd5138, [%r13+144];
	sub.f64 	%fd5139, %fd5138, %fd5844;
	mul.f64 	%fd5140, %fd5137, %fd5137;
	fma.rn.f64 	%fd5141, %fd5135, %fd5135, %fd5140;
	fma.rn.f64 	%fd5142, %fd5139, %fd5139, %fd5141;
	add.f64 	%fd5143, %fd998, %fd5142;
	rsqrt.approx.f64 	%fd5144, %fd5143;
	mul.f64 	%fd5145, %fd5144, %fd5144;
	mul.f64 	%fd5146, %fd5144, %fd5145;
	ld.shared.f64 	%fd5147, [%r14+144];
	mul.f64 	%fd5148, %fd5147, %fd5146;
	fma.rn.f64 	%fd5869, %fd5135, %fd5148, %fd5869;
	fma.rn.f64 	%fd5870, %fd5137, %fd5148, %fd5870;
	fma.rn.f64 	%fd5871, %fd5139, %fd5148, %fd5871;
	add.s32 	%r330, %r386, -12;
	setp.ge.s32 	%p286, %r330, %r35;
	@%p286 bra 	$L__BB1_343;
	ld.shared.f64 	%fd5149, [%r11+152];
	sub.f64 	%fd5150, %fd5149, %fd5842;
	ld.shared.f64 	%fd5151, [%r12+152];
	sub.f64 	%fd5152, %fd5151, %fd5843;
	ld.shared.f64 	%fd5153, [%r13+152];
	sub.f64 	%fd5154, %fd5153, %fd5844;
	mul.f64 	%fd5155, %fd5152, %fd5152;
	fma.rn.f64 	%fd5156, %fd5150, %fd5150, %fd5155;
	fma.rn.f64 	%fd5157, %fd5154, %fd5154, %fd5156;
	add.f64 	%fd5158, %fd998, %fd5157;
	rsqrt.approx.f64 	%fd5159, %fd5158;
	mul.f64 	%fd5160, %fd5159, %fd5159;
	mul.f64 	%fd5161, %fd5159, %fd5160;
	ld.shared.f64 	%fd5162, [%r14+152];
	mul.f64 	%fd5163, %fd5162, %fd5161;
	fma.rn.f64 	%fd5869, %fd5150, %fd5163, %fd5869;
	fma.rn.f64 	%fd5870, %fd5152, %fd5163, %fd5870;
	fma.rn.f64 	%fd5871, %fd5154, %fd5163, %fd5871;
	add.s32 	%r331, %r386, -11;
	setp.ge.s32 	%p287, %r331, %r35;
	@%p287 bra 	$L__BB1_343;
	ld.shared.f64 	%fd5164, [%r11+160];
	sub.f64 	%fd5165, %fd5164, %fd5842;
	ld.shared.f64 	%fd5166, [%r12+160];
	sub.f64 	%fd5167, %fd5166, %fd5843;
	ld.shared.f64 	%fd5168, [%r13+160];
	sub.f64 	%fd5169, %fd5168, %fd5844;
	mul.f64 	%fd5170, %fd5167, %fd5167;
	fma.rn.f64 	%fd5171, %fd5165, %fd5165, %fd5170;
	fma.rn.f64 	%fd5172, %fd5169, %fd5169, %fd5171;
	add.f64 	%fd5173, %fd998, %fd5172;
	rsqrt.approx.f64 	%fd5174, %fd5173;
	mul.f64 	%fd5175, %fd5174, %fd5174;
	mul.f64 	%fd5176, %fd5174, %fd5175;
	ld.shared.f64 	%fd5177, [%r14+160];
	mul.f64 	%fd5178, %fd5177, %fd5176;
	fma.rn.f64 	%fd5869, %fd5165, %fd5178, %fd5869;
	fma.rn.f64 	%fd5870, %fd5167, %fd5178, %fd5870;
	fma.rn.f64 	%fd5871, %fd5169, %fd5178, %fd5871;
	add.s32 	%r332, %r386, -10;
	setp.ge.s32 	%p288, %r332, %r35;
	@%p288 bra 	$L__BB1_343;
	ld.shared.f64 	%fd5179, [%r11+168];
	sub.f64 	%fd5180, %fd5179, %fd5842;
	ld.shared.f64 	%fd5181, [%r12+168];
	sub.f64 	%fd5182, %fd5181, %fd5843;
	ld.shared.f64 	%fd5183, [%r13+168];
	sub.f64 	%fd5184, %fd5183, %fd5844;
	mul.f64 	%fd5185, %fd5182, %fd5182;
	fma.rn.f64 	%fd5186, %fd5180, %fd5180, %fd5185;
	fma.rn.f64 	%fd5187, %fd5184, %fd5184, %fd5186;
	add.f64 	%fd5188, %fd998, %fd5187;
	rsqrt.approx.f64 	%fd5189, %fd5188;
	mul.f64 	%fd5190, %fd5189, %fd5189;
	mul.f64 	%fd5191, %fd5189, %fd5190;
	ld.shared.f64 	%fd5192, [%r14+168];
	mul.f64 	%fd5193, %fd5192, %fd5191;
	fma.rn.f64 	%fd5869, %fd5180, %fd5193, %fd5869;
	fma.rn.f64 	%fd5870, %fd5182, %fd5193, %fd5870;
	fma.rn.f64 	%fd5871, %fd5184, %fd5193, %fd5871;
	add.s32 	%r333, %r386, -9;
	setp.ge.s32 	%p289, %r333, %r35;
	@%p289 bra 	$L__BB1_343;
	ld.shared.f64 	%fd5194, [%r11+176];
	sub.f64 	%fd5195, %fd5194, %fd5842;
	ld.shared.f64 	%fd5196, [%r12+176];
	sub.f64 	%fd5197, %fd5196, %fd5843;
	ld.shared.f64 	%fd5198, [%r13+176];
	sub.f64 	%fd5199, %fd5198, %fd5844;
	mul.f64 	%fd5200, %fd5197, %fd5197;
	fma.rn.f64 	%fd5201, %fd5195, %fd5195, %fd5200;
	fma.rn.f64 	%fd5202, %fd5199, %fd5199, %fd5201;
	add.f64 	%fd5203, %fd998, %fd5202;
	rsqrt.approx.f64 	%fd5204, %fd5203;
	mul.f64 	%fd5205, %fd5204, %fd5204;
	mul.f64 	%fd5206, %fd5204, %fd5205;
	ld.shared.f64 	%fd5207, [%r14+176];
	mul.f64 	%fd5208, %fd5207, %fd5206;
	fma.rn.f64 	%fd5869, %fd5195, %fd5208, %fd5869;
	fma.rn.f64 	%fd5870, %fd5197, %fd5208, %fd5870;
	fma.rn.f64 	%fd5871, %fd5199, %fd5208, %fd5871;
	add.s32 	%r334, %r386, -8;
	setp.ge.s32 	%p290, %r334, %r35;
	@%p290 bra 	$L__BB1_343;
	ld.shared.f64 	%fd5209, [%r11+184];
	sub.f64 	%fd5210, %fd5209, %fd5842;
	ld.shared.f64 	%fd5211, [%r12+184];
	sub.f64 	%fd5212, %fd5211, %fd5843;
	ld.shared.f64 	%fd5213, [%r13+184];
	sub.f64 	%fd5214, %fd5213, %fd5844;
	mul.f64 	%fd5215, %fd5212, %fd5212;
	fma.rn.f64 	%fd5216, %fd5210, %fd5210, %fd5215;
	fma.rn.f64 	%fd5217, %fd5214, %fd5214, %fd5216;
	add.f64 	%fd5218, %fd998, %fd5217;
	rsqrt.approx.f64 	%fd5219, %fd5218;
	mul.f64 	%fd5220, %fd5219, %fd5219;
	mul.f64 	%fd5221, %fd5219, %fd5220;
	ld.shared.f64 	%fd5222, [%r14+184];
	mul.f64 	%fd5223, %fd5222, %fd5221;
	fma.rn.f64 	%fd5869, %fd5210, %fd5223, %fd5869;
	fma.rn.f64 	%fd5870, %fd5212, %fd5223, %fd5870;
	fma.rn.f64 	%fd5871, %fd5214, %fd5223, %fd5871;
	add.s32 	%r335, %r386, -7;
	setp.ge.s32 	%p291, %r335, %r35;
	@%p291 bra 	$L__BB1_343;
	ld.shared.f64 	%fd5224, [%r11+192];
	sub.f64 	%fd5225, %fd5224, %fd5842;
	ld.shared.f64 	%fd5226, [%r12+192];
	sub.f64 	%fd5227, %fd5226, %fd5843;
	ld.shared.f64 	%fd5228, [%r13+192];
	sub.f64 	%fd5229, %fd5228, %fd5844;
	mul.f64 	%fd5230, %fd5227, %fd5227;
	fma.rn.f64 	%fd5231, %fd5225, %fd5225, %fd5230;
	fma.rn.f64 	%fd5232, %fd5229, %fd5229, %fd5231;
	add.f64 	%fd5233, %fd998, %fd5232;
	rsqrt.approx.f64 	%fd5234, %fd5233;
	mul.f64 	%fd5235, %fd5234, %fd5234;
	mul.f64 	%fd5236, %fd5234, %fd5235;
	ld.shared.f64 	%fd5237, [%r14+192];
	mul.f64 	%fd5238, %fd5237, %fd5236;
	fma.rn.f64 	%fd5869, %fd5225, %fd5238, %fd5869;
	fma.rn.f64 	%fd5870, %fd5227, %fd5238, %fd5870;
	fma.rn.f64 	%fd5871, %fd5229, %fd5238, %fd5871;
	add.s32 	%r336, %r386, -6;
	setp.ge.s32 	%p292, %r336, %r35;
	@%p292 bra 	$L__BB1_343;
	ld.shared.f64 	%fd5239, [%r11+200];
	sub.f64 	%fd5240, %fd5239, %fd5842;
	ld.shared.f64 	%fd5241, [%r12+200];
	sub.f64 	%fd5242, %fd5241, %fd5843;
	ld.shared.f64 	%fd5243, [%r13+200];
	sub.f64 	%fd5244, %fd5243, %fd5844;
	mul.f64 	%fd5245, %fd5242, %fd5242;
	fma.rn.f64 	%fd5246, %fd5240, %fd5240, %fd5245;
	fma.rn.f64 	%fd5247, %fd5244, %fd5244, %fd5246;
	add.f64 	%fd5248, %fd998, %fd5247;
	rsqrt.approx.f64 	%fd5249, %fd5248;
	mul.f64 	%fd5250, %fd5249, %fd5249;
	mul.f64 	%fd5251, %fd5249, %fd5250;
	ld.shared.f64 	%fd5252, [%r14+200];
	mul.f64 	%fd5253, %fd5252, %fd5251;
	fma.rn.f64 	%fd5869, %fd5240, %fd5253, %fd5869;
	fma.rn.f64 	%fd5870, %fd5242, %fd5253, %fd5870;
	fma.rn.f64 	%fd5871, %fd5244, %fd5253, %fd5871;
	add.s32 	%r337, %r386, -5;
	setp.ge.s32 	%p293, %r337, %r35;
	@%p293 bra 	$L__BB1_343;
	ld.shared.f64 	%fd5254, [%r11+208];
	sub.f64 	%fd5255, %fd5254, %fd5842;
	ld.shared.f64 	%fd5256, [%r12+208];
	sub.f64 	%fd5257, %fd5256, %fd5843;
	ld.shared.f64 	%fd5258, [%r13+208];
	sub.f64 	%fd5259, %fd5258, %fd5844;
	mul.f64 	%fd5260, %fd5257, %fd5257;
	fma.rn.f64 	%fd5261, %fd5255, %fd5255, %fd5260;
	fma.rn.f64 	%fd5262, %fd5259, %fd5259, %fd5261;
	add.f64 	%fd5263, %fd998, %fd5262;
	rsqrt.approx.f64 	%fd5264, %fd5263;
	mul.f64 	%fd5265, %fd5264, %fd5264;
	mul.f64 	%fd5266, %fd5264, %fd5265;
	ld.shared.f64 	%fd5267, [%r14+208];
	mul.f64 	%fd5268, %fd5267, %fd5266;
	fma.rn.f64 	%fd5869, %fd5255, %fd5268, %fd5869;
	fma.rn.f64 	%fd5870, %fd5257, %fd5268, %fd5870;
	fma.rn.f64 	%fd5871, %fd5259, %fd5268, %fd5871;
	add.s32 	%r338, %r386, -4;
	setp.ge.s32 	%p294, %r338, %r35;
	@%p294 bra 	$L__BB1_343;
	ld.shared.f64 	%fd5269, [%r11+216];
	sub.f64 	%fd5270, %fd5269, %fd5842;
	ld.shared.f64 	%fd5271, [%r12+216];
	sub.f64 	%fd5272, %fd5271, %fd5843;
	ld.shared.f64 	%fd5273, [%r13+216];
	sub.f64 	%fd5274, %fd5273, %fd5844;
	mul.f64 	%fd5275, %fd5272, %fd5272;
	fma.rn.f64 	%fd5276, %fd5270, %fd5270, %fd5275;
	fma.rn.f64 	%fd5277, %fd5274, %fd5274, %fd5276;
	add.f64 	%fd5278, %fd998, %fd5277;
	rsqrt.approx.f64 	%fd5279, %fd5278;
	mul.f64 	%fd5280, %fd5279, %fd5279;
	mul.f64 	%fd5281, %fd5279, %fd5280;
	ld.shared.f64 	%fd5282, [%r14+216];
	mul.f64 	%fd5283, %fd5282, %fd5281;
	fma.rn.f64 	%fd5869, %fd5270, %fd5283, %fd5869;
	fma.rn.f64 	%fd5870, %fd5272, %fd5283, %fd5870;
	fma.rn.f64 	%fd5871, %fd5274, %fd5283, %fd5871;
	add.s32 	%r339, %r386, -3;
	setp.ge.s32 	%p295, %r339, %r35;
	@%p295 bra 	$L__BB1_343;
	ld.shared.f64 	%fd5284, [%r11+224];
	sub.f64 	%fd5285, %fd5284, %fd5842;
	ld.shared.f64 	%fd5286, [%r12+224];
	sub.f64 	%fd5287, %fd5286, %fd5843;
	ld.shared.f64 	%fd5288, [%r13+224];
	sub.f64 	%fd5289, %fd5288, %fd5844;
	mul.f64 	%fd5290, %fd5287, %fd5287;
	fma.rn.f64 	%fd5291, %fd5285, %fd5285, %fd5290;
	fma.rn.f64 	%fd5292, %fd5289, %fd5289, %fd5291;
	add.f64 	%fd5293, %fd998, %fd5292;
	rsqrt.approx.f64 	%fd5294, %fd5293;
	mul.f64 	%fd5295, %fd5294, %fd5294;
	mul.f64 	%fd5296, %fd5294, %fd5295;
	ld.shared.f64 	%fd5297, [%r14+224];
	mul.f64 	%fd5298, %fd5297, %fd5296;
	fma.rn.f64 	%fd5869, %fd5285, %fd5298, %fd5869;
	fma.rn.f64 	%fd5870, %fd5287, %fd5298, %fd5870;
	fma.rn.f64 	%fd5871, %fd5289, %fd5298, %fd5871;
	add.s32 	%r340, %r386, -2;
	setp.ge.s32 	%p296, %r340, %r35;
	@%p296 bra 	$L__BB1_343;
	ld.shared.f64 	%fd5299, [%r11+232];
	sub.f64 	%fd5300, %fd5299, %fd5842;
	ld.shared.f64 	%fd5301, [%r12+232];
	sub.f64 	%fd5302, %fd5301, %fd5843;
	ld.shared.f64 	%fd5303, [%r13+232];
	sub.f64 	%fd5304, %fd5303, %fd5844;
	mul.f64 	%fd5305, %fd5302, %fd5302;
	fma.rn.f64 	%fd5306, %fd5300, %fd5300, %fd5305;
	fma.rn.f64 	%fd5307, %fd5304, %fd5304, %fd5306;
	add.f64 	%fd5308, %fd998, %fd5307;
	rsqrt.approx.f64 	%fd5309, %fd5308;
	mul.f64 	%fd5310, %fd5309, %fd5309;
	mul.f64 	%fd5311, %fd5309, %fd5310;
	ld.shared.f64 	%fd5312, [%r14+232];
	mul.f64 	%fd5313, %fd5312, %fd5311;
	fma.rn.f64 	%fd5869, %fd5300, %fd5313, %fd5869;
	fma.rn.f64 	%fd5870, %fd5302, %fd5313, %fd5870;
	fma.rn.f64 	%fd5871, %fd5304, %fd5313, %fd5871;
	add.s32 	%r341, %r386, -1;
	setp.ge.s32 	%p297, %r341, %r35;
	@%p297 bra 	$L__BB1_343;
	ld.shared.f64 	%fd5314, [%r11+240];
	sub.f64 	%fd5315, %fd5314, %fd5842;
	ld.shared.f64 	%fd5316, [%r12+240];
	sub.f64 	%fd5317, %fd5316, %fd5843;
	ld.shared.f64 	%fd5318, [%r13+240];
	sub.f64 	%fd5319, %fd5318, %fd5844;
	mul.f64 	%fd5320, %fd5317, %fd5317;
	fma.rn.f64 	%fd5321, %fd5315, %fd5315, %fd5320;
	fma.rn.f64 	%fd5322, %fd5319, %fd5319, %fd5321;
	add.f64 	%fd5323, %fd998, %fd5322;
	rsqrt.approx.f64 	%fd5324, %fd5323;
	mul.f64 	%fd5325, %fd5324, %fd5324;
	mul.f64 	%fd5326, %fd5324, %fd5325;
	ld.shared.f64 	%fd5327, [%r14+240];
	mul.f64 	%fd5328, %fd5327, %fd5326;
	fma.rn.f64 	%fd5869, %fd5315, %fd5328, %fd5869;
	fma.rn.f64 	%fd5870, %fd5317, %fd5328, %fd5870;
	fma.rn.f64 	%fd5871, %fd5319, %fd5328, %fd5871;
	setp.ge.s32 	%p298, %r386, %r35;
	@%p298 bra 	$L__BB1_343;
	ld.shared.f64 	%fd5329, [%r11+248];
	sub.f64 	%fd5330, %fd5329, %fd5842;
	ld.shared.f64 	%fd5331, [%r12+248];
	sub.f64 	%fd5332, %fd5331, %fd5843;
	ld.shared.f64 	%fd5333, [%r13+248];
	sub.f64 	%fd5334, %fd5333, %fd5844;
	mul.f64 	%fd5335, %fd5332, %fd5332;
	fma.rn.f64 	%fd5336, %fd5330, %fd5330, %fd5335;
	fma.rn.f64 	%fd5337, %fd5334, %fd5334, %fd5336;
	add.f64 	%fd5338, %fd998, %fd5337;
	rsqrt.approx.f64 	%fd5339, %fd5338;
	mul.f64 	%fd5340, %fd5339, %fd5339;
	mul.f64 	%fd5341, %fd5339, %fd5340;
	ld.shared.f64 	%fd5342, [%r14+248];
	mul.f64 	%fd5343, %fd5342, %fd5341;
	fma.rn.f64 	%fd5869, %fd5330, %fd5343, %fd5869;
	fma.rn.f64 	%fd5870, %fd5332, %fd5343, %fd5870;
	fma.rn.f64 	%fd5871, %fd5334, %fd5343, %fd5871;
	add.s32 	%r342, %r386, 1;
	setp.ge.s32 	%p299, %r342, %r35;
	@%p299 bra 	$L__BB1_343;
	ld.shared.f64 	%fd5344, [%r11+256];
	sub.f64 	%fd5345, %fd5344, %fd5842;
	ld.shared.f64 	%fd5346, [%r12+256];
	sub.f64 	%fd5347, %fd5346, %fd5843;
	ld.shared.f64 	%fd5348, [%r13+256];
	sub.f64 	%fd5349, %fd5348, %fd5844;
	mul.f64 	%fd5350, %fd5347, %fd5347;
	fma.rn.f64 	%fd5351, %fd5345, %fd5345, %fd5350;
	fma.rn.f64 	%fd5352, %fd5349, %fd5349, %fd5351;
	add.f64 	%fd5353, %fd998, %fd5352;
	rsqrt.approx.f64 	%fd5354, %fd5353;
	mul.f64 	%fd5355, %fd5354, %fd5354;
	mul.f64 	%fd5356, %fd5354, %fd5355;
	ld.shared.f64 	%fd5357, [%r14+256];
	mul.f64 	%fd5358, %fd5357, %fd5356;
	fma.rn.f64 	%fd5869, %fd5345, %fd5358, %fd5869;
	fma.rn.f64 	%fd5870, %fd5347, %fd5358, %fd5870;
	fma.rn.f64 	%fd5871, %fd5349, %fd5358, %fd5871;
	add.s32 	%r343, %r386, 2;
	setp.ge.s32 	%p300, %r343, %r35;
	@%p300 bra 	$L__BB1_343;
	ld.shared.f64 	%fd5359, [%r11+264];
	sub.f64 	%fd5360, %fd5359, %fd5842;
	ld.shared.f64 	%fd5361, [%r12+264];
	sub.f64 	%fd5362, %fd5361, %fd5843;
	ld.shared.f64 	%fd5363, [%r13+264];
	sub.f64 	%fd5364, %fd5363, %fd5844;
	mul.f64 	%fd5365, %fd5362, %fd5362;
	fma.rn.f64 	%fd5366, %fd5360, %fd5360, %fd5365;
	fma.rn.f64 	%fd5367, %fd5364, %fd5364, %fd5366;
	add.f64 	%fd5368, %fd998, %fd5367;
	rsqrt.approx.f64 	%fd5369, %fd5368;
	mul.f64 	%fd5370, %fd5369, %fd5369;
	mul.f64 	%fd5371, %fd5369, %fd5370;
	ld.shared.f64 	%fd5372, [%r14+264];
	mul.f64 	%fd5373, %fd5372, %fd5371;
	fma.rn.f64 	%fd5869, %fd5360, %fd5373, %fd5869;
	fma.rn.f64 	%fd5870, %fd5362, %fd5373, %fd5870;
	fma.rn.f64 	%fd5871, %fd5364, %fd5373, %fd5871;
	add.s32 	%r344, %r386, 3;
	setp.ge.s32 	%p301, %r344, %r35;
	@%p301 bra 	$L__BB1_343;
	ld.shared.f64 	%fd5374, [%r11+272];
	sub.f64 	%fd5375, %fd5374, %fd5842;
	ld.shared.f64 	%fd5376, [%r12+272];
	sub.f64 	%fd5377, %fd5376, %fd5843;
	ld.shared.f64 	%fd5378, [%r13+272];
	sub.f64 	%fd5379, %fd5378, %fd5844;
	mul.f64 	%fd5380, %fd5377, %fd5377;
	fma.rn.f64 	%fd5381, %fd5375, %fd5375, %fd5380;
	fma.rn.f64 	%fd5382, %fd5379, %fd5379, %fd5381;
	add.f64 	%fd5383, %fd998, %fd5382;
	rsqrt.approx.f64 	%fd5384, %fd5383;
	mul.f64 	%fd5385, %fd5384, %fd5384;
	mul.f64 	%fd5386, %fd5384, %fd5385;
	ld.shared.f64 	%fd5387, [%r14+272];
	mul.f64 	%fd5388, %fd5387, %fd5386;
	fma.rn.f64 	%fd5869, %fd5375, %fd5388, %fd5869;
	fma.rn.f64 	%fd5870, %fd5377, %fd5388, %fd5870;
	fma.rn.f64 	%fd5871, %fd5379, %fd5388, %fd5871;
	add.s32 	%r345, %r386, 4;
	setp.ge.s32 	%p302, %r345, %r35;
	@%p302 bra 	$L__BB1_343;
	ld.shared.f64 	%fd5389, [%r11+280];
	sub.f64 	%fd5390, %fd5389, %fd5842;
	ld.shared.f64 	%fd5391, [%r12+280];
	sub.f64 	%fd5392, %fd5391, %fd5843;
	ld.shared.f64 	%fd5393, [%r13+280];
	sub.f64 	%fd5394, %fd5393, %fd5844;
	mul.f64 	%fd5395, %fd5392, %fd5392;
	fma.rn.f64 	%fd5396, %fd5390, %fd5390, %fd5395;
	fma.rn.f64 	%fd5397, %fd5394, %fd5394, %fd5396;
	add.f64 	%fd5398, %fd998, %fd5397;
	rsqrt.approx.f64 	%fd5399, %fd5398;
	mul.f64 	%fd5400, %fd5399, %fd5399;
	mul.f64 	%fd5401, %fd5399, %fd5400;
	ld.shared.f64 	%fd5402, [%r14+280];
	mul.f64 	%fd5403, %fd5402, %fd5401;
	fma.rn.f64 	%fd5869, %fd5390, %fd5403, %fd5869;
	fma.rn.f64 	%fd5870, %fd5392, %fd5403, %fd5870;
	fma.rn.f64 	%fd5871, %fd5394, %fd5403, %fd5871;
	add.s32 	%r346, %r386, 5;
	setp.ge.s32 	%p303, %r346, %r35;
	@%p303 bra 	$L__BB1_343;
	ld.shared.f64 	%fd5404, [%r11+288];
	sub.f64 	%fd5405, %fd5404, %fd5842;
	ld.shared.f64 	%fd5406, [%r12+288];
	sub.f64 	%fd5407, %fd5406, %fd5843;
	ld.shared.f64 	%fd5408, [%r13+288];
	sub.f64 	%fd5409, %fd5408, %fd5844;
	mul.f64 	%fd5410, %fd5407, %fd5407;
	fma.rn.f64 	%fd5411, %fd5405, %fd5405, %fd5410;
	fma.rn.f64 	%fd5412, %fd5409, %fd5409, %fd5411;
	add.f64 	%fd5413, %fd998, %fd5412;
	rsqrt.approx.f64 	%fd5414, %fd5413;
	mul.f64 	%fd5415, %fd5414, %fd5414;
	mul.f64 	%fd5416, %fd5414, %fd5415;
	ld.shared.f64 	%fd5417, [%r14+288];
	mul.f64 	%fd5418, %fd5417, %fd5416;
	fma.rn.f64 	%fd5869, %fd5405, %fd5418, %fd5869;
	fma.rn.f64 	%fd5870, %fd5407, %fd5418, %fd5870;
	fma.rn.f64 	%fd5871, %fd5409, %fd5418, %fd5871;
	add.s32 	%r347, %r386, 6;
	setp.ge.s32 	%p304, %r347, %r35;
	@%p304 bra 	$L__BB1_343;
	ld.shared.f64 	%fd5419, [%r11+296];
	sub.f64 	%fd5420, %fd5419, %fd5842;
	ld.shared.f64 	%fd5421, [%r12+296];
	sub.f64 	%fd5422, %fd5421, %fd5843;
	ld.shared.f64 	%fd5423, [%r13+296];
	sub.f64 	%fd5424, %fd5423, %fd5844;
	mul.f64 	%fd5425, %fd5422, %fd5422;
	fma.rn.f64 	%fd5426, %fd5420, %fd5420, %fd5425;
	fma.rn.f64 	%fd5427, %fd5424, %fd5424, %fd5426;
	add.f64 	%fd5428, %fd998, %fd5427;
	rsqrt.approx.f64 	%fd5429, %fd5428;
	mul.f64 	%fd5430, %fd5429, %fd5429;
	mul.f64 	%fd5431, %fd5429, %fd5430;
	ld.shared.f64 	%fd5432, [%r14+296];
	mul.f64 	%fd5433, %fd5432, %fd5431;
	fma.rn.f64 	%fd5869, %fd5420, %fd5433, %fd5869;
	fma.rn.f64 	%fd5870, %fd5422, %fd5433, %fd5870;
	fma.rn.f64 	%fd5871, %fd5424, %fd5433, %fd5871;
	add.s32 	%r348, %r386, 7;
	setp.ge.s32 	%p305, %r348, %r35;
	@%p305 bra 	$L__BB1_343;
	ld.shared.f64 	%fd5434, [%r11+304];
	sub.f64 	%fd5435, %fd5434, %fd5842;
	ld.shared.f64 	%fd5436, [%r12+304];
	sub.f64 	%fd5437, %fd5436, %fd5843;
	ld.shared.f64 	%fd5438, [%r13+304];
	sub.f64 	%fd5439, %fd5438, %fd5844;
	mul.f64 	%fd5440, %fd5437, %fd5437;
	fma.rn.f64 	%fd5441, %fd5435, %fd5435, %fd5440;
	fma.rn.f64 	%fd5442, %fd5439, %fd5439, %fd5441;
	add.f64 	%fd5443, %fd998, %fd5442;
	rsqrt.approx.f64 	%fd5444, %fd5443;
	mul.f64 	%fd5445, %fd5444, %fd5444;
	mul.f64 	%fd5446, %fd5444, %fd5445;
	ld.shared.f64 	%fd5447, [%r14+304];
	mul.f64 	%fd5448, %fd5447, %fd5446;
	fma.rn.f64 	%fd5869, %fd5435, %fd5448, %fd5869;
	fma.rn.f64 	%fd5870, %fd5437, %fd5448, %fd5870;
	fma.rn.f64 	%fd5871, %fd5439, %fd5448, %fd5871;
	add.s32 	%r349, %r386, 8;
	setp.ge.s32 	%p306, %r349, %r35;
	@%p306 bra 	$L__BB1_343;
	ld.shared.f64 	%fd5449, [%r11+312];
	sub.f64 	%fd5450, %fd5449, %fd5842;
	ld.shared.f64 	%fd5451, [%r12+312];
	sub.f64 	%fd5452, %fd5451, %fd5843;
	ld.shared.f64 	%fd5453, [%r13+312];
	sub.f64 	%fd5454, %fd5453, %fd5844;
	mul.f64 	%fd5455, %fd5452, %fd5452;
	fma.rn.f64 	%fd5456, %fd5450, %fd5450, %fd5455;
	fma.rn.f64 	%fd5457, %fd5454, %fd5454, %fd5456;
	add.f64 	%fd5458, %fd998, %fd5457;
	rsqrt.approx.f64 	%fd5459, %fd5458;
	mul.f64 	%fd5460, %fd5459, %fd5459;
	mul.f64 	%fd5461, %fd5459, %fd5460;
	ld.shared.f64 	%fd5462, [%r14+312];
	mul.f64 	%fd5463, %fd5462, %fd5461;
	fma.rn.f64 	%fd5869, %fd5450, %fd5463, %fd5869;
	fma.rn.f64 	%fd5870, %fd5452, %fd5463, %fd5870;
	fma.rn.f64 	%fd5871, %fd5454, %fd5463, %fd5871;
	add.s32 	%r350, %r386, 9;
	setp.ge.s32 	%p307, %r350, %r35;
	@%p307 bra 	$L__BB1_343;
	ld.shared.f64 	%fd5464, [%r11+320];
	sub.f64 	%fd5465, %fd5464, %fd5842;
	ld.shared.f64 	%fd5466, [%r12+320];
	sub.f64 	%fd5467, %fd5466, %fd5843;
	ld.shared.f64 	%fd5468, [%r13+320];
	sub.f64 	%fd5469, %fd5468, %fd5844;
	mul.f64 	%fd5470, %fd5467, %fd5467;
	fma.rn.f64 	%fd5471, %fd5465, %fd5465, %fd5470;
	fma.rn.f64 	%fd5472, %fd5469, %fd5469, %fd5471;
	add.f64 	%fd5473, %fd998, %fd5472;
	rsqrt.approx.f64 	%fd5474, %fd5473;
	mul.f64 	%fd5475, %fd5474, %fd5474;
	mul.f64 	%fd5476, %fd5474, %fd5475;
	ld.shared.f64 	%fd5477, [%r14+320];
	mul.f64 	%fd5478, %fd5477, %fd5476;
	fma.rn.f64 	%fd5869, %fd5465, %fd5478, %fd5869;
	fma.rn.f64 	%fd5870, %fd5467, %fd5478, %fd5870;
	fma.rn.f64 	%fd5871, %fd5469, %fd5478, %fd5871;
	add.s32 	%r351, %r386, 10;
	setp.ge.s32 	%p308, %r351, %r35;
	@%p308 bra 	$L__BB1_343;
	ld.shared.f64 	%fd5479, [%r11+328];
	sub.f64 	%fd5480, %fd5479, %fd5842;
	ld.shared.f64 	%fd5481, [%r12+328];
	sub.f64 	%fd5482, %fd5481, %fd5843;
	ld.shared.f64 	%fd5483, [%r13+328];
	sub.f64 	%fd5484, %fd5483, %fd5844;
	mul.f64 	%fd5485, %fd5482, %fd5482;
	fma.rn.f64 	%fd5486, %fd5480, %fd5480, %fd5485;
	fma.rn.f64 	%fd5487, %fd5484, %fd5484, %fd5486;
	add.f64 	%fd5488, %fd998, %fd5487;
	rsqrt.approx.f64 	%fd5489, %fd5488;
	mul.f64 	%fd5490, %fd5489, %fd5489;
	mul.f64 	%fd5491, %fd5489, %fd5490;
	ld.shared.f64 	%fd5492, [%r14+328];
	mul.f64 	%fd5493, %fd5492, %fd5491;
	fma.rn.f64 	%fd5869, %fd5480, %fd5493, %fd5869;
	fma.rn.f64 	%fd5870, %fd5482, %fd5493, %fd5870;
	fma.rn.f64 	%fd5871, %fd5484, %fd5493, %fd5871;
	add.s32 	%r352, %r386, 11;
	setp.ge.s32 	%p309, %r352, %r35;
	@%p309 bra 	$L__BB1_343;
	ld.shared.f64 	%fd5494, [%r11+336];
	sub.f64 	%fd5495, %fd5494, %fd5842;
	ld.shared.f64 	%fd5496, [%r12+336];
	sub.f64 	%fd5497, %fd5496, %fd5843;
	ld.shared.f64 	%fd5498, [%r13+336];
	sub.f64 	%fd5499, %fd5498, %fd5844;
	mul.f64 	%fd5500, %fd5497, %fd5497;
	fma.rn.f64 	%fd5501, %fd5495, %fd5495, %fd5500;
	fma.rn.f64 	%fd5502, %fd5499, %fd5499, %fd5501;
	add.f64 	%fd5503, %fd998, %fd5502;
	rsqrt.approx.f64 	%fd5504, %fd5503;
	mul.f64 	%fd5505, %fd5504, %fd5504;
	mul.f64 	%fd5506, %fd5504, %fd5505;
	ld.shared.f64 	%fd5507, [%r14+336];
	mul.f64 	%fd5508, %fd5507, %fd5506;
	fma.rn.f64 	%fd5869, %fd5495, %fd5508, %fd5869;
	fma.rn.f64 	%fd5870, %fd5497, %fd5508, %fd5870;
	fma.rn.f64 	%fd5871, %fd5499, %fd5508, %fd5871;
	add.s32 	%r353, %r386, 12;
	setp.ge.s32 	%p310, %r353, %r35;
	@%p310 bra 	$L__BB1_343;
	ld.shared.f64 	%fd5509, [%r11+344];
	sub.f64 	%fd5510, %fd5509, %fd5842;
	ld.shared.f64 	%fd5511, [%r12+344];
	sub.f64 	%fd5512, %fd5511, %fd5843;
	ld.shared.f64 	%fd5513, [%r13+344];
	sub.f64 	%fd5514, %fd5513, %fd5844;
	mul.f64 	%fd5515, %fd5512, %fd5512;
	fma.rn.f64 	%fd5516, %fd5510, %fd5510, %fd5515;
	fma.rn.f64 	%fd5517, %fd5514, %fd5514, %fd5516;
	add.f64 	%fd5518, %fd998, %fd5517;
	rsqrt.approx.f64 	%fd5519, %fd5518;
	mul.f64 	%fd5520, %fd5519, %fd5519;
	mul.f64 	%fd5521, %fd5519, %fd5520;
	ld.shared.f64 	%fd5522, [%r14+344];
	mul.f64 	%fd5523, %fd5522, %fd5521;
	fma.rn.f64 	%fd5869, %fd5510, %fd5523, %fd5869;
	fma.rn.f64 	%fd5870, %fd5512, %fd5523, %fd5870;
	fma.rn.f64 	%fd5871, %fd5514, %fd5523, %fd5871;
	add.s32 	%r354, %r386, 13;
	setp.ge.s32 	%p311, %r354, %r35;
	@%p311 bra 	$L__BB1_343;
	ld.shared.f64 	%fd5524, [%r11+352];
	sub.f64 	%fd5525, %fd5524, %fd5842;
	ld.shared.f64 	%fd5526, [%r12+352];
	sub.f64 	%fd5527, %fd5526, %fd5843;
	ld.shared.f64 	%fd5528, [%r13+352];
	sub.f64 	%fd5529, %fd5528, %fd5844;
	mul.f64 	%fd5530, %fd5527, %fd5527;
	fma.rn.f64 	%fd5531, %fd5525, %fd5525, %fd5530;
	fma.rn.f64 	%fd5532, %fd5529, %fd5529, %fd5531;
	add.f64 	%fd5533, %fd998, %fd5532;
	rsqrt.approx.f64 	%fd5534, %fd5533;
	mul.f64 	%fd5535, %fd5534, %fd5534;
	mul.f64 	%fd5536, %fd5534, %fd5535;
	ld.shared.f64 	%fd5537, [%r14+352];
	mul.f64 	%fd5538, %fd5537, %fd5536;
	fma.rn.f64 	%fd5869, %fd5525, %fd5538, %fd5869;
	fma.rn.f64 	%fd5870, %fd5527, %fd5538, %fd5870;
	fma.rn.f64 	%fd5871, %fd5529, %fd5538, %fd5871;
	add.s32 	%r355, %r386, 14;
	setp.ge.s32 	%p312, %r355, %r35;
	@%p312 bra 	$L__BB1_343;
	ld.shared.f64 	%fd5539, [%r11+360];
	sub.f64 	%fd5540, %fd5539, %fd5842;
	ld.shared.f64 	%fd5541, [%r12+360];
	sub.f64 	%fd5542, %fd5541, %fd5843;
	ld.shared.f64 	%fd5543, [%r13+360];
	sub.f64 	%fd5544, %fd5543, %fd5844;
	mul.f64 	%fd5545, %fd5542, %fd5542;
	fma.rn.f64 	%fd5546, %fd5540, %fd5540, %fd5545;
	fma.rn.f64 	%fd5547, %fd5544, %fd5544, %fd5546;
	add.f64 	%fd5548, %fd998, %fd5547;
	rsqrt.approx.f64 	%fd5549, %fd5548;
	mul.f64 	%fd5550, %fd5549, %fd5549;
	mul.f64 	%fd5551, %fd5549, %fd5550;
	ld.shared.f64 	%fd5552, [%r14+360];
	mul.f64 	%fd5553, %fd5552, %fd5551;
	fma.rn.f64 	%fd5869, %fd5540, %fd5553, %fd5869;
	fma.rn.f64 	%fd5870, %fd5542, %fd5553, %fd5870;
	fma.rn.f64 	%fd5871, %fd5544, %fd5553, %fd5871;
	add.s32 	%r356, %r386, 15;
	setp.ge.s32 	%p313, %r356, %r35;
	@%p313 bra 	$L__BB1_343;
	ld.shared.f64 	%fd5554, [%r11+368];
	sub.f64 	%fd5555, %fd5554, %fd5842;
	ld.shared.f64 	%fd5556, [%r12+368];
	sub.f64 	%fd5557, %fd5556, %fd5843;
	ld.shared.f64 	%fd5558, [%r13+368];
	sub.f64 	%fd5559, %fd5558, %fd5844;
	mul.f64 	%fd5560, %fd5557, %fd5557;
	fma.rn.f64 	%fd5561, %fd5555, %fd5555, %fd5560;
	fma.rn.f64 	%fd5562, %fd5559, %fd5559, %fd5561;
	add.f64 	%fd5563, %fd998, %fd5562;
	rsqrt.approx.f64 	%fd5564, %fd5563;
	mul.f64 	%fd5565, %fd5564, %fd5564;
	mul.f64 	%fd5566, %fd5564, %fd5565;
	ld.shared.f64 	%fd5567, [%r14+368];
	mul.f64 	%fd5568, %fd5567, %fd5566;
	fma.rn.f64 	%fd5869, %fd5555, %fd5568, %fd5869;
	fma.rn.f64 	%fd5870, %fd5557, %fd5568, %fd5870;
	fma.rn.f64 	%fd5871, %fd5559, %fd5568, %fd5871;
	add.s32 	%r357, %r386, 16;
	setp.ge.s32 	%p314, %r357, %r35;
	@%p314 bra 	$L__BB1_343;
	ld.shared.f64 	%fd5569, [%r11+376];
	sub.f64 	%fd5570, %fd5569, %fd5842;
	ld.shared.f64 	%fd5571, [%r12+376];
	sub.f64 	%fd5572, %fd5571, %fd5843;
	ld.shared.f64 	%fd5573, [%r13+376];
	sub.f64 	%fd5574, %fd5573, %fd5844;
	mul.f64 	%fd5575, %fd5572, %fd5572;
	fma.rn.f64 	%fd5576, %fd5570, %fd5570, %fd5575;
	fma.rn.f64 	%fd5577, %fd5574, %fd5574, %fd5576;
	add.f64 	%fd5578, %fd998, %fd5577;
	rsqrt.approx.f64 	%fd5579, %fd5578;
	mul.f64 	%fd5580, %fd5579, %fd5579;
	mul.f64 	%fd5581, %fd5579, %fd5580;
	ld.shared.f64 	%fd5582, [%r14+376];
	mul.f64 	%fd5583, %fd5582, %fd5581;
	fma.rn.f64 	%fd5869, %fd5570, %fd5583, %fd5869;
	fma.rn.f64 	%fd5870, %fd5572, %fd5583, %fd5870;
	fma.rn.f64 	%fd5871, %fd5574, %fd5583, %fd5871;
	add.s32 	%r358, %r386, 17;
	setp.ge.s32 	%p315, %r358, %r35;
	@%p315 bra 	$L__BB1_343;
	ld.shared.f64 	%fd5584, [%r11+384];
	sub.f64 	%fd5585, %fd5584, %fd5842;
	ld.shared.f64 	%fd5586, [%r12+384];
	sub.f64 	%fd5587, %fd5586, %fd5843;
	ld.shared.f64 	%fd5588, [%r13+384];
	sub.f64 	%fd5589, %fd5588, %fd5844;
	mul.f64 	%fd5590, %fd5587, %fd5587;
	fma.rn.f64 	%fd5591, %fd5585, %fd5585, %fd5590;
	fma.rn.f64 	%fd5592, %fd5589, %fd5589, %fd5591;
	add.f64 	%fd5593, %fd998, %fd5592;
	rsqrt.approx.f64 	%fd5594, %fd5593;
	mul.f64 	%fd5595, %fd5594, %fd5594;
	mul.f64 	%fd5596, %fd5594, %fd5595;
	ld.shared.f64 	%fd5597, [%r14+384];
	mul.f64 	%fd5598, %fd5597, %fd5596;
	fma.rn.f64 	%fd5869, %fd5585, %fd5598, %fd5869;
	fma.rn.f64 	%fd5870, %fd5587, %fd5598, %fd5870;
	fma.rn.f64 	%fd5871, %fd5589, %fd5598, %fd5871;
	add.s32 	%r359, %r386, 18;
	setp.ge.s32 	%p316, %r359, %r35;
	@%p316 bra 	$L__BB1_343;
	ld.shared.f64 	%fd5599, [%r11+392];
	sub.f64 	%fd5600, %fd5599, %fd5842;
	ld.shared.f64 	%fd5601, [%r12+392];
	sub.f64 	%fd5602, %fd5601, %fd5843;
	ld.shared.f64 	%fd5603, [%r13+392];
	sub.f64 	%fd5604, %fd5603, %fd5844;
	mul.f64 	%fd5605, %fd5602, %fd5602;
	fma.rn.f64 	%fd5606, %fd5600, %fd5600, %fd5605;
	fma.rn.f64 	%fd5607, %fd5604, %fd5604, %fd5606;
	add.f64 	%fd5608, %fd998, %fd5607;
	rsqrt.approx.f64 	%fd5609, %fd5608;
	mul.f64 	%fd5610, %fd5609, %fd5609;
	mul.f64 	%fd5611, %fd5609, %fd5610;
	ld.shared.f64 	%fd5612, [%r14+392];
	mul.f64 	%fd5613, %fd5612, %fd5611;
	fma.rn.f64 	%fd5869, %fd5600, %fd5613, %fd5869;
	fma.rn.f64 	%fd5870, %fd5602, %fd5613, %fd5870;
	fma.rn.f64 	%fd5871, %fd5604, %fd5613, %fd5871;
	add.s32 	%r360, %r386, 19;
	setp.ge.s32 	%p317, %r360, %r35;
	@%p317 bra 	$L__BB1_343;
	ld.shared.f64 	%fd5614, [%r11+400];
	sub.f64 	%fd5615, %fd5614, %fd5842;
	ld.shared.f64 	%fd5616, [%r12+400];
	sub.f64 	%fd5617, %fd5616, %fd5843;
	ld.shared.f64 	%fd5618, [%r13+400];
	sub.f64 	%fd5619, %fd5618, %fd5844;
	mul.f64 	%fd5620, %fd5617, %fd5617;
	fma.rn.f64 	%fd5621, %fd5615, %fd5615, %fd5620;
	fma.rn.f64 	%fd5622, %fd5619, %fd5619, %fd5621;
	add.f64 	%fd5623, %fd998, %fd5622;
	rsqrt.approx.f64 	%fd5624, %fd5623;
	mul.f64 	%fd5625, %fd5624, %fd5624;
	mul.f64 	%fd5626, %fd5624, %fd5625;
	ld.shared.f64 	%fd5627, [%r14+400];
	mul.f64 	%fd5628, %fd5627, %fd5626;
	fma.rn.f64 	%fd5869, %fd5615, %fd5628, %fd5869;
	fma.rn.f64 	%fd5870, %fd5617, %fd5628, %fd5870;
	fma.rn.f64 	%fd5871, %fd5619, %fd5628, %fd5871;
	add.s32 	%r361, %r386, 20;
	setp.ge.s32 	%p318, %r361, %r35;
	@%p318 bra 	$L__BB1_343;
	ld.shared.f64 	%fd5629, [%r11+408];
	sub.f64 	%fd5630, %fd5629, %fd5842;
	ld.shared.f64 	%fd5631, [%r12+408];
	sub.f64 	%fd5632, %fd5631, %fd5843;
	ld.shared.f64 	%fd5633, [%r13+408];
	sub.f64 	%fd5634, %fd5633, %fd5844;
	mul.f64 	%fd5635, %fd5632, %fd5632;
	fma.rn.f64 	%fd5636, %fd5630, %fd5630, %fd5635;
	fma.rn.f64 	%fd5637, %fd5634, %fd5634, %fd5636;
	add.f64 	%fd5638, %fd998, %fd5637;
	rsqrt.approx.f64 	%fd5639, %fd5638;
	mul.f64 	%fd5640, %fd5639, %fd5639;
	mul.f64 	%fd5641, %fd5639, %fd5640;
	ld.shared.f64 	%fd5642, [%r14+408];
	mul.f64 	%fd5643, %fd5642, %fd5641;
	fma.rn.f64 	%fd5869, %fd5630, %fd5643, %fd5869;
	fma.rn.f64 	%fd5870, %fd5632, %fd5643, %fd5870;
	fma.rn.f64 	%fd5871, %fd5634, %fd5643, %fd5871;
	add.s32 	%r362, %r386, 21;
	setp.ge.s32 	%p319, %r362, %r35;
	@%p319 bra 	$L__BB1_343;
	ld.shared.f64 	%fd5644, [%r11+416];
	sub.f64 	%fd5645, %fd5644, %fd5842;
	ld.shared.f64 	%fd5646, [%r12+416];
	sub.f64 	%fd5647, %fd5646, %fd5843;
	ld.shared.f64 	%fd5648, [%r13+416];
	sub.f64 	%fd5649, %fd5648, %fd5844;
	mul.f64 	%fd5650, %fd5647, %fd5647;
	fma.rn.f64 	%fd5651, %fd5645, %fd5645, %fd5650;
	fma.rn.f64 	%fd5652, %fd5649, %fd5649, %fd5651;
	add.f64 	%fd5653, %fd998, %fd5652;
	rsqrt.approx.f64 	%fd5654, %fd5653;
	mul.f64 	%fd5655, %fd5654, %fd5654;
	mul.f64 	%fd5656, %fd5654, %fd5655;
	ld.shared.f64 	%fd5657, [%r14+416];
	mul.f64 	%fd5658, %fd5657, %fd5656;
	fma.rn.f64 	%fd5869, %fd5645, %fd5658, %fd5869;
	fma.rn.f64 	%fd5870, %fd5647, %fd5658, %fd5870;
	fma.rn.f64 	%fd5871, %fd5649, %fd5658, %fd5871;
	add.s32 	%r363, %r386, 22;
	setp.ge.s32 	%p320, %r363, %r35;
	@%p320 bra 	$L__BB1_343;
	ld.shared.f64 	%fd5659, [%r11+424];
	sub.f64 	%fd5660, %fd5659, %fd5842;
	ld.shared.f64 	%fd5661, [%r12+424];
	sub.f64 	%fd5662, %fd5661, %fd5843;
	ld.shared.f64 	%fd5663, [%r13+424];
	sub.f64 	%fd5664, %fd5663, %fd5844;
	mul.f64 	%fd5665, %fd5662, %fd5662;
	fma.rn.f64 	%fd5666, %fd5660, %fd5660, %fd5665;
	fma.rn.f64 	%fd5667, %fd5664, %fd5664, %fd5666;
	add.f64 	%fd5668, %fd998, %fd5667;
	rsqrt.approx.f64 	%fd5669, %fd5668;
	mul.f64 	%fd5670, %fd5669, %fd5669;
	mul.f64 	%fd5671, %fd5669, %fd5670;
	ld.shared.f64 	%fd5672, [%r14+424];
	mul.f64 	%fd5673, %fd5672, %fd5671;
	fma.rn.f64 	%fd5869, %fd5660, %fd5673, %fd5869;
	fma.rn.f64 	%fd5870, %fd5662, %fd5673, %fd5870;
	fma.rn.f64 	%fd5871, %fd5664, %fd5673, %fd5871;
	add.s32 	%r364, %r386, 23;
	setp.ge.s32 	%p321, %r364, %r35;
	@%p321 bra 	$L__BB1_343;
	ld.shared.f64 	%fd5674, [%r11+432];
	sub.f64 	%fd5675, %fd5674, %fd5842;
	ld.shared.f64 	%fd5676, [%r12+432];
	sub.f64 	%fd5677, %fd5676, %fd5843;
	ld.shared.f64 	%fd5678, [%r13+432];
	sub.f64 	%fd5679, %fd5678, %fd5844;
	mul.f64 	%fd5680, %fd5677, %fd5677;
	fma.rn.f64 	%fd5681, %fd5675, %fd5675, %fd5680;
	fma.rn.f64 	%fd5682, %fd5679, %fd5679, %fd5681;
	add.f64 	%fd5683, %fd998, %fd5682;
	rsqrt.approx.f64 	%fd5684, %fd5683;
	mul.f64 	%fd5685, %fd5684, %fd5684;
	mul.f64 	%fd5686, %fd5684, %fd5685;
	ld.shared.f64 	%fd5687, [%r14+432];
	mul.f64 	%fd5688, %fd5687, %fd5686;
	fma.rn.f64 	%fd5869, %fd5675, %fd5688, %fd5869;
	fma.rn.f64 	%fd5870, %fd5677, %fd5688, %fd5870;
	fma.rn.f64 	%fd5871, %fd5679, %fd5688, %fd5871;
	add.s32 	%r365, %r386, 24;
	setp.ge.s32 	%p322, %r365, %r35;
	@%p322 bra 	$L__BB1_343;
	ld.shared.f64 	%fd5689, [%r11+440];
	sub.f64 	%fd5690, %fd5689, %fd5842;
	ld.shared.f64 	%fd5691, [%r12+440];
	sub.f64 	%fd5692, %fd5691, %fd5843;
	ld.shared.f64 	%fd5693, [%r13+440];
	sub.f64 	%fd5694, %fd5693, %fd5844;
	mul.f64 	%fd5695, %fd5692, %fd5692;
	fma.rn.f64 	%fd5696, %fd5690, %fd5690, %fd5695;
	fma.rn.f64 	%fd5697, %fd5694, %fd5694, %fd5696;
	add.f64 	%fd5698, %fd998, %fd5697;
	rsqrt.approx.f64 	%fd5699, %fd5698;
	mul.f64 	%fd5700, %fd5699, %fd5699;
	mul.f64 	%fd5701, %fd5699, %fd5700;
	ld.shared.f64 	%fd5702, [%r14+440];
	mul.f64 	%fd5703, %fd5702, %fd5701;
	fma.rn.f64 	%fd5869, %fd5690, %fd5703, %fd5869;
	fma.rn.f64 	%fd5870, %fd5692, %fd5703, %fd5870;
	fma.rn.f64 	%fd5871, %fd5694, %fd5703, %fd5871;
	add.s32 	%r366, %r386, 25;
	setp.ge.s32 	%p323, %r366, %r35;
	@%p323 bra 	$L__BB1_343;
	ld.shared.f64 	%fd5704, [%r11+448];
	sub.f64 	%fd5705, %fd5704, %fd5842;
	ld.shared.f64 	%fd5706, [%r12+448];
	sub.f64 	%fd5707, %fd5706, %fd5843;
	ld.shared.f64 	%fd5708, [%r13+448];
	sub.f64 	%fd5709, %fd5708, %fd5844;
	mul.f64 	%fd5710, %fd5707, %fd5707;
	fma.rn.f64 	%fd5711, %fd5705, %fd5705, %fd5710;
	fma.rn.f64 	%fd5712, %fd5709, %fd5709, %fd5711;
	add.f64 	%fd5713, %fd998, %fd5712;
	rsqrt.approx.f64 	%fd5714, %fd5713;
	mul.f64 	%fd5715, %fd5714, %fd5714;
	mul.f64 	%fd5716, %fd5714, %fd5715;
	ld.shared.f64 	%fd5717, [%r14+448];
	mul.f64 	%fd5718, %fd5717, %fd5716;
	fma.rn.f64 	%fd5869, %fd5705, %fd5718, %fd5869;
	fma.rn.f64 	%fd5870, %fd5707, %fd5718, %fd5870;
	fma.rn.f64 	%fd5871, %fd5709, %fd5718, %fd5871;
	add.s32 	%r367, %r386, 26;
	setp.ge.s32 	%p324, %r367, %r35;
	@%p324 bra 	$L__BB1_343;
	ld.shared.f64 	%fd5719, [%r11+456];
	sub.f64 	%fd5720, %fd5719, %fd5842;
	ld.shared.f64 	%fd5721, [%r12+456];
	sub.f64 	%fd5722, %fd5721, %fd5843;
	ld.shared.f64 	%fd5723, [%r13+456];
	sub.f64 	%fd5724, %fd5723, %fd5844;
	mul.f64 	%fd5725, %fd5722, %fd5722;
	fma.rn.f64 	%fd5726, %fd5720, %fd5720, %fd5725;
	fma.rn.f64 	%fd5727, %fd5724, %fd5724, %fd5726;
	add.f64 	%fd5728, %fd998, %fd5727;
	rsqrt.approx.f64 	%fd5729, %fd5728;
	mul.f64 	%fd5730, %fd5729, %fd5729;
	mul.f64 	%fd5731, %fd5729, %fd5730;
	ld.shared.f64 	%fd5732, [%r14+456];
	mul.f64 	%fd5733, %fd5732, %fd5731;
	fma.rn.f64 	%fd5869, %fd5720, %fd5733, %fd5869;
	fma.rn.f64 	%fd5870, %fd5722, %fd5733, %fd5870;
	fma.rn.f64 	%fd5871, %fd5724, %fd5733, %fd5871;
	add.s32 	%r368, %r386, 27;
	setp.ge.s32 	%p325, %r368, %r35;
	@%p325 bra 	$L__BB1_343;
	ld.shared.f64 	%fd5734, [%r11+464];
	sub.f64 	%fd5735, %fd5734, %fd5842;
	ld.shared.f64 	%fd5736, [%r12+464];
	sub.f64 	%fd5737, %fd5736, %fd5843;
	ld.shared.f64 	%fd5738, [%r13+464];
	sub.f64 	%fd5739, %fd5738, %fd5844;
	mul.f64 	%fd5740, %fd5737, %fd5737;
	fma.rn.f64 	%fd5741, %fd5735, %fd5735, %fd5740;
	fma.rn.f64 	%fd5742, %fd5739, %fd5739, %fd5741;
	add.f64 	%fd5743, %fd998, %fd5742;
	rsqrt.approx.f64 	%fd5744, %fd5743;
	mul.f64 	%fd5745, %fd5744, %fd5744;
	mul.f64 	%fd5746, %fd5744, %fd5745;
	ld.shared.f64 	%fd5747, [%r14+464];
	mul.f64 	%fd5748, %fd5747, %fd5746;
	fma.rn.f64 	%fd5869, %fd5735, %fd5748, %fd5869;
	fma.rn.f64 	%fd5870, %fd5737, %fd5748, %fd5870;
	fma.rn.f64 	%fd5871, %fd5739, %fd5748, %fd5871;
	add.s32 	%r369, %r386, 28;
	setp.ge.s32 	%p326, %r369, %r35;
	@%p326 bra 	$L__BB1_343;
	ld.shared.f64 	%fd5749, [%r11+472];
	sub.f64 	%fd5750, %fd5749, %fd5842;
	ld.shared.f64 	%fd5751, [%r12+472];
	sub.f64 	%fd5752, %fd5751, %fd5843;
	ld.shared.f64 	%fd5753, [%r13+472];
	sub.f64 	%fd5754, %fd5753, %fd5844;
	mul.f64 	%fd5755, %fd5752, %fd5752;
	fma.rn.f64 	%fd5756, %fd5750, %fd5750, %fd5755;
	fma.rn.f64 	%fd5757, %fd5754, %fd5754, %fd5756;
	add.f64 	%fd5758, %fd998, %fd5757;
	rsqrt.approx.f64 	%fd5759, %fd5758;
	mul.f64 	%fd5760, %fd5759, %fd5759;
	mul.f64 	%fd5761, %fd5759, %fd5760;
	ld.shared.f64 	%fd5762, [%r14+472];
	mul.f64 	%fd5763, %fd5762, %fd5761;
	fma.rn.f64 	%fd5869, %fd5750, %fd5763, %fd5869;
	fma.rn.f64 	%fd5870, %fd5752, %fd5763, %fd5870;
	fma.rn.f64 	%fd5871, %fd5754, %fd5763, %fd5871;
	add.s32 	%r370, %r386, 29;
	setp.ge.s32 	%p327, %r370, %r35;
	@%p327 bra 	$L__BB1_343;
	ld.shared.f64 	%fd5764, [%r11+480];
	sub.f64 	%fd5765, %fd5764, %fd5842;
	ld.shared.f64 	%fd5766, [%r12+480];
	sub.f64 	%fd5767, %fd5766, %fd5843;
	ld.shared.f64 	%fd5768, [%r13+480];
	sub.f64 	%fd5769, %fd5768, %fd5844;
	mul.f64 	%fd5770, %fd5767, %fd5767;
	fma.rn.f64 	%fd5771, %fd5765, %fd5765, %fd5770;
	fma.rn.f64 	%fd5772, %fd5769, %fd5769, %fd5771;
	add.f64 	%fd5773, %fd998, %fd5772;
	rsqrt.approx.f64 	%fd5774, %fd5773;
	mul.f64 	%fd5775, %fd5774, %fd5774;
	mul.f64 	%fd5776, %fd5774, %fd5775;
	ld.shared.f64 	%fd5777, [%r14+480];
	mul.f64 	%fd5778, %fd5777, %fd5776;
	fma.rn.f64 	%fd5869, %fd5765, %fd5778, %fd5869;
	fma.rn.f64 	%fd5870, %fd5767, %fd5778, %fd5870;
	fma.rn.f64 	%fd5871, %fd5769, %fd5778, %fd5871;
	add.s32 	%r371, %r386, 30;
	setp.ge.s32 	%p328, %r371, %r35;
	@%p328 bra 	$L__BB1_343;
	ld.shared.f64 	%fd5779, [%r11+488];
	sub.f64 	%fd5780, %fd5779, %fd5842;
	ld.shared.f64 	%fd5781, [%r12+488];
	sub.f64 	%fd5782, %fd5781, %fd5843;
	ld.shared.f64 	%fd5783, [%r13+488];
	sub.f64 	%fd5784, %fd5783, %fd5844;
	mul.f64 	%fd5785, %fd5782, %fd5782;
	fma.rn.f64 	%fd5786, %fd5780, %fd5780, %fd5785;
	fma.rn.f64 	%fd5787, %fd5784, %fd5784, %fd5786;
	add.f64 	%fd5788, %fd998, %fd5787;
	rsqrt.approx.f64 	%fd5789, %fd5788;
	mul.f64 	%fd5790, %fd5789, %fd5789;
	mul.f64 	%fd5791, %fd5789, %fd5790;
	ld.shared.f64 	%fd5792, [%r14+488];
	mul.f64 	%fd5793, %fd5792, %fd5791;
	fma.rn.f64 	%fd5869, %fd5780, %fd5793, %fd5869;
	fma.rn.f64 	%fd5870, %fd5782, %fd5793, %fd5870;
	fma.rn.f64 	%fd5871, %fd5784, %fd5793, %fd5871;
	add.s32 	%r372, %r386, 31;
	setp.ge.s32 	%p329, %r372, %r35;
	@%p329 bra 	$L__BB1_343;
	ld.shared.f64 	%fd5794, [%r11+496];
	sub.f64 	%fd5795, %fd5794, %fd5842;
	ld.shared.f64 	%fd5796, [%r12+496];
	sub.f64 	%fd5797, %fd5796, %fd5843;
	ld.shared.f64 	%fd5798, [%r13+496];
	sub.f64 	%fd5799, %fd5798, %fd5844;
	mul.f64 	%fd5800, %fd5797, %fd5797;
	fma.rn.f64 	%fd5801, %fd5795, %fd5795, %fd5800;
	fma.rn.f64 	%fd5802, %fd5799, %fd5799, %fd5801;
	add.f64 	%fd5803, %fd998, %fd5802;
	rsqrt.approx.f64 	%fd5804, %fd5803;
	mul.f64 	%fd5805, %fd5804, %fd5804;
	mul.f64 	%fd5806, %fd5804, %fd5805;
	ld.shared.f64 	%fd5807, [%r14+496];
	mul.f64 	%fd5808, %fd5807, %fd5806;
	fma.rn.f64 	%fd5869, %fd5795, %fd5808, %fd5869;
	fma.rn.f64 	%fd5870, %fd5797, %fd5808, %fd5870;
	fma.rn.f64 	%fd5871, %fd5799, %fd5808, %fd5871;
	add.s32 	%r373, %r386, 32;
	setp.ge.s32 	%p330, %r373, %r35;
	@%p330 bra 	$L__BB1_343;
	ld.shared.f64 	%fd5809, [%r11+504];
	sub.f64 	%fd5810, %fd5809, %fd5842;
	ld.shared.f64 	%fd5811, [%r12+504];
	sub.f64 	%fd5812, %fd5811, %fd5843;
	ld.shared.f64 	%fd5813, [%r13+504];
	sub.f64 	%fd5814, %fd5813, %fd5844;
	mul.f64 	%fd5815, %fd5812, %fd5812;
	fma.rn.f64 	%fd5816, %fd5810, %fd5810, %fd5815;
	fma.rn.f64 	%fd5817, %fd5814, %fd5814, %fd5816;
	add.f64 	%fd5818, %fd998, %fd5817;
	rsqrt.approx.f64 	%fd5819, %fd5818;
	mul.f64 	%fd5820, %fd5819, %fd5819;
	mul.f64 	%fd5821, %fd5819, %fd5820;
	ld.shared.f64 	%fd5822, [%r14+504];
	mul.f64 	%fd5823, %fd5822, %fd5821;
	fma.rn.f64 	%fd5869, %fd5810, %fd5823, %fd5869;
	fma.rn.f64 	%fd5870, %fd5812, %fd5823, %fd5870;
	fma.rn.f64 	%fd5871, %fd5814, %fd5823, %fd5871;
$L__BB1_343:
	bar.sync 	0;
	add.s32 	%r386, %r386, 256;
	add.s64 	%rd92, %rd92, 2048;
	add.s64 	%rd91, %rd91, 2048;
	add.s64 	%rd90, %rd90, 2048;
	add.s64 	%rd89, %rd89, 2048;
	add.s32 	%r385, %r385, 256;
	add.s32 	%r384, %r384, 1;
	setp.ne.s32 	%p331, %r384, 0;
	@%p331 bra 	$L__BB1_276;
$L__BB1_344:
	setp.gt.u32 	%p332, %r1, 63;
	@%p332 bra 	$L__BB1_346;
	mov.b64 	%rd70, 0;
	st.shared.u64 	[%r4], %rd70;
	st.shared.u64 	[%r5], %rd70;
	st.shared.u64 	[%r6], %rd70;
$L__BB1_346:
	bar.sync 	0;
	shl.b32 	%r374, %r2, 3;
	mov.u32 	%r375, _ZZ17N_Body_SimulationILi256ELi64ELb0EEvPdS0_S0_S0_S0_S0_S0_S0_S0_PKdiddE6smem_x;
	add.s32 	%r32, %r375, %r374;
	ld.shared.u64 	%rd93, [%r32];
$L__BB1_347:
	mov.b64 	%fd5824, %rd93;
	add.f64 	%fd5825, %fd5869, %fd5824;
	mov.b64 	%rd71, %fd5825;
	atom.relaxed.shared.cas.b64 	%rd19, [%r32], %rd93, %rd71;
	setp.ne.s64 	%p333, %rd93, %rd19;
	mov.u64 	%rd93, %rd19;
	@%p333 bra 	$L__BB1_347;
	mov.u32 	%r377, _ZZ17N_Body_SimulationILi256ELi64ELb0EEvPdS0_S0_S0_S0_S0_S0_S0_S0_PKdiddE6smem_y;
	add.s32 	%r33, %r377, %r374;
	ld.shared.u64 	%rd94, [%r33];
$L__BB1_349:
	mov.b64 	%fd5826, %rd94;
	add.f64 	%fd5827, %fd5870, %fd5826;
	mov.b64 	%rd72, %fd5827;
	atom.relaxed.shared.cas.b64 	%rd22, [%r33], %rd94, %rd72;
	setp.ne.s64 	%p334, %rd94, %rd22;
	mov.u64 	%rd94, %rd22;
	@%p334 bra 	$L__BB1_349;
	mov.u32 	%r379, _ZZ17N_Body_SimulationILi256ELi64ELb0EEvPdS0_S0_S0_S0_S0_S0_S0_S0_PKdiddE6smem_z;
	add.s32 	%r34, %r379, %r374;
	ld.shared.u64 	%rd95, [%r34];
$L__BB1_351:
	mov.b64 	%fd5828, %rd95;
	add.f64 	%fd5829, %fd5871, %fd5828;
	mov.b64 	%rd73, %fd5829;
	atom.relaxed.shared.cas.b64 	%rd25, [%r34], %rd95, %rd73;
	setp.ne.s64 	%p335, %rd95, %rd25;
	mov.u64 	%rd95, %rd25;
	@%p335 bra 	$L__BB1_351;
	bar.sync 	0;
	setp.ge.s32 	%p336, %r3, %r35;
	setp.gt.u32 	%p337, %r1, 63;
	or.pred  	%p338, %p336, %p337;
	@%p338 bra 	$L__BB1_354;
	ld.param.u64 	%rd88, [_Z17N_Body_SimulationILi256ELi64ELb0EEvPdS0_S0_S0_S0_S0_S0_S0_S0_PKdidd_param_5];
	ld.param.u64 	%rd87, [_Z17N_Body_SimulationILi256ELi64ELb0EEvPdS0_S0_S0_S0_S0_S0_S0_S0_PKdidd_param_3];
	ld.shared.f64 	%fd5830, [%r32];
	cvta.to.global.u64 	%rd74, %rd87;
	mul.wide.s32 	%rd75, %r3, 8;
	add.s64 	%rd76, %rd74, %rd75;
	ld.global.f64 	%fd5831, [%rd76];
	fma.rn.f64 	%fd5832, %fd997, %fd5830, %fd5831;
	st.global.f64 	[%rd76], %fd5832;
	ld.shared.f64 	%fd5833, [%r33];
	cvta.to.global.u64 	%rd77, %rd27;
	add.s64 	%rd78, %rd77, %rd75;
	ld.global.f64 	%fd5834, [%rd78];
	fma.rn.f64 	%fd5835, %fd997, %fd5833, %fd5834;
	st.global.f64 	[%rd78], %fd5835;
	ld.shared.f64 	%fd5836, [%r34];
	cvta.to.global.u64 	%rd79, %rd88;
	add.s64 	%rd80, %rd79, %rd75;
	ld.global.f64 	%fd5837, [%rd80];
	fma.rn.f64 	%fd5838, %fd997, %fd5836, %fd5837;
	st.global.f64 	[%rd80], %fd5838;
	fma.rn.f64 	%fd5839, %fd997, %fd5832, %fd5842;
	cvta.to.global.u64 	%rd81, %rd29;
	add.s64 	%rd82, %rd81, %rd75;
	st.global.f64 	[%rd82], %fd5839;
	fma.rn.f64 	%fd5840, %fd997, %fd5835, %fd5843;
	cvta.to.global.u64 	%rd83, %rd30;
	add.s64 	%rd84, %rd83, %rd75;
	st.global.f64 	[%rd84], %fd5840;
	fma.rn.f64 	%fd5841, %fd997, %fd5838, %fd5844;
	cvta.to.global.u64 	%rd85, %rd31;
	add.s64 	%rd86, %rd85, %rd75;
	st.global.f64 	[%rd86], %fd5841;
$L__BB1_354:
	ret;

}


// ===== COMPILED SASS (sm_100) =====

	.target	sm_100

	.elftype	@"ET_EXEC"


//--------------------- .note.nv.tkinfo           --------------------------
	.section	.note.nv.tkinfo,"",@"SHT_NOTE"
	.sectionflags	@"SHF_NOTE_NV_TKINFO"
	.tkinfo
        /*0018*/ 	.word	0x00000002
        /*0030*/ 	.string	""
        /*0030*/ 	.string	"ptxas"
        /*0030*/ 	.string	"Cuda compilation tools, release 13.0, V13.0.88"
        /*0030*/ 	.string	"Build cuda_13.0.r13.0/compiler.36424714_0"
        /*0030*/ 	.string	"-arch sm_100 -m 64 "



//--------------------- .note.nv.cuinfo           --------------------------
	.section	.note.nv.cuinfo,"",@"SHT_NOTE"
	.sectionflags	@"SHF_NOTE_NV_CUINFO"
        /*0018*/ 	.short	0x0002
        /*001a*/ 	.short	0x0064
        /*001c*/ 	.short	0x0082
	.zero		2


//--------------------- .nv.info                  --------------------------
	.section	.nv.info,"",@"SHT_CUDA_INFO"
	.align	4


	//----- nvinfo : EIATTR_REGCOUNT
	.align		4
        /*0000*/ 	.byte	0x04, 0x2f
        /*0002*/ 	.short	(.L_1 - .L_0)
	.align		4
.L_0:
        /*0004*/ 	.word	index@(_Z17N_Body_SimulationILi256ELi64ELb1EEvPdS0_S0_S0_S0_S0_S0_S0_S0_PKdidd)
        /*0008*/ 	.word	0x0000002a


	//----- nvinfo : EIATTR_FRAME_SIZE
	.align		4
.L_1:
        /*000c*/ 	.byte	0x04, 0x11
        /*000e*/ 	.short	(.L_3 - .L_2)
	.align		4
.L_2:
        /*0010*/ 	.word	index@($__internal_1_$__cuda_sm20_drsqrt_f64_slowpath_v2)
        /*0014*/ 	.word	0x00000000


	//----- nvinfo : EIATTR_FRAME_SIZE
	.align		4
.L_3:
        /*0018*/ 	.byte	0x04, 0x11
        /*001a*/ 	.short	(.L_5 - .L_4)
	.align		4
.L_4:
        /*001c*/ 	.word	index@(_Z17N_Body_SimulationILi256ELi64ELb1EEvPdS0_S0_S0_S0_S0_S0_S0_S0_PKdidd)
        /*0020*/ 	.word	0x00000000


	//----- nvinfo : EIATTR_REGCOUNT
	.align		4
.L_5:
        /*0024*/ 	.byte	0x04, 0x2f
        /*0026*/ 	.short	(.L_7 - .L_6)
	.align		4
.L_6:
        /*0028*/ 	.word	index@(_Z17N_Body_SimulationILi256ELi64ELb0EEvPdS0_S0_S0_S0_S0_S0_S0_S0_PKdidd)
        /*002c*/ 	.word	0x0000002e


	//----- nvinfo : EIATTR_FRAME_SIZE
	.align		4
.L_7:
        /*0030*/ 	.byte	0x04, 0x11
        /*0032*/ 	.short	(.L_9 - .L_8)
	.align		4
.L_8:
        /*0034*/ 	.word	index@($__internal_0_$__cuda_sm20_drsqrt_f64_slowpath_v2)
        /*0038*/ 	.word	0x00000000


	//----- nvinfo : EIATTR_FRAME_SIZE
	.align		4
.L_9:
        /*003c*/ 	.byte	0x04, 0x11
        /*003e*/ 	.short	(.L_11 - .L_10)
	.align		4
.L_10:
        /*0040*/ 	.word	index@(_Z17N_Body_SimulationILi256ELi64ELb0EEvPdS0_S0_S0_S0_S0_S0_S0_S0_PKdidd)
        /*0044*/ 	.word	0x00000000


	//----- nvinfo : EIATTR_MIN_STACK_SIZE
	.align		4
.L_11:
        /*0048*/ 	.byte	0x04, 0x12
        /*004a*/ 	.short	(.L_13 - .L_12)
	.align		4
.L_12:
        /*004c*/ 	.word	index@(_Z17N_Body_SimulationILi256ELi64ELb0EEvPdS0_S0_S0_S0_S0_S0_S0_S0_PKdidd)
        /*0050*/ 	.word	0x00000000


	//----- nvinfo : EIATTR_MIN_STACK_SIZE
	.align		4
.L_13:
        /*0054*/ 	.byte	0x04, 0x12
        /*0056*/ 	.short	(.L_15 - .L_14)
	.align		4
.L_14:
        /*0058*/ 	.word	index@(_Z17N_Body_SimulationILi256ELi64ELb1EEvPdS0_S0_S0_S0_S0_S0_S0_S0_PKdidd)
        /*005c*/ 	.word	0x00000000
.L_15:


//--------------------- .nv.compat                --------------------------
	.section	.nv.compat,"",@"SHT_CUDA_COMPAT_INFO"
	.align	4
        /*0000*/ 	.byte	0x02, 0x09, 0x00, 0x00, 0x02, 0x02, 0x01, 0x00, 0x02, 0x05, 0x05, 0x00, 0x03, 0x07, 0x01, 0x01
        /*0010*/ 	.byte	0x02, 0x03, 0x00, 0x00, 0x02, 0x06, 0x01, 0x00, 0x04, 0x0b, 0x08, 0x00, 0x01, 0x00, 0x00, 0x00
        /*0020*/ 	.byte	0x00, 0x00, 0x00, 0x00


//--------------------- .nv.info._Z17N_Body_SimulationILi256ELi64ELb0EEvPdS0_S0_S0_S0_S0_S0_S0_S0_PKdidd --------------------------
	.section	.nv.info._Z17N_Body_SimulationILi256ELi64ELb0EEvPdS0_S0_S0_S0_S0_S0_S0_S0_PKdidd,"",@"SHT_CUDA_INFO"
	.sectionflags	@""
	.align	4


	//----- nvinfo : EIATTR_CUDA_API_VERSION
	.align		4
        /*0000*/ 	.byte	0x04, 0x37
        /*0002*/ 	.short	(.L_17 - .L_16)
.L_16:
        /*0004*/ 	.word	0x00000082


	//----- nvinfo : EIATTR_KPARAM_INFO
	.align		4
.L_17:
        /*0008*/ 	.byte	0x04, 0x17
        /*000a*/ 	.short	(.L_19 - .L_18)
.L_18:
        /*000c*/ 	.word	0x00000000
        /*0010*/ 	.short	0x000c
        /*0012*/ 	.short	0x0060
        /*0014*/ 	.byte	0x00, 0xf0, 0x21, 0x00


	//----- nvinfo : EIATTR_KPARAM_INFO
	.align		4
.L_19:
        /*0018*/ 	.byte	0x04, 0x17
        /*001a*/ 	.short	(.L_21 - .L_20)
.L_20:
        /*001c*/ 	.word	0x00000000
        /*0020*/ 	.short	0x000b
        /*0022*/ 	.short	0x0058
        /*0024*/ 	.byte	0x00, 0xf0, 0x21, 0x00


	//----- nvinfo : EIATTR_KPARAM_INFO
	.align		4
.L_21:
        /*0028*/ 	.byte	0x04, 0x17
        /*002a*/ 	.short	(.L_23 - .L_22)
.L_22:
        /*002c*/ 	.word	0x00000000
        /*0030*/ 	.short	0x000a
        /*0032*/ 	.short	0x0050
        /*0034*/ 	.byte	0x00, 0xf0, 0x11, 0x00


	//----- nvinfo : EIATTR_KPARAM_INFO
	.align		4
.L_23:
        /*0038*/ 	.byte	0x04, 0x17
        /*003a*/ 	.short	(.L_25 - .L_24)
.L_24:
        /*003c*/ 	.word	0x00000000
        /*0040*/ 	.short	0x0009
        /*0042*/ 	.short	0x0048
        /*0044*/ 	.byte	0x00, 0xf5, 0x21, 0x00


	//----- nvinfo : EIATTR_KPARAM_INFO
	.align		4
.L_25:
        /*0048*/ 	.byte	0x04, 0x17
        /*004a*/ 	.short	(.L_27 - .L_26)
.L_26:
        /*004c*/ 	.word	0x00000000
        /*0050*/ 	.short	0x0008
        /*0052*/ 	.short	0x0040
        /*0054*/ 	.byte	0x00, 0xf5, 0x21, 0x00


	//----- nvinfo : EIATTR_KPARAM_INFO
	.align		4
.L_27:
        /*0058*/ 	.byte	0x04, 0x17
        /*005a*/ 	.short	(.L_29 - .L_28)
.L_28:
        /*005c*/ 	.word	0x00000000
        /*0060*/ 	.short	0x0007
        /*0062*/ 	.short	0x0038
        /*0064*/ 	.byte	0x00, 0xf5, 0x21, 0x00


	//----- nvinfo : EIATTR_KPARAM_INFO
	.align		4
.L_29:
        /*0068*/ 	.byte	0x04, 0x17
        /*006a*/ 	.short	(.L_31 - .L_30)
.L_30:
        /*006c*/ 	.word	0x00000000
        /*0070*/ 	.short	0x0006
        /*0072*/ 	.short	0x0030
        /*0074*/ 	.byte	0x00, 0xf5, 0x21, 0x00


	//----- nvinfo : EIATTR_KPARAM_INFO
	.align		4
.L_31:
        /*0078*/ 	.byte	0x04, 0x17
        /*007a*/ 	.short	(.L_33 - .L_32)
.L_32:
        /*007c*/ 	.word	0x00000000
        /*0080*/ 	.short	0x0005
        /*0082*/ 	.short	0x0028
        /*0084*/ 	.byte	0x00, 0xf5, 0x21, 0x00


	//----- nvinfo : EIATTR_KPARAM_INFO
	.align		4
.L_33:
        /*0088*/ 	.byte	0x04, 0x17
        /*008a*/ 	.short	(.L_35 - .L_34)
.L_34:
        /*008c*/ 	.word	0x00000000
        /*0090*/ 	.short	0x0004
        /*0092*/ 	.short	0x0020
        /*0094*/ 	.byte	0x00, 0xf5, 0x21, 0x00


	//----- nvinfo : EIATTR_KPARAM_INFO
	.align		4
.L_35:
        /*0098*/ 	.byte	0x04, 0x17
        /*009a*/ 	.short	(.L_37 - .L_36)
.L_36:
        /*009c*/ 	.word	0x00000000
        /*00a0*/ 	.short	0x0003
        /*00a2*/ 	.short	0x0018
        /*00a4*/ 	.byte	0x00, 0xf5, 0x21, 0x00


	//----- nvinfo : EIATTR_KPARAM_INFO
	.align		4
.L_37:
        /*00a8*/ 	.byte	0x04, 0x17
        /*00aa*/ 	.short	(.L_39 - .L_38)
.L_38:
        /*00ac*/ 	.word	0x00000000
        /*00b0*/ 	.short	0x0002
        /*00b2*/ 	.short	0x0010
        /*00b4*/ 	.byte	0x00, 0xf5, 0x21, 0x00


	//----- nvinfo : EIATTR_KPARAM_INFO
	.align		4
.L_39:
        /*00b8*/ 	.byte	0x04, 0x17
        /*00ba*/ 	.short	(.L_41 - .L_40)
.L_40:
        /*00bc*/ 	.word	0x00000000
        /*00c0*/ 	.short	0x0001
        /*00c2*/ 	.short	0x0008
        /*00c4*/ 	.byte	0x00, 0xf5, 0x21, 0x00


	//----- nvinfo : EIATTR_KPARAM_INFO
	.align		4
.L_41:
        /*00c8*/ 	.byte	0x04, 0x17
        /*00ca*/ 	.short	(.L_43 - .L_42)
.L_42:
        /*00cc*/ 	.word	0x00000000
        /*00d0*/ 	.short	0x0000
        /*00d2*/ 	.short	0x0000
        /*00d4*/ 	.byte	0x00, 0xf5, 0x21, 0x00


	//----- nvinfo : EIATTR_SPARSE_MMA_MASK
	.align		4
.L_43:
        /*00d8*/ 	.byte	0x03, 0x50
        /*00da*/ 	.short	0x0000


	//----- nvinfo : EIATTR_MAXREG_COUNT
	.align		4
        /*00dc*/ 	.byte	0x03, 0x1b
        /*00de*/ 	.short	0x00ff


	//----- nvinfo : EIATTR_NUM_BARRIERS
	.align		4
        /*00e0*/ 	.byte	0x02, 0x4c
        /*00e2*/ 	.byte	0x01
	.zero		1


	//----- nvinfo : EIATTR_MERCURY_ISA_VERSION
	.align		4
        /*00e4*/ 	.byte	0x03, 0x5f
        /*00e6*/ 	.short	0x0101


	//----- nvinfo : EIATTR_VRC_CTA_INIT_COUNT
	.align		4
        /*00e8*/ 	.byte	0x02, 0x4a
	.zero		1
	.zero		1


	//----- nvinfo : EIATTR_EXIT_INSTR_OFFSETS
	.align		4
        /*00ec*/ 	.byte	0x04, 0x1c
        /*00ee*/ 	.short	(.L_45 - .L_44)


	//   ....[0]....
.L_44:
        /*00f0*/ 	.word	0x00030870


	//   ....[1]....
        /*00f4*/ 	.word	0x00030a70


	//----- nvinfo : EIATTR_CRS_STACK_SIZE
	.align		4
.L_45:
        /*00f8*/ 	.byte	0x04, 0x1e
        /*00fa*/ 	.short	(.L_47 - .L_46)
.L_46:
        /*00fc*/ 	.word	0x00000000


	//----- nvinfo : EIATTR_CBANK_PARAM_SIZE
	.align		4
.L_47:
        /*0100*/ 	.byte	0x03, 0x19
        /*0102*/ 	.short	0x0068


	//----- nvinfo : EIATTR_PARAM_CBANK
	.align		4
        /*0104*/ 	.byte	0x04, 0x0a
        /*0106*/ 	.short	(.L_49 - .L_48)
	.align		4
.L_48:
        /*0108*/ 	.word	index@(.nv.constant0._Z17N_Body_SimulationILi256ELi64ELb0EEvPdS0_S0_S0_S0_S0_S0_S0_S0_PKdidd)
        /*010c*/ 	.short	0x0380
        /*010e*/ 	.short	0x0068


	//----- nvinfo : EIATTR_SW_WAR
	.align		4
.L_49:
        /*0110*/ 	.byte	0x04, 0x36
        /*0112*/ 	.short	(.L_51 - .L_50)
.L_50:
        /*0114*/ 	.word	0x00000008
.L_51:


//--------------------- .nv.info._Z17N_Body_SimulationILi256ELi64ELb1EEvPdS0_S0_S0_S0_S0_S0_S0_S0_PKdidd --------------------------
	.section	.nv.info._Z17N_Body_SimulationILi256ELi64ELb1EEvPdS0_S0_S0_S0_S0_S0_S0_S0_PKdidd,"",@"SHT_CUDA_INFO"
	.sectionflags	@""
	.align	4


	//----- nvinfo : EIATTR_CUDA_API_VERSION
	.align		4
        /*0000*/ 	.byte	0x04, 0x37
        /*0002*/ 	.short	(.L_53 - .L_52)
.L_52:
        /*0004*/ 	.word	0x00000082


	//----- nvinfo : EIATTR_KPARAM_INFO
	.align		4
.L_53:
        /*0008*/ 	.byte	0x04, 0x17
        /*000a*/ 	.short	(.L_55 - .L_54)
.L_54:
        /*000c*/ 	.word	0x00000000
        /*0010*/ 	.short	0x000c
        /*0012*/ 	.short	0x0060
        /*0014*/ 	.byte	0x00, 0xf0, 0x21, 0x00


	//----- nvinfo : EIATTR_KPARAM_INFO
	.align		4
.L_55:
        /*0018*/ 	.byte	0x04, 0x17
        /*001a*/ 	.short	(.L_57 - .L_56)
.L_56:
        /*001c*/ 	.word	0x00000000
        /*0020*/ 	.short	0x000b
        /*0022*/ 	.short	0x0058
        /*0024*/ 	.byte	0x00, 0xf0, 0x21, 0x00


	//----- nvinfo : EIATTR_KPARAM_INFO
	.align		4
.L_57:
        /*0028*/ 	.byte	0x04, 0x17
        /*002a*/ 	.short	(.L_59 - .L_58)
.L_58:
        /*002c*/ 	.word	0x00000000
        /*0030*/ 	.short	0x000a
        /*0032*/ 	.short	0x0050
        /*0034*/ 	.byte	0x00, 0xf0, 0x11, 0x00


	//----- nvinfo : EIATTR_KPARAM_INFO
	.align		4
.L_59:
        /*0038*/ 	.byte	0x04, 0x17
        /*003a*/ 	.short	(.L_61 - .L_60)
.L_60:
        /*003c*/ 	.word	0x00000000
        /*0040*/ 	.short	0x0009
        /*0042*/ 	.short	0x0048
        /*0044*/ 	.byte	0x00, 0xf5, 0x21, 0x00


	//----- nvinfo : EIATTR_KPARAM_INFO
	.align		4
.L_61:
        /*0048*/ 	.byte	0x04, 0x17
        /*004a*/ 	.short	(.L_63 - .L_62)
.L_62:
        /*004c*/ 	.word	0x00000000
        /*0050*/ 	.short	0x0008
        /*0052*/ 	.short	0x0040
        /*0054*/ 	.byte	0x00, 0xf5, 0x21, 0x00


	//----- nvinfo : EIATTR_KPARAM_INFO
	.align		4
.L_63:
        /*0058*/ 	.byte	0x04, 0x17
        /*005a*/ 	.short	(.L_65 - .L_64)
.L_64:
        /*005c*/ 	.word	0x00000000
        /*0060*/ 	.short	0x0007
        /*0062*/ 	.short	0x0038
        /*0064*/ 	.byte	0x00, 0xf5, 0x21, 0x00


	//----- nvinfo : EIATTR_KPARAM_INFO
	.align		4
.L_65:
        /*0068*/ 	.byte	0x04, 0x17
        /*006a*/ 	.short	(.L_67 - .L_66)
.L_66:
        /*006c*/ 	.word	0x00000000
        /*0070*/ 	.short	0x0006
        /*0072*/ 	.short	0x0030
        /*0074*/ 	.byte	0x00, 0xf5, 0x21, 0x00


	//----- nvinfo : EIATTR_KPARAM_INFO
	.align		4
.L_67:
        /*0078*/ 	.byte	0x04, 0x17
        /*007a*/ 	.short	(.L_69 - .L_68)
.L_68:
        /*007c*/ 	.word	0x00000000
        /*0080*/ 	.short	0x0005
        /*0082*/ 	.short	0x0028
        /*0084*/ 	.byte	0x00, 0xf5, 0x21, 0x00


	//----- nvinfo : EIATTR_KPARAM_INFO
	.align		4
.L_69:
        /*0088*/ 	.byte	0x04, 0x17
        /*008a*/ 	.short	(.L_71 - .L_70)
.L_70:
        /*008c*/ 	.word	0x00000000
        /*0090*/ 	.short	0x0004
        /*0092*/ 	.short	0x0020
        /*0094*/ 	.byte	0x00, 0xf5, 0x21, 0x00


	//----- nvinfo : EIATTR_KPARAM_INFO
	.align		4
.L_71:
        /*0098*/ 	.byte	0x04, 0x17
        /*009a*/ 	.short	(.L_73 - .L_72)
.L_72:
        /*009c*/ 	.word	0x00000000
        /*00a0*/ 	.short	0x0003
        /*00a2*/ 	.short	0x0018
        /*00a4*/ 	.byte	0x00, 0xf5, 0x21, 0x00


	//----- nvinfo : EIATTR_KPARAM_INFO
	.align		4
.L_73:
        /*00a8*/ 	.byte	0x04, 0x17
        /*00aa*/ 	.short	(.L_75 - .L_74)
.L_74:
        /*00ac*/ 	.word	0x00000000
        /*00b0*/ 	.short	0x0002
        /*00b2*/ 	.short	0x0010
        /*00b4*/ 	.byte	0x00, 0xf5, 0x21, 0x00


	//----- nvinfo : EIATTR_KPARAM_INFO
	.align		4
.L_75:
        /*00b8*/ 	.byte	0x04, 0x17
        /*00ba*/ 	.short	(.L_77 - .L_76)
.L_76:
        /*00bc*/ 	.word	0x00000000
        /*00c0*/ 	.short	0x0001
        /*00c2*/ 	.short	0x0008
        /*00c4*/ 	.byte	0x00, 0xf5, 0x21, 0x00


	//----- nvinfo : EIATTR_KPARAM_INFO
	.align		4
.L_77:
        /*00c8*/ 	.byte	0x04, 0x17
        /*00ca*/ 	.short	(.L_79 - .L_78)
.L_78:
        /*00cc*/ 	.word	0x00000000
        /*00d0*/ 	.short	0x0000
        /*00d2*/ 	.short	0x0000
        /*00d4*/ 	.byte	0x00, 0xf5, 0x21, 0x00


	//----- nvinfo : EIATTR_SPARSE_MMA_MASK
	.align		4
.L_79:
        /*00d8*/ 	.byte	0x03, 0x50
        /*00da*/ 	.short	0x0000


	//----- nvinfo : EIATTR_MAXREG_COUNT
	.align		4
        /*00dc*/ 	.byte	0x03, 0x1b
        /*00de*/ 	.short	0x00ff


	//----- nvinfo : EIATTR_NUM_BARRIERS
	.align		4
        /*00e0*/ 	.byte	0x02, 0x4c
        /*00e2*/ 	.byte	0x01
	.zero		1


	//----- nvinfo : EIATTR_MERCURY_ISA_VERSION
	.align		4
        /*00e4*/ 	.byte	0x03, 0x5f
        /*00e6*/ 	.short	0x0101


	//----- nvinfo : EIATTR_VRC_CTA_INIT_COUNT
	.align		4
        /*00e8*/ 	.byte	0x02, 0x4a
	.zero		1
	.zero		1


	//----- nvinfo : EIATTR_EXIT_INSTR_OFFSETS
	.align		4
        /*00ec*/ 	.byte	0x04, 0x1c
        /*00ee*/ 	.short	(.L_81 - .L_80)


	//   ....[0]....
.L_80:
        /*00f0*/ 	.word	0x0002d300


	//   ....[1]....
        /*00f4*/ 	.word	0x0002d520


	//----- nvinfo : EIATTR_CRS_STACK_SIZE
	.align		4
.L_81:
        /*00f8*/ 	.byte	0x04, 0x1e
        /*00fa*/ 	.short	(.L_83 - .L_82)
.L_82:
        /*00fc*/ 	.word	0x00000000


	//----- nvinfo : EIATTR_CBANK_PARAM_SIZE
	.align		4
.L_83:
        /*0100*/ 	.byte	0x03, 0x19
        /*0102*/ 	.short	0x0068


	//----- nvinfo : EIATTR_PARAM_CBANK
	.align		4
        /*0104*/ 	.byte	0x04, 0x0a
        /*0106*/ 	.short	(.L_85 - .L_84)
	.align		4
.L_84:
        /*0108*/ 	.word	index@(.nv.constant0._Z17N_Body_SimulationILi256ELi64ELb1EEvPdS0_S0_S0_S0_S0_S0_S0_S0_PKdidd)
        /*010c*/ 	.short	0x0380
        /*010e*/ 	.short	0x0068


	//----- nvinfo : EIATTR_SW_WAR
	.align		4
.L_85:
        /*0110*/ 	.byte	0x04, 0x36
        /*0112*/ 	.short	(.L_87 - .L_86)
.L_86:
        /*0114*/ 	.word	0x00000008
.L_87:


//--------------------- .nv.callgraph             --------------------------
	.section	.nv.callgraph,"",@"SHT_CUDA_CALLGRAPH"
	.align	4
	.sectionentsize	8
	.align		4
        /*0000*/ 	.word	0x00000000
	.align		4
        /*0004*/ 	.word	0xffffffff
	.align		4
        /*0008*/ 	.word	0x00000000
	.align		4
        /*000c*/ 	.word	0xfffffffe
	.align		4
        /*0010*/ 	.word	0x00000000
	.align		4
        /*0014*/ 	.word	0xfffffffd
	.align		4
        /*0018*/ 	.word	0x00000000
	.align		4
        /*001c*/ 	.word	0xfffffffc


//--------------------- .text._Z17N_Body_SimulationILi256ELi64ELb0EEvPdS0_S0_S0_S0_S0_S0_S0_S0_PKdidd --------------------------
	.section	.text._Z17N_Body_SimulationILi256ELi64ELb0EEvPdS0_S0_S0_S0_S0_S0_S0_S0_PKdidd,"ax",@progbits
	.align	128
        .global         _Z17N_Body_SimulationILi256ELi64ELb0EEvPdS0_S0_S0_S0_S0_S0_S0_S0_PKdidd
        .type           _Z17N_Body_SimulationILi256ELi64ELb0EEvPdS0_S0_S0_S0_S0_S0_S0_S0_PKdidd,@function
        .size           _Z17N_Body_SimulationILi256ELi64ELb0EEvPdS0_S0_S0_S0_S0_S0_S0_S0_PKdidd,(.L_x_1326 - _Z17N_Body_SimulationILi256ELi64ELb0EEvPdS0_S0_S0_S0_S0_S0_S0_S0_PKdidd)
        .other          _Z17N_Body_SimulationILi256ELi64ELb0EEvPdS0_S0_S0_S0_S0_S0_S0_S0_PKdidd,@"STO_CUDA_ENTRY STV_DEFAULT"
_Z17N_Body_SimulationILi256ELi64ELb0EEvPdS0_S0_S0_S0_S0_S0_S0_S0_PKdidd:
.text._Z17N_Body_SimulationILi256ELi64ELb0EEvPdS0_S0_S0_S0_S0_S0_S0_S0_PKdidd:
[----:B------:R-:W-:Y:S01]  /*0000*/  LDC R1, c[0x0][0x37c] ;  /* 0x0000df00ff017b82 */ /* 0x000fe20000000800 */
[----:B------:R-:W0:Y:S01]  /*0010*/  S2R R39, SR_TID.X ;  /* 0x0000000000277919 */ /* 0x000e220000002100 */
[----:B------:R-:W1:Y:S06]  /*0020*/  LDCU UR8, c[0x0][0x3d0] ;  /* 0x00007a00ff0877ac */ /* 0x000e6c0008000800 */
[----:B------:R-:W2:Y:S01]  /*0030*/  LDC.64 R2, c[0x0][0x380] ;  /* 0x0000e000ff027b82 */ /* 0x000ea20000000a00 */
[----:B------:R-:W3:Y:S01]  /*0040*/  S2R R37, SR_CTAID.X ;  /* 0x0000000000257919 */ /* 0x000ee20000002500 */
[----:B------:R-:W4:Y:S06]  /*0050*/  LDCU.64 UR12, c[0x0][0x358] ;  /* 0x00006b00ff0c77ac */ /* 0x000f2c0008000a00 */
[----:B------:R-:W4:Y:S01]  /*0060*/  LDC.64 R4, c[0x0][0x388] ;  /* 0x0000e200ff047b82 */ /* 0x000f220000000a00 */
[----:B0-----:R-:W-:-:S05]  /*0070*/  LOP3.LUT R38, R39, 0x3f, RZ, 0xc0, !PT ;  /* 0x0000003f27267812 */ /* 0x001fca00078ec0ff */
[----:B---3--:R-:W-:-:S05]  /*0080*/  IMAD R37, R37, 0x40, R38 ;  /* 0x0000004025257824 */ /* 0x008fca00078e0226 */
[----:B-1----:R-:W-:-:S13]  /*0090*/  ISETP.GE.AND P0, PT, R37, UR8, PT ;  /* 0x0000000825007c0c */ /* 0x002fda000bf06270 */
[----:B------:R-:W0:Y:S01]  /*00a0*/  @!P0 LDC.64 R6, c[0x0][0x390] ;  /* 0x0000e400ff068b82 */ /* 0x000e220000000a00 */
[----:B--2---:R-:W-:-:S04]  /*00b0*/  @!P0 IMAD.WIDE R2, R37, 0x8, R2 ;  /* 0x0000000825028825 */ /* 0x004fc800078e0202 */
[C---:B----4-:R-:W-:Y:S01]  /*00c0*/  @!P0 IMAD.WIDE R4, R37.reuse, 0x8, R4 ;  /* 0x0000000825048825 */ /* 0x050fe200078e0204 */
[----:B------:R1:W5:Y:S04]  /*00d0*/  @!P0 LDG.E.64 R22, desc[UR12][R2.64] ;  /* 0x0000000c02168981 */ /* 0x000368000c1e1b00 */
[----:B------:R1:W5:Y:S01]  /*00e0*/  @!P0 LDG.E.64 R20, desc[UR12][R4.64] ;  /* 0x0000000c04148981 */ /* 0x000362000c1e1b00 */
[----:B0-----:R-:W-:-:S05]  /*00f0*/  @!P0 IMAD.WIDE R6, R37, 0x8, R6 ;  /* 0x0000000825068825 */ /* 0x001fca00078e0206 */
[----:B------:R1:W5:Y:S01]  /*0100*/  @!P0 LDG.E.64 R18, desc[UR12][R6.64] ;  /* 0x0000000c06128981 */ /* 0x000362000c1e1b00 */
[----:B------:R-:W0:Y:S01]  /*0110*/  S2UR UR7, SR_CgaCtaId ;  /* 0x00000000000779c3 */ /* 0x000e220000008800 */
[----:B------:R-:W-:Y:S01]  /*0120*/  UISETP.GE.AND UP0, UPT, UR8, 0x1, UPT ;  /* 0x000000010800788c */ /* 0x000fe2000bf06270 */
[----:B------:R-:W-:Y:S01]  /*0130*/  UMOV UR4, 0x400 ;  /* 0x0000040000047882 */ /* 0x000fe20000000000 */
[----:B------:R-:W-:Y:S01]  /*0140*/  CS2R R16, SRZ ;  /* 0x0000000000107805 */ /* 0x000fe2000001ff00 */
[----:B------:R-:W-:Y:S01]  /*0150*/  UIADD3 UR5, UPT, UPT, UR4, 0x800, URZ ;  /* 0x0000080004057890 */ /* 0x000fe2000fffe0ff */
[----:B------:R-:W-:Y:S01]  /*0160*/  CS2R R14, SRZ ;  /* 0x00000000000e7805 */ /* 0x000fe2000001ff00 */
[----:B------:R-:W-:Y:S01]  /*0170*/  UIADD3 UR6, UPT, UPT, UR4, 0x1000, URZ ;  /* 0x0000100004067890 */ /* 0x000fe2000fffe0ff */
[----:B------:R-:W-:Y:S01]  /*0180*/  CS2R R12, SRZ ;  /* 0x00000000000c7805 */ /* 0x000fe2000001ff00 */
[----:B------:R-:W-:Y:S01]  /*0190*/  IMAD.SHL.U32 R36, R39, 0x8, RZ ;  /* 0x0000000827247824 */ /* 0x000fe200078e00ff */
[----:B0-----:R-:W-:-:S02]  /*01a0*/  ULEA UR11, UR7, UR4, 0x18 ;  /* 0x00000004070b7291 */ /* 0x001fc4000f8ec0ff */
[----:B------:R-:W-:Y:S02]  /*01b0*/  ULEA UR5, UR7, UR5, 0x18 ;  /* 0x0000000507057291 */ /* 0x000fe4000f8ec0ff */
[----:B------:R-:W-:Y:S01]  /*01c0*/  ULEA UR6, UR7, UR6, 0x18 ;  /* 0x0000000607067291 */ /* 0x000fe2000f8ec0ff */
[----:B-1----:R-:W-:Y:S11]  /*01d0*/  BRA.U !UP0, `(.L_x_0) ;  /* 0x0000030108dc7547 */ /* 0x002ff6000b800000 */
[----:B------:R-:W-:Y:S01]  /*01e0*/  UIADD3 UR8, UPT, UPT, UR8, -0x1, URZ ;  /* 0xffffffff08087890 */ /* 0x000fe2000fffe0ff */
[----:B------:R-:W-:Y:S01]  /*01f0*/  LOP3.LUT R0, R39, 0x3c0, RZ, 0xc0, !PT ;  /* 0x000003c027007812 */ /* 0x000fe200078ec0ff */
[----:B------:R-:W-:Y:S01]  /*0200*/  UIADD3 UR4, UPT, UPT, UR4, 0x1800, URZ ;  /* 0x0000180004047890 */ /* 0x000fe2000fffe0ff */
[----:B------:R-:W-:Y:S01]  /*0210*/  LOP3.LUT R11, R36, 0x1e00, RZ, 0xc0, !PT ;  /* 0x00001e00240b7812 */ /* 0x000fe200078ec0ff */
[----:B------:R-:W-:Y:S01]  /*0220*/  UISETP.GE.U32.AND UP0, UPT, UR8, 0x300, UPT ;  /* 0x000003000800788c */ /* 0x000fe2000bf06070 */
[----:B------:R-:W-:Y:S01]  /*0230*/  IMAD.MOV.U32 R2, RZ, RZ, RZ ;  /* 0x000000ffff027224 */ /* 0x000fe200078e00ff */
[----:B------:R-:W-:Y:S01]  /*0240*/  ULEA.HI UR9, UR8, 0x1, URZ, 0x18 ;  /* 0x0000000108097891 */ /* 0x000fe2000f8fc0ff */
[----:B------:R-:W-:Y:S02]  /*0250*/  CS2R R12, SRZ ;  /* 0x00000000000c7805 */ /* 0x000fe4000001ff00 */
[----:B------:R-:W-:Y:S02]  /*0260*/  CS2R R14, SRZ ;  /* 0x00000000000e7805 */ /* 0x000fe4000001ff00 */
[----:B------:R-:W-:Y:S01]  /*0270*/  CS2R R24, SRZ ;  /* 0x0000000000187805 */ /* 0x000fe2000001ff00 */
[----:B------:R-:W-:-:S02]  /*0280*/  ULEA UR7, UR7, UR4, 0x18 ;  /* 0x0000000407077291 */ /* 0x000fc4000f8ec0ff */
[----:B------:R-:W-:Y:S01]  /*0290*/  ULOP3.LUT UR10, UR9, 0x3, URZ, 0xc0, !UPT ;  /* 0x00000003090a7892 */ /* 0x000fe2000f8ec0ff */
[----:B------:R-:W-:Y:S11]  /*02a0*/  BRA.U !UP0, `(.L_x_1) ;  /* 0x0000026508f07547 */ /* 0x000ff6000b800000 */
[----:B------:R-:W-:Y:S01]  /*02b0*/  HFMA2 R2, -RZ, RZ, 0, 0 ;  /* 0x00000000ff027431 */ /* 0x000fe200000001ff */
[----:B------:R-:W-:Y:S02]  /*02c0*/  CS2R R12, SRZ ;  /* 0x00000000000c7805 */ /* 0x000fe4000001ff00 */
[----:B------:R-:W-:Y:S02]  /*02d0*/  CS2R R14, SRZ ;  /* 0x00000000000e7805 */ /* 0x000fe4000001ff00 */
[----:B------:R-:W-:Y:S01]  /*02e0*/  CS2R R24, SRZ ;  /* 0x0000000000187805 */ /* 0x000fe2000001ff00 */
[----:B------:R-:W0:Y:S01]  /*02f0*/  LDCU UR8, c[0x0][0x3d0] ;  /* 0x00007a00ff0877ac */ /* 0x000e220008000800 */
[----:B------:R-:W1:Y:S01]  /*0300*/  LDCU.64 UR14, c[0x0][0x3e0] ;  /* 0x00007c00ff0e77ac */ /* 0x000e620008000a00 */
[----:B------:R-:W2:Y:S01]  /*0310*/  LDCU.64 UR20, c[0x0][0x390] ;  /* 0x00007200ff1477ac */ /* 0x000ea20008000a00 */
[----:B------:R-:W3:Y:S01]  /*0320*/  LDCU.64 UR22, c[0x0][0x3c8] ;  /* 0x00007900ff1677ac */ /* 0x000ee20008000a00 */
[----:B------:R-:W4:Y:S01]  /*0330*/  LDCU.128 UR16, c[0x0][0x380] ;  /* 0x00007000ff1077ac */ /* 0x000f220008000c00 */
[----:B------:R-:W-:Y:S01]  /*0340*/  ULOP3.LUT UR9, UR9, 0x1fffffc, URZ, 0xc0, !UPT ;  /* 0x01fffffc09097892 */ /* 0x000fe2000f8ec0ff */
[----:B------:R-:W-:-:S11]  /*0350*/  UMOV UR4, URZ ;  /* 0x000000ff00047c82 */ /* 0x000fd60008000000 */
.L_x_528:
[----:B------:R-:W-:Y:S01]  /*0360*/  IMAD.IADD R3, R39, 0x1, R2 ;  /* 0x0000000127037824 */ /* 0x000fe200078e0202 */
[----:B012---:R-:W1:Y:S04]  /*0370*/  LDC.64 R6, c[0x0][0x380] ;  /* 0x0000e000ff067b82 */ /* 0x007e680000000a00 */
[----:B0-----:R-:W-:-:S04]  /*0380*/  ISETP.GE.AND P0, PT, R3, UR8, PT ;  /* 0x0000000803007c0c */ /* 0x001fc8000bf06270 */
[----:B------:R-:W0:Y:S09]  /*0390*/  LDC.64 R8, c[0x0][0x388] ;  /* 0x0000e200ff087b82 */ /* 0x000e320000000a00 */
[----:B------:R-:W2:Y:S01]  /*03a0*/  @!P0 LDC.64 R16, c[0x0][0x390] ;  /* 0x0000e400ff108b82 */ /* 0x000ea20000000a00 */
[----:B-1----:R-:W-:-:S07]  /*03b0*/  @!P0 IMAD.WIDE.U32 R6, R3, 0x8, R6 ;  /* 0x0000000803068825 */ /* 0x002fce00078e0006 */
[----:B------:R-:W1:Y:S01]  /*03c0*/  @!P0 LDC.64 R26, c[0x0][0x3c8] ;  /* 0x0000f200ff1a8b82 */ /* 0x000e620000000a00 */
[----:B------:R-:W3:Y:S01]  /*03d0*/  @!P0 LDG.E.64 R6, desc[UR12][R6.64] ;  /* 0x0000000c06068981 */ /* 0x000ee2000c1e1b00 */
[----:B0-----:R-:W-:-:S06]  /*03e0*/  @!P0 IMAD.WIDE.U32 R8, R3, 0x8, R8 ;  /* 0x0000000803088825 */ /* 0x001fcc00078e0008 */
[----:B------:R-:W4:Y:S01]  /*03f0*/  @!P0 LDG.E.64 R8, desc[UR12][R8.64] ;  /* 0x0000000c08088981 */ /* 0x000f22000c1e1b00 */
[----:B--2---:R-:W-:-:S06]  /*0400*/  @!P0 IMAD.WIDE.U32 R16, R3, 0x8, R16 ;  /* 0x0000000803108825 */ /* 0x004fcc00078e0010 */
[----:B------:R-:W2:Y:S01]  /*0410*/  @!P0 LDG.E.64 R16, desc[UR12][R16.64] ;  /* 0x0000000c10108981 */ /* 0x000ea2000c1e1b00 */
[----:B-1----:R-:W-:-:S06]  /*0420*/  @!P0 IMAD.WIDE.U32 R26, R3, 0x8, R26 ;  /* 0x00000008031a8825 */ /* 0x002fcc00078e001a */
[----:B------:R-:W2:Y:S01]  /*0430*/  @!P0 LDG.E.64 R26, desc[UR12][R26.64] ;  /* 0x0000000c1a1a8981 */ /* 0x000ea2000c1e1b00 */
[----:B------:R-:W-:Y:S01]  /*0440*/  IMAD.IADD R4, R0, 0x1, R2 ;  /* 0x0000000100047824 */ /* 0x000fe200078e0202 */
[----:B------:R-:W-:Y:S01]  /*0450*/  UIADD3 UR4, UPT, UPT, UR4, 0x4, URZ ;  /* 0x0000000404047890 */ /* 0x000fe2000fffe0ff */
[----:B------:R-:W-:Y:S03]  /*0460*/  BSSY.RECONVERGENT B1, `(.L_x_2) ;  /* 0x0000986000017945 */ /* 0x000fe60003800200 */
[----:B------:R-:W-:Y:S01]  /*0470*/  UISETP.NE.AND UP0, UPT, UR4, UR9, UPT ;  /* 0x000000090400728c */ /* 0x000fe2000bf05270 */
[----:B---3--:R0:W-:Y:S04]  /*0480*/  @!P0 STS.64 [R36+UR11], R6 ;  /* 0x0000000624008988 */ /* 0x0081e80008000a0b */
[----:B----4-:R0:W-:Y:S04]  /*0490*/  @!P0 STS.64 [R36+UR5], R8 ;  /* 0x0000000824008988 */ /* 0x0101e80008000a05 */
[----:B--2---:R0:W-:Y:S04]  /*04a0*/  @!P0 STS.64 [R36+UR6], R16 ;  /* 0x0000001024008988 */ /* 0x0041e80008000a06 */
[----:B------:R0:W-:Y:S01]  /*04b0*/  @!P0 STS.64 [R36+UR7], R26 ;  /* 0x0000001a24008988 */ /* 0x0001e20008000a07 */
[----:B------:R-:W-:Y:S01]  /*04c0*/  BAR.SYNC.DEFER_BLOCKING 0x0 ;  /* 0x0000000000007b1d */ /* 0x000fe20000010000 */
[----:B------:R-:W-:-:S13]  /*04d0*/  ISETP.GE.AND P0, PT, R4, UR8, PT ;  /* 0x0000000804007c0c */ /* 0x000fda000bf06270 */
[----:B0-----:R-:W-:Y:S05]  /*04e0*/  @P0 BRA `(.L_x_3) ;  /* 0x0000009400f40947 */ /* 0x001fea0003800000 */
[----:B------:R-:W0:Y:S01]  /*04f0*/  LDS.64 R8, [R11+UR5] ;  /* 0x000000050b087984 */ /* 0x000e220008000a00 */
[----:B------:R-:W-:Y:S01]  /*0500*/  IMAD.MOV.U32 R28, RZ, RZ, RZ ;  /* 0x000000ffff1c7224 */ /* 0x000fe200078e00ff */
[----:B------:R-:W-:Y:S02]  /*0510*/  BSSY.RECONVERGENT B2, `(.L_x_4) ;  /* 0x0000019000027945 */ /* 0x000fe40003800200 */
[----:B------:R-:W1:Y:S04]  /*0520*/  LDS.64 R16, [R11+UR11] ;  /* 0x0000000b0b107984 */ /* 0x000e680008000a00 */
[----:B------:R-:W2:Y:S01]  /*0530*/  LDS.64 R6, [R11+UR6] ;  /* 0x000000060b067984 */ /* 0x000ea20008000a00 */
[----:B0----5:R-:W-:Y:S02]  /*0540*/  DADD R8, -R20, R8 ;  /* 0x0000000014087229 */ /* 0x021fe40000000108 */
[----:B-1----:R-:W-:-:S06]  /*0550*/  DADD R16, -R22, R16 ;  /* 0x0000000016107229 */ /* 0x002fcc0000000110 */
[----:B------:R-:W-:Y:S02]  /*0560*/  DMUL R26, R8, R8 ;  /* 0x00000008081a7228 */ /* 0x000fe40000000000 */
[----:B--2---:R-:W-:-:S06]  /*0570*/  DADD R6, -R18, R6 ;  /* 0x0000000012067229 */ /* 0x004fcc0000000106 */
[----:B------:R-:W-:-:S08]  /*0580*/  DFMA R26, R16, R16, R26 ;  /* 0x00000010101a722b */ /* 0x000fd0000000001a */
[----:B------:R-:W-:-:S08]  /*0590*/  DFMA R26, R6, R6, R26 ;  /* 0x00000006061a722b */ /* 0x000fd0000000001a */
[----:B------:R-:W-:Y:S01]  /*05a0*/  DADD R30, R26, UR14 ;  /* 0x0000000e1a1e7e29 */ /* 0x000fe20008000000 */
[----:B------:R-:W-:Y:S01]  /*05b0*/  MOV R26, 0x0 ;  /* 0x00000000001a7802 */ /* 0x000fe20000000f00 */
[----:B------:R-:W-:-:S04]  /*05c0*/  IMAD.MOV.U32 R27, RZ, RZ, 0x3fd80000 ;  /* 0x3fd80000ff1b7424 */ /* 0x000fc800078e00ff */
[----:B------:R-:W0:Y:S04]  /*05d0*/  MUFU.RSQ64H R29, R31 ;  /* 0x0000001f001d7308 */ /* 0x000e280000001c00 */
[----:B------:R-:W-:-:S05]  /*05e0*/  VIADD R5, R31, 0xfff00000 ;  /* 0xfff000001f057836 */ /* 0x000fca0000000000 */
[----:B------:R-:W-:Y:S01]  /*05f0*/  ISETP.GE.U32.AND P0, PT, R5, 0x7fe00000, PT ;  /* 0x7fe000000500780c */ /* 0x000fe20003f06070 */
[----:B0-----:R-:W-:-:S08]  /*0600*/  DMUL R32, R28, R28 ;  /* 0x0000001c1c207228 */ /* 0x001fd00000000000 */
[----:B------:R-:W-:-:S08]  /*0610*/  DFMA R32, R30, -R32, 1 ;  /* 0x3ff000001e20742b */ /* 0x000fd00000000820 */
[----:B------:R-:W-:Y:S02]  /*0620*/  DFMA R26, R32, R26, 0.5 ;  /* 0x3fe00000201a742b */ /* 0x000fe4000000001a */
[----:B------:R-:W-:-:S08]  /*0630*/  DMUL R32, R28, R32 ;  /* 0x000000201c207228 */ /* 0x000fd00000000000 */
[----:B------:R-:W-:Y:S01]  /*0640*/  DFMA R26, R26, R32, R28 ;  /* 0x000000201a1a722b */ /* 0x000fe2000000001c */
[----:B------:R-:W-:Y:S10]  /*0650*/  @!P0 BRA `(.L_x_5) ;  /* 0x0000000000108947 */ /* 0x000ff40003800000 */
[----:B------:R-:W-:-:S07]  /*0660*/  MOV R40, 0x680 ;  /* 0x0000068000287802 */ /* 0x000fce0000000f00 */
[----:B------:R-:W-:Y:S05]  /*0670*/  CALL.REL.NOINC `($__internal_0_$__cuda_sm20_drsqrt_f64_slowpath_v2) ;  /* 0x0000030400007944 */ /* 0x000fea0003c00000 */
[----:B------:R-:W-:Y:S01]  /*0680*/  IMAD.MOV.U32 R26, RZ, RZ, R30 ;  /* 0x000000ffff1a7224 */ /* 0x000fe200078e001e */
[----:B------:R-:W-:-:S07]  /*0690*/  MOV R27, R31 ;  /* 0x0000001f001b7202 */ /* 0x000fce0000000f00 */
.L_x_5:
[----:B------:R-:W-:Y:S05]  /*06a0*/  BSYNC.RECONVERGENT B2 ;  /* 0x0000000000027941 */ /* 0x000fea0003800200 */
.L_x_4:
[----:B------:R-:W0:Y:S01]  /*06b0*/  LDS.64 R30, [R11+UR7] ;  /* 0x000000070b1e7984 */ /* 0x000e220008000a00 */
[----:B------:R-:W-:Y:S01]  /*06c0*/  DMUL R28, R26, R26 ;  /* 0x0000001a1a1c7228 */ /* 0x000fe20000000000 */
[----:B------:R-:W-:-:S05]  /*06d0*/  VIADD R5, R4, 0x1 ;  /* 0x0000000104057836 */ /* 0x000fca0000000000 */
[----:B------:R-:W-:Y:S02]  /*06e0*/  ISETP.GE.AND P0, PT, R5, UR8, PT ;  /* 0x0000000805007c0c */ /* 0x000fe4000bf06270 */
[----:B------:R-:W-:-:S08]  /*06f0*/  DMUL R28, R28, R26 ;  /* 0x0000001a1c1c7228 */ /* 0x000fd00000000000 */
[----:B0-----:R-:W-:-:S08]  /*0700*/  DMUL R28, R28, R30 ;  /* 0x0000001e1c1c7228 */ /* 0x001fd00000000000 */
[-C--:B------:R-:W-:Y:S02]  /*0710*/  DFMA R24, R16, R28.reuse, R24 ;  /* 0x0000001c1018722b */ /* 0x080fe40000000018 */
[-C--:B------:R-:W-:Y:S02]  /*0720*/  DFMA R14, R8, R28.reuse, R14 ;  /* 0x0000001c080e722b */ /* 0x080fe4000000000e */
[----:B------:R-:W-:Y:S01]  /*0730*/  DFMA R12, R6, R28, R12 ;  /* 0x0000001c060c722b */ /* 0x000fe2000000000c */
[----:B------:R-:W-:Y:S10]  /*0740*/  @P0 BRA `(.L_x_3) ;  /* 0x00000094005c0947 */ /* 0x000ff40003800000 */
[----:B------:R-:W0:Y:S01]  /*0750*/  LDS.64 R8, [R11+UR5+0x8] ;  /* 0x000008050b087984 */ /* 0x000e220008000a00 */
[----:B------:R-:W-:Y:S01]  /*0760*/  IMAD.MOV.U32 R28, RZ, RZ, RZ ;  /* 0x000000ffff1c7224 */ /* 0x000fe200078e00ff */
[----:B------:R-:W-:Y:S02]  /*0770*/  BSSY.RECONVERGENT B2, `(.L_x_6) ;  /* 0x0000019000027945 */ /* 0x000fe40003800200 */
[----:B------:R-:W1:Y:S04]  /*0780*/  LDS.64 R16, [R11+UR11+0x8] ;  /* 0x0000080b0b107984 */ /* 0x000e680008000a00 */
[----:B------:R-:W2:Y:S01]  /*0790*/  LDS.64 R6, [R11+UR6+0x8] ;  /* 0x000008060b067984 */ /* 0x000ea20008000a00 */
[----:B0-----:R-:W-:Y:S02]  /*07a0*/  DADD R8, -R20, R8 ;  /* 0x0000000014087229 */ /* 0x001fe40000000108 */
[----:B-1----:R-:W-:-:S06]  /*07b0*/  DADD R16, -R22, R16 ;  /* 0x0000000016107229 */ /* 0x002fcc0000000110 */
[----:B------:R-:W-:Y:S02]  /*07c0*/  DMUL R26, R8, R8 ;  /* 0x00000008081a7228 */ /* 0x000fe40000000000 */
[----:B--2---:R-:W-:-:S06]  /*07d0*/  DADD R6, -R18, R6 ;  /* 0x0000000012067229 */ /* 0x004fcc0000000106 */
[----:B------:R-:W-:-:S08]  /*07e0*/  DFMA R26, R16, R16, R26 ;  /* 0x00000010101a722b */ /* 0x000fd0000000001a */
[----:B------:R-:W-:-:S08]  /*07f0*/  DFMA R26, R6, R6, R26 ;  /* 0x00000006061a722b */ /* 0x000fd0000000001a */
[----:B------:R-:W-:Y:S01]  /*0800*/  DADD R30, R26, UR14 ;  /* 0x0000000e1a1e7e29 */ /* 0x000fe20008000000 */
[----:B------:R-:W-:Y:S01]  /*0810*/  IMAD.MOV.U32 R26, RZ, RZ, 0x0 ;  /* 0x00000000ff1a7424 */ /* 0x000fe200078e00ff */
[----:B------:R-:W-:-:S04]  /*0820*/  MOV R27, 0x3fd80000 ;  /* 0x3fd80000001b7802 */ /* 0x000fc80000000f00 */
        /* <DEDUP_REMOVED lines=11> */
[----:B------:R-:W-:Y:S02]  /*08e0*/  IMAD.MOV.U32 R26, RZ, RZ, R30 ;  /* 0x000000ffff1a7224 */ /* 0x000fe400078e001e */
[----:B------:R-:W-:-:S07]  /*08f0*/  IMAD.MOV.U32 R27, RZ, RZ, R31 ;  /* 0x000000ffff1b7224 */ /* 0x000fce00078e001f */
.L_x_7:
[----:B------:R-:W-:Y:S05]  /*0900*/  BSYNC.RECONVERGENT B2 ;  /* 0x0000000000027941 */ /* 0x000fea0003800200 */
.L_x_6:
[----:B------:R-:W0:Y:S01]  /*0910*/  LDS.64 R30, [R11+UR7+0x8] ;  /* 0x000008070b1e7984 */ /* 0x000e220008000a00 */
[----:B------:R-:W-:Y:S01]  /*0920*/  DMUL R28, R26, R26 ;  /* 0x0000001a1a1c7228 */ /* 0x000fe20000000000 */
[----:B------:R-:W-:-:S04]  /*0930*/  IADD3 R5, PT, PT, R4, 0x2, RZ ;  /* 0x0000000204057810 */ /* 0x000fc80007ffe0ff */
[----:B------:R-:W-:-:S03]  /*0940*/  ISETP.GE.AND P0, PT, R5, UR8, PT ;  /* 0x0000000805007c0c */ /* 0x000fc6000bf06270 */
        /* <DEDUP_REMOVED lines=18> */
[----:B------:R-:W-:Y:S02]  /*0a70*/  IMAD.MOV.U32 R26, RZ, RZ, 0x0 ;  /* 0x00000000ff1a7424 */ /* 0x000fe400078e00ff */
[----:B------:R-:W-:-:S03]  /*0a80*/  IMAD.MOV.U32 R27, RZ, RZ, 0x3fd80000 ;  /* 0x3fd80000ff1b7424 */ /* 0x000fc600078e00ff */
[----:B------:R-:W0:Y:S04]  /*0a90*/  MUFU.RSQ64H R29, R31 ;  /* 0x0000001f001d7308 */ /* 0x000e280000001c00 */
[----:B------:R-:W-:-:S04]  /*0aa0*/  IADD3 R5, PT, PT, R31, -0x100000, RZ ;  /* 0xfff000001f057810 */ /* 0x000fc80007ffe0ff */
        /* <DEDUP_REMOVED lines=11> */
.L_x_9:
[----:B------:R-:W-:Y:S05]  /*0b60*/  BSYNC.RECONVERGENT B2 ;  /* 0x0000000000027941 */ /* 0x000fea0003800200 */
.L_x_8:
[----:B------:R-:W0:Y:S01]  /*0b70*/  LDS.64 R30, [R11+UR7+0x10] ;  /* 0x000010070b1e7984 */ /* 0x000e220008000a00 */
        /* <DEDUP_REMOVED lines=10> */
[----:B------:R-:W-:Y:S01]  /*0c20*/  MOV R28, RZ ;  /* 0x000000ff001c7202 */ /* 0x000fe20000000f00 */
        /* <DEDUP_REMOVED lines=23> */
[----:B------:R-:W-:Y:S01]  /*0da0*/  MOV R26, R30 ;  /* 0x0000001e001a7202 */ /* 0x000fe20000000f00 */
[----:B------:R-:W-:-:S07]  /*0db0*/  IMAD.MOV.U32 R27, RZ, RZ, R31 ;  /* 0x000000ffff1b7224 */ /* 0x000fce00078e001f */
.L_x_11:
[----:B------:R-:W-:Y:S05]  /*0dc0*/  BSYNC.RECONVERGENT B2 ;  /* 0x0000000000027941 */ /* 0x000fea0003800200 */
.L_x_10:
        /* <DEDUP_REMOVED lines=37> */
.L_x_13:
[----:B------:R-:W-:Y:S05]  /*1020*/  BSYNC.RECONVERGENT B2 ;  /* 0x0000000000027941 */ /* 0x000fea0003800200 */
.L_x_12:
        /* <DEDUP_REMOVED lines=37> */
.L_x_15:
[----:B------:R-:W-:Y:S05]  /*1280*/  BSYNC.RECONVERGENT B2 ;  /* 0x0000000000027941 */ /* 0x000fea0003800200 */
.L_x_14:
        /* <DEDUP_REMOVED lines=37> */
.L_x_17:
[----:B------:R-:W-:Y:S05]  /*14e0*/  BSYNC.RECONVERGENT B2 ;  /* 0x0000000000027941 */ /* 0x000fea0003800200 */
.L_x_16:
        /* <DEDUP_REMOVED lines=37> */
.L_x_19:
[----:B------:R-:W-:Y:S05]  /*1740*/  BSYNC.RECONVERGENT B2 ;  /* 0x0000000000027941 */ /* 0x000fea0003800200 */
.L_x_18:
        /* <DEDUP_REMOVED lines=37> */
.L_x_21:
[----:B------:R-:W-:Y:S05]  /*19a0*/  BSYNC.RECONVERGENT B2 ;  /* 0x0000000000027941 */ /* 0x000fea0003800200 */
.L_x_20:
        /* <DEDUP_REMOVED lines=37> */
.L_x_23:
[----:B------:R-:W-:Y:S05]  /*1c00*/  BSYNC.RECONVERGENT B2 ;  /* 0x0000000000027941 */ /* 0x000fea0003800200 */
.L_x_22:
        /* <DEDUP_REMOVED lines=37> */
.L_x_25:
[----:B------:R-:W-:Y:S05]  /*1e60*/  BSYNC.RECONVERGENT B2 ;  /* 0x0000000000027941 */ /* 0x000fea0003800200 */
.L_x_24:
        /* <DEDUP_REMOVED lines=37> */
.L_x_27:
[----:B------:R-:W-:Y:S05]  /*20c0*/  BSYNC.RECONVERGENT B2 ;  /* 0x0000000000027941 */ /* 0x000fea0003800200 */
.L_x_26:
        /* <DEDUP_REMOVED lines=37> */
.L_x_29:
[----:B------:R-:W-:Y:S05]  /*2320*/  BSYNC.RECONVERGENT B2 ;  /* 0x0000000000027941 */ /* 0x000fea0003800200 */
.L_x_28:
        /* <DEDUP_REMOVED lines=37> */
.L_x_31:
[----:B------:R-:W-:Y:S05]  /*2580*/  BSYNC.RECONVERGENT B2 ;  /* 0x0000000000027941 */ /* 0x000fea0003800200 */
.L_x_30:
        /* <DEDUP_REMOVED lines=37> */
.L_x_33:
[----:B------:R-:W-:Y:S05]  /*27e0*/  BSYNC.RECONVERGENT B2 ;  /* 0x0000000000027941 */ /* 0x000fea0003800200 */
.L_x_32:
        /* <DEDUP_REMOVED lines=37> */
.L_x_35:
[----:B------:R-:W-:Y:S05]  /*2a40*/  BSYNC.RECONVERGENT B2 ;  /* 0x0000000000027941 */ /* 0x000fea0003800200 */
.L_x_34:
        /* <DEDUP_REMOVED lines=37> */
.L_x_37:
[----:B------:R-:W-:Y:S05]  /*2ca0*/  BSYNC.RECONVERGENT B2 ;  /* 0x0000000000027941 */ /* 0x000fea0003800200 */
.L_x_36:
        /* <DEDUP_REMOVED lines=37> */
.L_x_39:
[----:B------:R-:W-:Y:S05]  /*2f00*/  BSYNC.RECONVERGENT B2 ;  /* 0x0000000000027941 */ /* 0x000fea0003800200 */
.L_x_38:
        /* <DEDUP_REMOVED lines=37> */
.L_x_41:
[----:B------:R-:W-:Y:S05]  /*3160*/  BSYNC.RECONVERGENT B2 ;  /* 0x0000000000027941 */ /* 0x000fea0003800200 */
.L_x_40:
        /* <DEDUP_REMOVED lines=37> */
.L_x_43:
[----:B------:R-:W-:Y:S05]  /*33c0*/  BSYNC.RECONVERGENT B2 ;  /* 0x0000000000027941 */ /* 0x000fea0003800200 */
.L_x_42:
        /* <DEDUP_REMOVED lines=37> */
.L_x_45:
[----:B------:R-:W-:Y:S05]  /*3620*/  BSYNC.RECONVERGENT B2 ;  /* 0x0000000000027941 */ /* 0x000fea0003800200 */
.L_x_44:
        /* <DEDUP_REMOVED lines=37> */
.L_x_47:
[----:B------:R-:W-:Y:S05]  /*3880*/  BSYNC.RECONVERGENT B2 ;  /* 0x0000000000027941 */ /* 0x000fea0003800200 */
.L_x_46:
        /* <DEDUP_REMOVED lines=37> */
.L_x_49:
[----:B------:R-:W-:Y:S05]  /*3ae0*/  BSYNC.RECONVERGENT B2 ;  /* 0x0000000000027941 */ /* 0x000fea0003800200 */
.L_x_48:
        /* <DEDUP_REMOVED lines=37> */
.L_x_51:
[----:B------:R-:W-:Y:S05]  /*3d40*/  BSYNC.RECONVERGENT B2 ;  /* 0x0000000000027941 */ /* 0x000fea0003800200 */
.L_x_50:
        /* <DEDUP_REMOVED lines=37> */
.L_x_53:
[----:B------:R-:W-:Y:S05]  /*3fa0*/  BSYNC.RECONVERGENT B2 ;  /* 0x0000000000027941 */ /* 0x000fea0003800200 */
.L_x_52:
        /* <DEDUP_REMOVED lines=37> */
.L_x_55:
[----:B------:R-:W-:Y:S05]  /*4200*/  BSYNC.RECONVERGENT B2 ;  /* 0x0000000000027941 */ /* 0x000fea0003800200 */
.L_x_54:
        /* <DEDUP_REMOVED lines=37> */
.L_x_57:
[----:B------:R-:W-:Y:S05]  /*4460*/  BSYNC.RECONVERGENT B2 ;  /* 0x0000000000027941 */ /* 0x000fea0003800200 */
.L_x_56:
        /* <DEDUP_REMOVED lines=37> */
.L_x_59:
[----:B------:R-:W-:Y:S05]  /*46c0*/  BSYNC.RECONVERGENT B2 ;  /* 0x0000000000027941 */ /* 0x000fea0003800200 */
.L_x_58:
        /* <DEDUP_REMOVED lines=37> */
.L_x_61:
[----:B------:R-:W-:Y:S05]  /*4920*/  BSYNC.RECONVERGENT B2 ;  /* 0x0000000000027941 */ /* 0x000fea0003800200 */
.L_x_60:
        /* <DEDUP_REMOVED lines=37> */
.L_x_63:
[----:B------:R-:W-:Y:S05]  /*4b80*/  BSYNC.RECONVERGENT B2 ;  /* 0x0000000000027941 */ /* 0x000fea0003800200 */
.L_x_62:
        /* <DEDUP_REMOVED lines=37> */
.L_x_65:
[----:B------:R-:W-:Y:S05]  /*4de0*/  BSYNC.RECONVERGENT B2 ;  /* 0x0000000000027941 */ /* 0x000fea0003800200 */
.L_x_64:
        /* <DEDUP_REMOVED lines=37> */
.L_x_67:
[----:B------:R-:W-:Y:S05]  /*5040*/  BSYNC.RECONVERGENT B2 ;  /* 0x0000000000027941 */ /* 0x000fea0003800200 */
.L_x_66:
        /* <DEDUP_REMOVED lines=37> */
.L_x_69:
[----:B------:R-:W-:Y:S05]  /*52a0*/  BSYNC.RECONVERGENT B2 ;  /* 0x0000000000027941 */ /* 0x000fea0003800200 */
.L_x_68:
        /* <DEDUP_REMOVED lines=37> */
.L_x_71:
[----:B------:R-:W-:Y:S05]  /*5500*/  BSYNC.RECONVERGENT B2 ;  /* 0x0000000000027941 */ /* 0x000fea0003800200 */
.L_x_70:
        /* <DEDUP_REMOVED lines=37> */
.L_x_73:
[----:B------:R-:W-:Y:S05]  /*5760*/  BSYNC.RECONVERGENT B2 ;  /* 0x0000000000027941 */ /* 0x000fea0003800200 */
.L_x_72:
        /* <DEDUP_REMOVED lines=37> */
.L_x_75:
[----:B------:R-:W-:Y:S05]  /*59c0*/  BSYNC.RECONVERGENT B2 ;  /* 0x0000000000027941 */ /* 0x000fea0003800200 */
.L_x_74:
        /* <DEDUP_REMOVED lines=37> */
.L_x_77:
[----:B------:R-:W-:Y:S05]  /*5c20*/  BSYNC.RECONVERGENT B2 ;  /* 0x0000000000027941 */ /* 0x000fea0003800200 */
.L_x_76:
        /* <DEDUP_REMOVED lines=37> */
.L_x_79:
[----:B------:R-:W-:Y:S05]  /*5e80*/  BSYNC.RECONVERGENT B2 ;  /* 0x0000000000027941 */ /* 0x000fea0003800200 */
.L_x_78:
        /* <DEDUP_REMOVED lines=37> */
.L_x_81:
[----:B------:R-:W-:Y:S05]  /*60e0*/  BSYNC.RECONVERGENT B2 ;  /* 0x0000000000027941 */ /* 0x000fea0003800200 */
.L_x_80:
        /* <DEDUP_REMOVED lines=37> */
.L_x_83:
[----:B------:R-:W-:Y:S05]  /*6340*/  BSYNC.RECONVERGENT B2 ;  /* 0x0000000000027941 */ /* 0x000fea0003800200 */
.L_x_82:
        /* <DEDUP_REMOVED lines=37> */
.L_x_85:
[----:B------:R-:W-:Y:S05]  /*65a0*/  BSYNC.RECONVERGENT B2 ;  /* 0x0000000000027941 */ /* 0x000fea0003800200 */
.L_x_84:
        /* <DEDUP_REMOVED lines=37> */
.L_x_87:
[----:B------:R-:W-:Y:S05]  /*6800*/  BSYNC.RECONVERGENT B2 ;  /* 0x0000000000027941 */ /* 0x000fea0003800200 */
.L_x_86:
        /* <DEDUP_REMOVED lines=37> */
.L_x_89:
[----:B------:R-:W-:Y:S05]  /*6a60*/  BSYNC.RECONVERGENT B2 ;  /* 0x0000000000027941 */ /* 0x000fea0003800200 */
.L_x_88:
        /* <DEDUP_REMOVED lines=37> */
.L_x_91:
[----:B------:R-:W-:Y:S05]  /*6cc0*/  BSYNC.RECONVERGENT B2 ;  /* 0x0000000000027941 */ /* 0x000fea0003800200 */
.L_x_90:
        /* <DEDUP_REMOVED lines=37> */
.L_x_93:
[----:B------:R-:W-:Y:S05]  /*6f20*/  BSYNC.RECONVERGENT B2 ;  /* 0x0000000000027941 */ /* 0x000fea0003800200 */
.L_x_92:
        /* <DEDUP_REMOVED lines=37> */
.L_x_95:
[----:B------:R-:W-:Y:S05]  /*7180*/  BSYNC.RECONVERGENT B2 ;  /* 0x0000000000027941 */ /* 0x000fea0003800200 */
.L_x_94:
        /* <DEDUP_REMOVED lines=37> */
.L_x_97:
[----:B------:R-:W-:Y:S05]  /*73e0*/  BSYNC.RECONVERGENT B2 ;  /* 0x0000000000027941 */ /* 0x000fea0003800200 */
.L_x_96:
        /* <DEDUP_REMOVED lines=37> */
.L_x_99:
[----:B------:R-:W-:Y:S05]  /*7640*/  BSYNC.RECONVERGENT B2 ;  /* 0x0000000000027941 */ /* 0x000fea0003800200 */
.L_x_98:
        /* <DEDUP_REMOVED lines=37> */
.L_x_101:
[----:B------:R-:W-:Y:S05]  /*78a0*/  BSYNC.RECONVERGENT B2 ;  /* 0x0000000000027941 */ /* 0x000fea0003800200 */
.L_x_100:
        /* <DEDUP_REMOVED lines=37> */
.L_x_103:
[----:B------:R-:W-:Y:S05]  /*7b00*/  BSYNC.RECONVERGENT B2 ;  /* 0x0000000000027941 */ /* 0x000fea0003800200 */
.L_x_102:
        /* <DEDUP_REMOVED lines=37> */
.L_x_105:
[----:B------:R-:W-:Y:S05]  /*7d60*/  BSYNC.RECONVERGENT B2 ;  /* 0x0000000000027941 */ /* 0x000fea0003800200 */
.L_x_104:
        /* <DEDUP_REMOVED lines=37> */
.L_x_107:
[----:B------:R-:W-:Y:S05]  /*7fc0*/  BSYNC.RECONVERGENT B2 ;  /* 0x0000000000027941 */ /* 0x000fea0003800200 */
.L_x_106:
        /* <DEDUP_REMOVED lines=37> */
.L_x_109:
[----:B------:R-:W-:Y:S05]  /*8220*/  BSYNC.RECONVERGENT B2 ;  /* 0x0000000000027941 */ /* 0x000fea0003800200 */
.L_x_108:
        /* <DEDUP_REMOVED lines=37> */
.L_x_111:
[----:B------:R-:W-:Y:S05]  /*8480*/  BSYNC.RECONVERGENT B2 ;  /* 0x0000000000027941 */ /* 0x000fea0003800200 */
.L_x_110:
        /* <DEDUP_REMOVED lines=37> */
.L_x_113:
[----:B------:R-:W-:Y:S05]  /*86e0*/  BSYNC.RECONVERGENT B2 ;  /* 0x0000000000027941 */ /* 0x000fea0003800200 */
.L_x_112:
        /* <DEDUP_REMOVED lines=37> */
.L_x_115:
[----:B------:R-:W-:Y:S05]  /*8940*/  BSYNC.RECONVERGENT B2 ;  /* 0x0000000000027941 */ /* 0x000fea0003800200 */
.L_x_114:
        /* <DEDUP_REMOVED lines=37> */
.L_x_117:
[----:B------:R-:W-:Y:S05]  /*8ba0*/  BSYNC.RECONVERGENT B2 ;  /* 0x0000000000027941 */ /* 0x000fea0003800200 */
.L_x_116:
        /* <DEDUP_REMOVED lines=37> */
.L_x_119:
[----:B------:R-:W-:Y:S05]  /*8e00*/  BSYNC.RECONVERGENT B2 ;  /* 0x0000000000027941 */ /* 0x000fea0003800200 */
.L_x_118:
        /* <DEDUP_REMOVED lines=37> */
.L_x_121:
[----:B------:R-:W-:Y:S05]  /*9060*/  BSYNC.RECONVERGENT B2 ;  /* 0x0000000000027941 */ /* 0x000fea0003800200 */
.L_x_120:
        /* <DEDUP_REMOVED lines=37> */
.L_x_123:
[----:B------:R-:W-:Y:S05]  /*92c0*/  BSYNC.RECONVERGENT B2 ;  /* 0x0000000000027941 */ /* 0x000fea0003800200 */
.L_x_122:
        /* <DEDUP_REMOVED lines=37> */
.L_x_125:
[----:B------:R-:W-:Y:S05]  /*9520*/  BSYNC.RECONVERGENT B2 ;  /* 0x0000000000027941 */ /* 0x000fea0003800200 */
.L_x_124:
        /* <DEDUP_REMOVED lines=37> */
.L_x_127:
[----:B------:R-:W-:Y:S05]  /*9780*/  BSYNC.RECONVERGENT B2 ;  /* 0x0000000000027941 */ /* 0x000fea0003800200 */
.L_x_126:
        /* <DEDUP_REMOVED lines=37> */
.L_x_129:
[----:B------:R-:W-:Y:S05]  /*99e0*/  BSYNC.RECONVERGENT B2 ;  /* 0x0000000000027941 */ /* 0x000fea0003800200 */
.L_x_128:
        /* <DEDUP_REMOVED lines=37> */
.L_x_131:
[----:B------:R-:W-:Y:S05]  /*9c40*/  BSYNC.RECONVERGENT B2 ;  /* 0x0000000000027941 */ /* 0x000fea0003800200 */
.L_x_130:
[----:B------:R-:W0:Y:S01]  /*9c50*/  LDS.64 R30, [R11+UR7+0x1f8] ;  /* 0x0001f8070b1e7984 */ /* 0x000e220008000a00 */
[----:B------:R-:W-:-:S08]  /*9c60*/  DMUL R28, R26, R26 ;  /* 0x0000001a1a1c7228 */ /* 0x000fd00000000000 */
[----:B------:R-:W-:-:S08]  /*9c70*/  DMUL R28, R28, R26 ;  /* 0x0000001a1c1c7228 */ /* 0x000fd00000000000 */
[----:B0-----:R-:W-:-:S08]  /*9c80*/  DMUL R28, R28, R30 ;  /* 0x0000001e1c1c7228 */ /* 0x001fd00000000000 */
[-C--:B------:R-:W-:Y:S02]  /*9c90*/  DFMA R24, R16, R28.reuse, R24 ;  /* 0x0000001c1018722b */ /* 0x080fe40000000018 */
[-C--:B------:R-:W-:Y:S02]  /*9ca0*/  DFMA R14, R8, R28.reuse, R14 ;  /* 0x0000001c080e722b */ /* 0x080fe4000000000e */
[----:B------:R-:W-:-:S11]  /*9cb0*/  DFMA R12, R6, R28, R12 ;  /* 0x0000001c060c722b */ /* 0x000fd6000000000c */
.L_x_3:
[----:B------:R-:W-:Y:S05]  /*9cc0*/  BSYNC.RECONVERGENT B1 ;  /* 0x0000000000017941 */ /* 0x000fea0003800200 */
.L_x_2:
[----:B------:R-:W-:Y:S01]  /*9cd0*/  VIADD R5, R3, 0x100 ;  /* 0x0000010003057836 */ /* 0x000fe20000000000 */
[----:B------:R-:W-:Y:S04]  /*9ce0*/  BAR.SYNC.DEFER_BLOCKING 0x0 ;  /* 0x0000000000007b1d */ /* 0x000fe80000010000 */
[----:B------:R-:W-:Y:S02]  /*9cf0*/  ISETP.GE.AND P0, PT, R5, UR8, PT ;  /* 0x0000000805007c0c */ /* 0x000fe4000bf06270 */
[----:B------:R-:W-:Y:S11]  /*9d00*/  BSSY.RECONVERGENT B0, `(.L_x_132) ;  /* 0x0000016000007945 */ /* 0x000ff60003800200 */
[----:B------:R-:W-:Y:S05]  /*9d10*/  @P0 BRA `(.L_x_133) ;  /* 0x0000000000500947 */ /* 0x000fea0003800000 */
[----:B------:R-:W-:-:S04]  /*9d20*/  IADD3 R5, P0, PT, R39, R2, RZ ;  /* 0x0000000227057210 */ /* 0x000fc80007f1e0ff */
[----:B------:R-:W-:Y:S01]  /*9d30*/  SHF.L.U32 R8, R5, 0x3, RZ ;  /* 0x0000000305087819 */ /* 0x000fe200000006ff */
[----:B------:R-:W-:-:S03]  /*9d40*/  IMAD.X R6, RZ, RZ, RZ, P0 ;  /* 0x000000ffff067224 */ /* 0x000fc600000e06ff */
[C---:B------:R-:W-:Y:S02]  /*9d50*/  IADD3 R16, P0, PT, R8.reuse, UR16, RZ ;  /* 0x0000001008107c10 */ /* 0x040fe4000ff1e0ff */
[----:B------:R-:W-:Y:S02]  /*9d60*/  SHF.L.U64.HI R5, R5, 0x3, R6 ;  /* 0x0000000305057819 */ /* 0x000fe40000010206 */
[C---:B------:R-:W-:Y:S02]  /*9d70*/  IADD3 R26, P1, PT, R8.reuse, UR18, RZ ;  /* 0x00000012081a7c10 */ /* 0x040fe4000ff3e0ff */
[C---:B------:R-:W-:Y:S02]  /*9d80*/  IADD3 R6, P2, PT, R8.reuse, UR20, RZ ;  /* 0x0000001408067c10 */ /* 0x040fe4000ff5e0ff */
[----:B------:R-:W-:Y:S02]  /*9d90*/  IADD3 R8, P3, PT, R8, UR22, RZ ;  /* 0x0000001608087c10 */ /* 0x000fe4000ff7e0ff */
[----:B------:R-:W-:-:S02]  /*9da0*/  IADD3.X R17, PT, PT, R5, UR17, RZ, P0, !PT ;  /* 0x0000001105117c10 */ /* 0x000fc400087fe4ff */
[C---:B------:R-:W-:Y:S02]  /*9db0*/  IADD3.X R27, PT, PT, R5.reuse, UR19, RZ, P1, !PT ;  /* 0x00000013051b7c10 */ /* 0x040fe40008ffe4ff */
[C---:B------:R-:W-:Y:S02]  /*9dc0*/  IADD3.X R7, PT, PT, R5.reuse, UR21, RZ, P2, !PT ;  /* 0x0000001505077c10 */ /* 0x040fe400097fe4ff */
[----:B------:R-:W-:Y:S01]  /*9dd0*/  IADD3.X R9, PT, PT, R5, UR23, RZ, P3, !PT ;  /* 0x0000001705097c10 */ /* 0x000fe20009ffe4ff */
[----:B------:R-:W2:Y:S04]  /*9de0*/  LDG.E.64 R16, desc[UR12][R16.64+0x800] ;  /* 0x0008000c10107981 */ /* 0x000ea8000c1e1b00 */
[----:B------:R-:W3:Y:S04]  /*9df0*/  LDG.E.64 R26, desc[UR12][R26.64+0x800] ;  /* 0x0008000c1a1a7981 */ /* 0x000ee8000c1e1b00 */
[----:B------:R-:W4:Y:S04]  /*9e00*/  LDG.E.64 R6, desc[UR12][R6.64+0x800] ;  /* 0x0008000c06067981 */ /* 0x000f28000c1e1b00 */
[----:B------:R-:W4:Y:S04]  /*9e10*/  LDG.E.64 R8, desc[UR12][R8.64+0x800] ;  /* 0x0008000c08087981 */ /* 0x000f28000c1e1b00 */
[----:B--2---:R0:W-:Y:S04]  /*9e20*/  STS.64 [R36+UR11], R16 ;  /* 0x0000001024007988 */ /* 0x0041e80008000a0b */
[----:B---3--:R0:W-:Y:S04]  /*9e30*/  STS.64 [R36+UR5], R26 ;  /* 0x0000001a24007988 */ /* 0x0081e80008000a05 */
[----:B----4-:R0:W-:Y:S04]  /*9e40*/  STS.64 [R36+UR6], R6 ;  /* 0x0000000624007988 */ /* 0x0101e80008000a06 */
[----:B------:R0:W-:Y:S02]  /*9e50*/  STS.64 [R36+UR7], R8 ;  /* 0x0000000824007988 */ /* 0x0001e40008000a07 */
.L_x_133:
[----:B------:R-:W-:Y:S05]  /*9e60*/  BSYNC.RECONVERGENT B0 ;  /* 0x0000000000007941 */ /* 0x000fea0003800200 */
.L_x_132:
[----:B------:R-:W-:Y:S01]  /*9e70*/  VIADD R5, R4, 0x100 ;  /* 0x0000010004057836 */ /* 0x000fe20000000000 */
[----:B------:R-:W-:Y:S04]  /*9e80*/  BAR.SYNC.DEFER_BLOCKING 0x0 ;  /* 0x0000000000007b1d */ /* 0x000fe80000010000 */
[----:B------:R-:W-:Y:S02]  /*9e90*/  ISETP.GE.AND P0, PT, R5, UR8, PT ;  /* 0x0000000805007c0c */ /* 0x000fe4000bf06270 */
[----:B------:R-:W-:Y:S11]  /*9ea0*/  BSSY.RECONVERGENT B1, `(.L_x_134) ;  /* 0x000097f000017945 */ /* 0x000ff60003800200 */
[----:B------:R-:W-:Y:S05]  /*9eb0*/  @P0 BRA `(.L_x_135) ;  /* 0x0000009400f40947 */ /* 0x000fea0003800000 */
[----:B0-----:R-:W0:Y:S01]  /*9ec0*/  LDS.64 R8, [R11+UR5] ;  /* 0x000000050b087984 */ /* 0x001e220008000a00 */
        /* <DEDUP_REMOVED lines=26> */
.L_x_137:
[----:B------:R-:W-:Y:S05]  /*a070*/  BSYNC.RECONVERGENT B2 ;  /* 0x0000000000027941 */ /* 0x000fea0003800200 */
.L_x_136:
[----:B------:R-:W0:Y:S01]  /*a080*/  LDS.64 R30, [R11+UR7] ;  /* 0x000000070b1e7984 */ /* 0x000e220008000a00 */
        /* <DEDUP_REMOVED lines=36> */
.L_x_139:
[----:B------:R-:W-:Y:S05]  /*a2d0*/  BSYNC.RECONVERGENT B2 ;  /* 0x0000000000027941 */ /* 0x000fea0003800200 */
.L_x_138:
        /* <DEDUP_REMOVED lines=37> */
.L_x_141:
[----:B------:R-:W-:Y:S05]  /*a530*/  BSYNC.RECONVERGENT B2 ;  /* 0x0000000000027941 */ /* 0x000fea0003800200 */
.L_x_140:
        /* <DEDUP_REMOVED lines=37> */
.L_x_143:
[----:B------:R-:W-:Y:S05]  /*a790*/  BSYNC.RECONVERGENT B2 ;  /* 0x0000000000027941 */ /* 0x000fea0003800200 */
.L_x_142:
        /* <DEDUP_REMOVED lines=37> */
.L_x_145:
[----:B------:R-:W-:Y:S05]  /*a9f0*/  BSYNC.RECONVERGENT B2 ;  /* 0x0000000000027941 */ /* 0x000fea0003800200 */
.L_x_144:
        /* <DEDUP_REMOVED lines=37> */
.L_x_147:
[----:B------:R-:W-:Y:S05]  /*ac50*/  BSYNC.RECONVERGENT B2 ;  /* 0x0000000000027941 */ /* 0x000fea0003800200 */
.L_x_146:
        /* <DEDUP_REMOVED lines=37> */
.L_x_149:
[----:B------:R-:W-:Y:S05]  /*aeb0*/  BSYNC.RECONVERGENT B2 ;  /* 0x0000000000027941 */ /* 0x000fea0003800200 */
.L_x_148:
        /* <DEDUP_REMOVED lines=37> */
.L_x_151:
[----:B------:R-:W-:Y:S05]  /*b110*/  BSYNC.RECONVERGENT B2 ;  /* 0x0000000000027941 */ /* 0x000fea0003800200 */
.L_x_150:
        /* <DEDUP_REMOVED lines=37> */
.L_x_153:
[----:B------:R-:W-:Y:S05]  /*b370*/  BSYNC.RECONVERGENT B2 ;  /* 0x0000000000027941 */ /* 0x000fea0003800200 */
.L_x_152:
        /* <DEDUP_REMOVED lines=37> */
.L_x_155:
[----:B------:R-:W-:Y:S05]  /*b5d0*/  BSYNC.RECONVERGENT B2 ;  /* 0x0000000000027941 */ /* 0x000fea0003800200 */
.L_x_154:
        /* <DEDUP_REMOVED lines=37> */
.L_x_157:
[----:B------:R-:W-:Y:S05]  /*b830*/  BSYNC.RECONVERGENT B2 ;  /* 0x0000000000027941 */ /* 0x000fea0003800200 */
.L_x_156:
        /* <DEDUP_REMOVED lines=37> */
.L_x_159:
[----:B------:R-:W-:Y:S05]  /*ba90*/  BSYNC.RECONVERGENT B2 ;  /* 0x0000000000027941 */ /* 0x000fea0003800200 */
.L_x_158:
        /* <DEDUP_REMOVED lines=37> */
.L_x_161:
[----:B------:R-:W-:Y:S05]  /*bcf0*/  BSYNC.RECONVERGENT B2 ;  /* 0x0000000000027941 */ /* 0x000fea0003800200 */
.L_x_160:
        /* <DEDUP_REMOVED lines=37> */
.L_x_163:
[----:B------:R-:W-:Y:S05]  /*bf50*/  BSYNC.RECONVERGENT B2 ;  /* 0x0000000000027941 */ /* 0x000fea0003800200 */
.L_x_162:
        /* <DEDUP_REMOVED lines=37> */
.L_x_165:
[----:B------:R-:W-:Y:S05]  /*c1b0*/  BSYNC.RECONVERGENT B2 ;  /* 0x0000000000027941 */ /* 0x000fea0003800200 */
.L_x_164:
        /* <DEDUP_REMOVED lines=37> */
.L_x_167:
[----:B------:R-:W-:Y:S05]  /*c410*/  BSYNC.RECONVERGENT B2 ;  /* 0x0000000000027941 */ /* 0x000fea0003800200 */
.L_x_166:
        /* <DEDUP_REMOVED lines=37> */
.L_x_169:
[----:B------:R-:W-:Y:S05]  /*c670*/  BSYNC.RECONVERGENT B2 ;  /* 0x0000000000027941 */ /* 0x000fea0003800200 */
.L_x_168:
        /* <DEDUP_REMOVED lines=37> */
.L_x_171:
[----:B------:R-:W-:Y:S05]  /*c8d0*/  BSYNC.RECONVERGENT B2 ;  /* 0x0000000000027941 */ /* 0x000fea0003800200 */
.L_x_170:
        /* <DEDUP_REMOVED lines=37> */
.L_x_173:
[----:B------:R-:W-:Y:S05]  /*cb30*/  BSYNC.RECONVERGENT B2 ;  /* 0x0000000000027941 */ /* 0x000fea0003800200 */
.L_x_172:
        /* <DEDUP_REMOVED lines=37> */
.L_x_175:
[----:B------:R-:W-:Y:S05]  /*cd90*/  BSYNC.RECONVERGENT B2 ;  /* 0x0000000000027941 */ /* 0x000fea0003800200 */
.L_x_174:
        /* <DEDUP_REMOVED lines=37> */
.L_x_177:
[----:B------:R-:W-:Y:S05]  /*cff0*/  BSYNC.RECONVERGENT B2 ;  /* 0x0000000000027941 */ /* 0x000fea0003800200 */
.L_x_176:
        /* <DEDUP_REMOVED lines=37> */
.L_x_179:
[----:B------:R-:W-:Y:S05]  /*d250*/  BSYNC.RECONVERGENT B2 ;  /* 0x0000000000027941 */ /* 0x000fea0003800200 */
.L_x_178:
        /* <DEDUP_REMOVED lines=37> */
.L_x_181:
[----:B------:R-:W-:Y:S05]  /*d4b0*/  BSYNC.RECONVERGENT B2 ;  /* 0x0000000000027941 */ /* 0x000fea0003800200 */
.L_x_180:
        /* <DEDUP_REMOVED lines=37> */
.L_x_183:
[----:B------:R-:W-:Y:S05]  /*d710*/  BSYNC.RECONVERGENT B2 ;  /* 0x0000000000027941 */ /* 0x000fea0003800200 */
.L_x_182:
        /* <DEDUP_REMOVED lines=37> */
.L_x_185:
[----:B------:R-:W-:Y:S05]  /*d970*/  BSYNC.RECONVERGENT B2 ;  /* 0x0000000000027941 */ /* 0x000fea0003800200 */
.L_x_184:
        /* <DEDUP_REMOVED lines=37> */
.L_x_187:
[----:B------:R-:W-:Y:S05]  /*dbd0*/  BSYNC.RECONVERGENT B2 ;  /* 0x0000000000027941 */ /* 0x000fea0003800200 */
.L_x_186:
        /* <DEDUP_REMOVED lines=37> */
.L_x_189:
[----:B------:R-:W-:Y:S05]  /*de30*/  BSYNC.RECONVERGENT B2 ;  /* 0x0000000000027941 */ /* 0x000fea0003800200 */
.L_x_188:
        /* <DEDUP_REMOVED lines=37> */
.L_x_191:
[----:B------:R-:W-:Y:S05]  /*e090*/  BSYNC.RECONVERGENT B2 ;  /* 0x0000000000027941 */ /* 0x000fea0003800200 */
.L_x_190:
        /* <DEDUP_REMOVED lines=37> */
.L_x_193:
[----:B------:R-:W-:Y:S05]  /*e2f0*/  BSYNC.RECONVERGENT B2 ;  /* 0x0000000000027941 */ /* 0x000fea0003800200 */
.L_x_192:
        /* <DEDUP_REMOVED lines=37> */
.L_x_195:
[----:B------:R-:W-:Y:S05]  /*e550*/  BSYNC.RECONVERGENT B2 ;  /* 0x0000000000027941 */ /* 0x000fea0003800200 */
.L_x_194:
        /* <DEDUP_REMOVED lines=37> */
.L_x_197:
[----:B------:R-:W-:Y:S05]  /*e7b0*/  BSYNC.RECONVERGENT B2 ;  /* 0x0000000000027941 */ /* 0x000fea0003800200 */
.L_x_196:
        /* <DEDUP_REMOVED lines=37> */
.L_x_199:
[----:B------:R-:W-:Y:S05]  /*ea10*/  BSYNC.RECONVERGENT B2 ;  /* 0x0000000000027941 */ /* 0x000fea0003800200 */
.L_x_198:
        /* <DEDUP_REMOVED lines=37> */
.L_x_201:
[----:B------:R-:W-:Y:S05]  /*ec70*/  BSYNC.RECONVERGENT B2 ;  /* 0x0000000000027941 */ /* 0x000fea0003800200 */
.L_x_200:
        /* <DEDUP_REMOVED lines=37> */
.L_x_203:
[----:B------:R-:W-:Y:S05]  /*eed0*/  BSYNC.RECONVERGENT B2 ;  /* 0x0000000000027941 */ /* 0x000fea0003800200 */
.L_x_202:
        /* <DEDUP_REMOVED lines=37> */
.L_x_205:
[----:B------:R-:W-:Y:S05]  /*f130*/  BSYNC.RECONVERGENT B2 ;  /* 0x0000000000027941 */ /* 0x000fea0003800200 */
.L_x_204:
        /* <DEDUP_REMOVED lines=37> */
.L_x_207:
[----:B------:R-:W-:Y:S05]  /*f390*/  BSYNC.RECONVERGENT B2 ;  /* 0x0000000000027941 */ /* 0x000fea0003800200 */
.L_x_206:
        /* <DEDUP_REMOVED lines=37> */
.L_x_209:
[----:B------:R-:W-:Y:S05]  /*f5f0*/  BSYNC.RECONVERGENT B2 ;  /* 0x0000000000027941 */ /* 0x000fea0003800200 */
.L_x_208:
        /* <DEDUP_REMOVED lines=37> */
.L_x_211:
[----:B------:R-:W-:Y:S05]  /*f850*/  BSYNC.RECONVERGENT B2 ;  /* 0x0000000000027941 */ /* 0x000fea0003800200 */
.L_x_210:
        /* <DEDUP_REMOVED lines=37> */
.L_x_213:
[----:B------:R-:W-:Y:S05]  /*fab0*/  BSYNC.RECONVERGENT B2 ;  /* 0x0000000000027941 */ /* 0x000fea0003800200 */
.L_x_212:
        /* <DEDUP_REMOVED lines=37> */
.L_x_215:
[----:B------:R-:W-:Y:S05]  /*fd10*/  BSYNC.RECONVERGENT B2 ;  /* 0x0000000000027941 */ /* 0x000fea0003800200 */
.L_x_214:
        /* <DEDUP_REMOVED lines=37> */
.L_x_217:
[----:B------:R-:W-:Y:S05]  /*ff70*/  BSYNC.RECONVERGENT B2 ;  /* 0x0000000000027941 */ /* 0x000fea0003800200 */
.L_x_216:
        /* <DEDUP_REMOVED lines=37> */
.L_x_219:
[----:B------:R-:W-:Y:S05]  /*101d0*/  BSYNC.RECONVERGENT B2 ;  /* 0x0000000000027941 */ /* 0x000fea0003800200 */
.L_x_218:
        /* <DEDUP_REMOVED lines=37> */
.L_x_221:
[----:B------:R-:W-:Y:S05]  /*10430*/  BSYNC.RECONVERGENT B2 ;  /* 0x0000000000027941 */ /* 0x000fea0003800200 */
.L_x_220:
        /* <DEDUP_REMOVED lines=37> */
.L_x_223:
[----:B------:R-:W-:Y:S05]  /*10690*/  BSYNC.RECONVERGENT B2 ;  /* 0x0000000000027941 */ /* 0x000fea0003800200 */
.L_x_222:
        /* <DEDUP_REMOVED lines=37> */
.L_x_225:
[----:B------:R-:W-:Y:S05]  /*108f0*/  BSYNC.RECONVERGENT B2 ;  /* 0x0000000000027941 */ /* 0x000fea0003800200 */
.L_x_224:
        /* <DEDUP_REMOVED lines=37> */
.L_x_227:
[----:B------:R-:W-:Y:S05]  /*10b50*/  BSYNC.RECONVERGENT B2 ;  /* 0x0000000000027941 */ /* 0x000fea0003800200 */
.L_x_226:
        /* <DEDUP_REMOVED lines=37> */
.L_x_229:
[----:B------:R-:W-:Y:S05]  /*10db0*/  BSYNC.RECONVERGENT B2 ;  /* 0x0000000000027941 */ /* 0x000fea0003800200 */
.L_x_228:
        /* <DEDUP_REMOVED lines=37> */
.L_x_231:
[----:B------:R-:W-:Y:S05]  /*11010*/  BSYNC.RECONVERGENT B2 ;  /* 0x0000000000027941 */ /* 0x000fea0003800200 */
.L_x_230:
        /* <DEDUP_REMOVED lines=37> */
.L_x_233:
[----:B------:R-:W-:Y:S05]  /*11270*/  BSYNC.RECONVERGENT B2 ;  /* 0x0000000000027941 */ /* 0x000fea0003800200 */
.L_x_232:
        /* <DEDUP_REMOVED lines=37> */
.L_x_235:
[----:B------:R-:W-:Y:S05]  /*114d0*/  BSYNC.RECONVERGENT B2 ;  /* 0x0000000000027941 */ /* 0x000fea0003800200 */
.L_x_234:
        /* <DEDUP_REMOVED lines=37> */
.L_x_237:
[----:B------:R-:W-:Y:S05]  /*11730*/  BSYNC.RECONVERGENT B2 ;  /* 0x0000000000027941 */ /* 0x000fea0003800200 */
.L_x_236:
        /* <DEDUP_REMOVED lines=37> */
.L_x_239:
[----:B------:R-:W-:Y:S05]  /*11990*/  BSYNC.RECONVERGENT B2 ;  /* 0x0000000000027941 */ /* 0x000fea0003800200 */
.L_x_238:
        /* <DEDUP_REMOVED lines=37> */
.L_x_241:
[----:B------:R-:W-:Y:S05]  /*11bf0*/  BSYNC.RECONVERGENT B2 ;  /* 0x0000000000027941 */ /* 0x000fea0003800200 */
.L_x_240:
        /* <DEDUP_REMOVED lines=37> */
.L_x_243:
[----:B------:R-:W-:Y:S05]  /*11e50*/  BSYNC.RECONVERGENT B2 ;  /* 0x0000000000027941 */ /* 0x000fea0003800200 */
.L_x_242:
        /* <DEDUP_REMOVED lines=37> */
.L_x_245:
[----:B------:R-:W-:Y:S05]  /*120b0*/  BSYNC.RECONVERGENT B2 ;  /* 0x0000000000027941 */ /* 0x000fea0003800200 */
.L_x_244:
        /* <DEDUP_REMOVED lines=37> */
.L_x_247:
[----:B------:R-:W-:Y:S05]  /*12310*/  BSYNC.RECONVERGENT B2 ;  /* 0x0000000000027941 */ /* 0x000fea0003800200 */
.L_x_246:
        /* <DEDUP_REMOVED lines=37> */
.L_x_249:
[----:B------:R-:W-:Y:S05]  /*12570*/  BSYNC.RECONVERGENT B2 ;  /* 0x0000000000027941 */ /* 0x000fea0003800200 */
.L_x_248:
        /* <DEDUP_REMOVED lines=37> */
.L_x_251:
[----:B------:R-:W-:Y:S05]  /*127d0*/  BSYNC.RECONVERGENT B2 ;  /* 0x0000000000027941 */ /* 0x000fea0003800200 */
.L_x_250:
        /* <DEDUP_REMOVED lines=37> */
.L_x_253:
[----:B------:R-:W-:Y:S05]  /*12a30*/  BSYNC.RECONVERGENT B2 ;  /* 0x0000000000027941 */ /* 0x000fea0003800200 */
.L_x_252:
        /* <DEDUP_REMOVED lines=37> */
.L_x_255:
[----:B------:R-:W-:Y:S05]  /*12c90*/  BSYNC.RECONVERGENT B2 ;  /* 0x0000000000027941 */ /* 0x000fea0003800200 */
.L_x_254:
        /* <DEDUP_REMOVED lines=37> */
.L_x_257:
[----:B------:R-:W-:Y:S05]  /*12ef0*/  BSYNC.RECONVERGENT B2 ;  /* 0x0000000000027941 */ /* 0x000fea0003800200 */
.L_x_256:
        /* <DEDUP_REMOVED lines=37> */
.L_x_259:
[----:B------:R-:W-:Y:S05]  /*13150*/  BSYNC.RECONVERGENT B2 ;  /* 0x0000000000027941 */ /* 0x000fea0003800200 */
.L_x_258:
        /* <DEDUP_REMOVED lines=37> */
.L_x_261:
[----:B------:R-:W-:Y:S05]  /*133b0*/  BSYNC.RECONVERGENT B2 ;  /* 0x0000000000027941 */ /* 0x000fea0003800200 */
.L_x_260:
        /* <DEDUP_REMOVED lines=37> */
.L_x_263:
[----:B------:R-:W-:Y:S05]  /*13610*/  BSYNC.RECONVERGENT B2 ;  /* 0x0000000000027941 */ /* 0x000fea0003800200 */
.L_x_262:
[----:B------:R-:W0:Y:S01]  /*13620*/  LDS.64 R30, [R11+UR7+0x1f8] ;  /* 0x0001f8070b1e7984 */ /* 0x000e220008000a00 */
[----:B------:R-:W-:-:S08]  /*13630*/  DMUL R28, R26, R26 ;  /* 0x0000001a1a1c7228 */ /* 0x000fd00000000000 */
[----:B------:R-:W-:-:S08]  /*13640*/  DMUL R28, R28, R26 ;  /* 0x0000001a1c1c7228 */ /* 0x000fd00000000000 */
[----:B0-----:R-:W-:-:S08]  /*13650*/  DMUL R28, R28, R30 ;  /* 0x0000001e1c1c7228 */ /* 0x001fd00000000000 */
[-C--:B------:R-:W-:Y:S02]  /*13660*/  DFMA R24, R16, R28.reuse, R24 ;  /* 0x0000001c1018722b */ /* 0x080fe40000000018 */
[-C--:B------:R-:W-:Y:S02]  /*13670*/  DFMA R14, R8, R28.reuse, R14 ;  /* 0x0000001c080e722b */ /* 0x080fe4000000000e */
[----:B------:R-:W-:-:S11]  /*13680*/  DFMA R12, R6, R28, R12 ;  /* 0x0000001c060c722b */ /* 0x000fd6000000000c */
.L_x_135:
[----:B------:R-:W-:Y:S05]  /*13690*/  BSYNC.RECONVERGENT B1 ;  /* 0x0000000000017941 */ /* 0x000fea0003800200 */
.L_x_134:
[----:B------:R-:W-:Y:S01]  /*136a0*/  VIADD R5, R3, 0x200 ;  /* 0x0000020003057836 */ /* 0x000fe20000000000 */
[----:B------:R-:W-:Y:S04]  /*136b0*/  BAR.SYNC.DEFER_BLOCKING 0x0 ;  /* 0x0000000000007b1d */ /* 0x000fe80000010000 */
[----:B------:R-:W-:Y:S02]  /*136c0*/  ISETP.GE.AND P0, PT, R5, UR8, PT ;  /* 0x0000000805007c0c */ /* 0x000fe4000bf06270 */
[----:B------:R-:W-:Y:S11]  /*136d0*/  BSSY.RECONVERGENT B0, `(.L_x_264) ;  /* 0x0000016000007945 */ /* 0x000ff60003800200 */
[----:B------:R-:W-:Y:S05]  /*136e0*/  @P0 BRA `(.L_x_265) ;  /* 0x0000000000500947 */ /* 0x000fea0003800000 */
[----:B------:R-:W-:-:S05]  /*136f0*/  IADD3 R5, P0, PT, R39, R2, RZ ;  /* 0x0000000227057210 */ /* 0x000fca0007f1e0ff */
[----:B0-----:R-:W-:Y:S02]  /*13700*/  IMAD.X R6, RZ, RZ, RZ, P0 ;  /* 0x000000ffff067224 */ /* 0x001fe400000e06ff */
[----:B------:R-:W-:-:S03]  /*13710*/  IMAD.SHL.U32 R7, R5, 0x8, RZ ;  /* 0x0000000805077824 */ /* 0x000fc600078e00ff */
[----:B------:R-:W-:Y:S02]  /*13720*/  SHF.L.U64.HI R5, R5, 0x3, R6 ;  /* 0x0000000305057819 */ /* 0x000fe40000010206 */
[C---:B------:R-:W-:Y:S02]  /*13730*/  IADD3 R16, P0, PT, R7.reuse, UR16, RZ ;  /* 0x0000001007107c10 */ /* 0x040fe4000ff1e0ff */
        /* <DEDUP_REMOVED lines=15> */
.L_x_265:
[----:B------:R-:W-:Y:S05]  /*13830*/  BSYNC.RECONVERGENT B0 ;  /* 0x0000000000007941 */ /* 0x000fea0003800200 */
.L_x_264:
[----:B------:R-:W-:Y:S01]  /*13840*/  IADD3 R5, PT, PT, R4, 0x200, RZ ;  /* 0x0000020004057810 */ /* 0x000fe20007ffe0ff */
[----:B------:R-:W-:Y:S03]  /*13850*/  BAR.SYNC.DEFER_BLOCKING 0x0 ;  /* 0x0000000000007b1d */ /* 0x000fe60000010000 */
[----:B------:R-:W-:-:S03]  /*13860*/  ISETP.GE.AND P0, PT, R5, UR8, PT ;  /* 0x0000000805007c0c */ /* 0x000fc6000bf06270 */
[----:B------:R-:W-:Y:S10]  /*13870*/  BSSY.RECONVERGENT B1, `(.L_x_266) ;  /* 0x000097f000017945 */ /* 0x000ff40003800200 */
[----:B------:R-:W-:Y:S05]  /*13880*/  @P0 BRA `(.L_x_267) ;  /* 0x0000009400f40947 */ /* 0x000fea0003800000 */
[----:B01----:R-:W0:Y:S01]  /*13890*/  LDS.64 R8, [R11+UR5] ;  /* 0x000000050b087984 */ /* 0x003e220008000a00 */
        /* <DEDUP_REMOVED lines=26> */
.L_x_269:
[----:B------:R-:W-:Y:S05]  /*13a40*/  BSYNC.RECONVERGENT B2 ;  /* 0x0000000000027941 */ /* 0x000fea0003800200 */
.L_x_268:
        /* <DEDUP_REMOVED lines=37> */
.L_x_271:
[----:B------:R-:W-:Y:S05]  /*13ca0*/  BSYNC.RECONVERGENT B2 ;  /* 0x0000000000027941 */ /* 0x000fea0003800200 */
.L_x_270:
        /* <DEDUP_REMOVED lines=37> */
.L_x_273:
[----:B------:R-:W-:Y:S05]  /*13f00*/  BSYNC.RECONVERGENT B2 ;  /* 0x0000000000027941 */ /* 0x000fea0003800200 */
.L_x_272:
        /* <DEDUP_REMOVED lines=37> */
.L_x_275:
[----:B------:R-:W-:Y:S05]  /*14160*/  BSYNC.RECONVERGENT B2 ;  /* 0x0000000000027941 */ /* 0x000fea0003800200 */
.L_x_274:
        /* <DEDUP_REMOVED lines=37> */
.L_x_277:
[----:B------:R-:W-:Y:S05]  /*143c0*/  BSYNC.RECONVERGENT B2 ;  /* 0x0000000000027941 */ /* 0x000fea0003800200 */
.L_x_276:
        /* <DEDUP_REMOVED lines=37> */
.L_x_279:
[----:B------:R-:W-:Y:S05]  /*14620*/  BSYNC.RECONVERGENT B2 ;  /* 0x0000000000027941 */ /* 0x000fea0003800200 */
.L_x_278:
        /* <DEDUP_REMOVED lines=37> */
.L_x_281:
[----:B------:R-:W-:Y:S05]  /*14880*/  BSYNC.RECONVERGENT B2 ;  /* 0x0000000000027941 */ /* 0x000fea0003800200 */
.L_x_280:
        /* <DEDUP_REMOVED lines=37> */
.L_x_283:
[----:B------:R-:W-:Y:S05]  /*14ae0*/  BSYNC.RECONVERGENT B2 ;  /* 0x0000000000027941 */ /* 0x000fea0003800200 */
.L_x_282:
        /* <DEDUP_REMOVED lines=37> */
.L_x_285:
[----:B------:R-:W-:Y:S05]  /*14d40*/  BSYNC.RECONVERGENT B2 ;  /* 0x0000000000027941 */ /* 0x000fea0003800200 */
.L_x_284:
        /* <DEDUP_REMOVED lines=37> */
.L_x_287:
[----:B------:R-:W-:Y:S05]  /*14fa0*/  BSYNC.RECONVERGENT B2 ;  /* 0x0000000000027941 */ /* 0x000fea0003800200 */
.L_x_286:
        /* <DEDUP_REMOVED lines=37> */
.L_x_289:
[----:B------:R-:W-:Y:S05]  /*15200*/  BSYNC.RECONVERGENT B2 ;  /* 0x0000000000027941 */ /* 0x000fea0003800200 */
.L_x_288:
        /* <DEDUP_REMOVED lines=37> */
.L_x_291:
[----:B------:R-:W-:Y:S05]  /*15460*/  BSYNC.RECONVERGENT B2 ;  /* 0x0000000000027941 */ /* 0x000fea0003800200 */
.L_x_290:
        /* <DEDUP_REMOVED lines=37> */
.L_x_293:
[----:B------:R-:W-:Y:S05]  /*156c0*/  BSYNC.RECONVERGENT B2 ;  /* 0x0000000000027941 */ /* 0x000fea0003800200 */
.L_x_292:
        /* <DEDUP_REMOVED lines=37> */
.L_x_295:
[----:B------:R-:W-:Y:S05]  /*15920*/  BSYNC.RECONVERGENT B2 ;  /* 0x0000000000027941 */ /* 0x000fea0003800200 */
.L_x_294:
        /* <DEDUP_REMOVED lines=37> */
.L_x_297:
[----:B------:R-:W-:Y:S05]  /*15b80*/  BSYNC.RECONVERGENT B2 ;  /* 0x0000000000027941 */ /* 0x000fea0003800200 */
.L_x_296:
        /* <DEDUP_REMOVED lines=37> */
.L_x_299:
[----:B------:R-:W-:Y:S05]  /*15de0*/  BSYNC.RECONVERGENT B2 ;  /* 0x0000000000027941 */ /* 0x000fea0003800200 */
.L_x_298:
        /* <DEDUP_REMOVED lines=37> */
.L_x_301:
[----:B------:R-:W-:Y:S05]  /*16040*/  BSYNC.RECONVERGENT B2 ;  /* 0x0000000000027941 */ /* 0x000fea0003800200 */
.L_x_300:
        /* <DEDUP_REMOVED lines=37> */
.L_x_303:
[----:B------:R-:W-:Y:S05]  /*162a0*/  BSYNC.RECONVERGENT B2 ;  /* 0x0000000000027941 */ /* 0x000fea0003800200 */
.L_x_302:
        /* <DEDUP_REMOVED lines=37> */
.L_x_305:
[----:B------:R-:W-:Y:S05]  /*16500*/  BSYNC.RECONVERGENT B2 ;  /* 0x0000000000027941 */ /* 0x000fea0003800200 */
.L_x_304:
        /* <DEDUP_REMOVED lines=37> */
.L_x_307:
[----:B------:R-:W-:Y:S05]  /*16760*/  BSYNC.RECONVERGENT B2 ;  /* 0x0000000000027941 */ /* 0x000fea0003800200 */
.L_x_306:
        /* <DEDUP_REMOVED lines=37> */
.L_x_309:
[----:B------:R-:W-:Y:S05]  /*169c0*/  BSYNC.RECONVERGENT B2 ;  /* 0x0000000000027941 */ /* 0x000fea0003800200 */
.L_x_308:
        /* <DEDUP_REMOVED lines=37> */
.L_x_311:
[----:B------:R-:W-:Y:S05]  /*16c20*/  BSYNC.RECONVERGENT B2 ;  /* 0x0000000000027941 */ /* 0x000fea0003800200 */
.L_x_310:
        /* <DEDUP_REMOVED lines=37> */
.L_x_313:
[----:B------:R-:W-:Y:S05]  /*16e80*/  BSYNC.RECONVERGENT B2 ;  /* 0x0000000000027941 */ /* 0x000fea0003800200 */
.L_x_312:
        /* <DEDUP_REMOVED lines=37> */
.L_x_315:
[----:B------:R-:W-:Y:S05]  /*170e0*/  BSYNC.RECONVERGENT B2 ;  /* 0x0000000000027941 */ /* 0x000fea0003800200 */
.L_x_314:
        /* <DEDUP_REMOVED lines=37> */
.L_x_317:
[----:B------:R-:W-:Y:S05]  /*17340*/  BSYNC.RECONVERGENT B2 ;  /* 0x0000000000027941 */ /* 0x000fea0003800200 */
.L_x_316:
        /* <DEDUP_REMOVED lines=37> */
.L_x_319:
[----:B------:R-:W-:Y:S05]  /*175a0*/  BSYNC.RECONVERGENT B2 ;  /* 0x0000000000027941 */ /* 0x000fea0003800200 */
.L_x_318:
        /* <DEDUP_REMOVED lines=37> */
.L_x_321:
[----:B------:R-:W-:Y:S05]  /*17800*/  BSYNC.RECONVERGENT B2 ;  /* 0x0000000000027941 */ /* 0x000fea0003800200 */
.L_x_320:
        /* <DEDUP_REMOVED lines=37> */
.L_x_323:
[----:B------:R-:W-:Y:S05]  /*17a60*/  BSYNC.RECONVERGENT B2 ;  /* 0x0000000000027941 */ /* 0x000fea0003800200 */
.L_x_322:
        /* <DEDUP_REMOVED lines=37> */
.L_x_325:
[----:B------:R-:W-:Y:S05]  /*17cc0*/  BSYNC.RECONVERGENT B2 ;  /* 0x0000000000027941 */ /* 0x000fea0003800200 */
.L_x_324:
        /* <DEDUP_REMOVED lines=37> */
.L_x_327:
[----:B------:R-:W-:Y:S05]  /*17f20*/  BSYNC.RECONVERGENT B2 ;  /* 0x0000000000027941 */ /* 0x000fea0003800200 */
.L_x_326:
        /* <DEDUP_REMOVED lines=37> */
.L_x_329:
[----:B------:R-:W-:Y:S05]  /*18180*/  BSYNC.RECONVERGENT B2 ;  /* 0x0000000000027941 */ /* 0x000fea0003800200 */
.L_x_328:
        /* <DEDUP_REMOVED lines=37> */
.L_x_331:
[----:B------:R-:W-:Y:S05]  /*183e0*/  BSYNC.RECONVERGENT B2 ;  /* 0x0000000000027941 */ /* 0x000fea0003800200 */
.L_x_330:
        /* <DEDUP_REMOVED lines=37> */
.L_x_333:
[----:B------:R-:W-:Y:S05]  /*18640*/  BSYNC.RECONVERGENT B2 ;  /* 0x0000000000027941 */ /* 0x000fea0003800200 */
.L_x_332:
        /* <DEDUP_REMOVED lines=37> */
.L_x_335:
[----:B------:R-:W-:Y:S05]  /*188a0*/  BSYNC.RECONVERGENT B2 ;  /* 0x0000000000027941 */ /* 0x000fea0003800200 */
.L_x_334:
        /* <DEDUP_REMOVED lines=37> */
.L_x_337:
[----:B------:R-:W-:Y:S05]  /*18b00*/  BSYNC.RECONVERGENT B2 ;  /* 0x0000000000027941 */ /* 0x000fea0003800200 */
.L_x_336:
        /* <DEDUP_REMOVED lines=37> */
.L_x_339:
[----:B------:R-:W-:Y:S05]  /*18d60*/  BSYNC.RECONVERGENT B2 ;  /* 0x0000000000027941 */ /* 0x000fea0003800200 */
.L_x_338:
        /* <DEDUP_REMOVED lines=37> */
.L_x_341:
[----:B------:R-:W-:Y:S05]  /*18fc0*/  BSYNC.RECONVERGENT B2 ;  /* 0x0000000000027941 */ /* 0x000fea0003800200 */
.L_x_340:
        /* <DEDUP_REMOVED lines=37> */
.L_x_343:
[----:B------:R-:W-:Y:S05]  /*19220*/  BSYNC.RECONVERGENT B2 ;  /* 0x0000000000027941 */ /* 0x000fea0003800200 */
.L_x_342:
        /* <DEDUP_REMOVED lines=37> */
.L_x_345:
[----:B------:R-:W-:Y:S05]  /*19480*/  BSYNC.RECONVERGENT B2 ;  /* 0x0000000000027941 */ /* 0x000fea0003800200 */
.L_x_344:
        /* <DEDUP_REMOVED lines=37> */
.L_x_347:
[----:B------:R-:W-:Y:S05]  /*196e0*/  BSYNC.RECONVERGENT B2 ;  /* 0x0000000000027941 */ /* 0x000fea0003800200 */
.L_x_346:
        /* <DEDUP_REMOVED lines=37> */
.L_x_349:
[----:B------:R-:W-:Y:S05]  /*19940*/  BSYNC.RECONVERGENT B2 ;  /* 0x0000000000027941 */ /* 0x000fea0003800200 */
.L_x_348:
        /* <DEDUP_REMOVED lines=37> */
.L_x_351:
[----:B------:R-:W-:Y:S05]  /*19ba0*/  BSYNC.RECONVERGENT B2 ;  /* 0x0000000000027941 */ /* 0x000fea0003800200 */
.L_x_350:
        /* <DEDUP_REMOVED lines=37> */
.L_x_353:
[----:B------:R-:W-:Y:S05]  /*19e00*/  BSYNC.RECONVERGENT B2 ;  /* 0x0000000000027941 */ /* 0x000fea0003800200 */
.L_x_352:
        /* <DEDUP_REMOVED lines=37> */
.L_x_355:
[----:B------:R-:W-:Y:S05]  /*1a060*/  BSYNC.RECONVERGENT B2 ;  /* 0x0000000000027941 */ /* 0x000fea0003800200 */
.L_x_354:
        /* <DEDUP_REMOVED lines=37> */
.L_x_357:
[----:B------:R-:W-:Y:S05]  /*1a2c0*/  BSYNC.RECONVERGENT B2 ;  /* 0x0000000000027941 */ /* 0x000fea0003800200 */
.L_x_356:
        /* <DEDUP_REMOVED lines=37> */
.L_x_359:
[----:B------:R-:W-:Y:S05]  /*1a520*/  BSYNC.RECONVERGENT B2 ;  /* 0x0000000000027941 */ /* 0x000fea0003800200 */
.L_x_358:
        /* <DEDUP_REMOVED lines=37> */
.L_x_361:
[----:B------:R-:W-:Y:S05]  /*1a780*/  BSYNC.RECONVERGENT B2 ;  /* 0x0000000000027941 */ /* 0x000fea0003800200 */
.L_x_360:
        /* <DEDUP_REMOVED lines=37> */
.L_x_363:
[----:B------:R-:W-:Y:S05]  /*1a9e0*/  BSYNC.RECONVERGENT B2 ;  /* 0x0000000000027941 */ /* 0x000fea0003800200 */
.L_x_362:
        /* <DEDUP_REMOVED lines=37> */
.L_x_365:
[----:B------:R-:W-:Y:S05]  /*1ac40*/  BSYNC.RECONVERGENT B2 ;  /* 0x0000000000027941 */ /* 0x000fea0003800200 */
.L_x_364:
        /* <DEDUP_REMOVED lines=37> */
.L_x_367:
[----:B------:R-:W-:Y:S05]  /*1aea0*/  BSYNC.RECONVERGENT B2 ;  /* 0x0000000000027941 */ /* 0x000fea0003800200 */
.L_x_366:
        /* <DEDUP_REMOVED lines=37> */
.L_x_369:
[----:B------:R-:W-:Y:S05]  /*1b100*/  BSYNC.RECONVERGENT B2 ;  /* 0x0000000000027941 */ /* 0x000fea0003800200 */
.L_x_368:
        /* <DEDUP_REMOVED lines=37> */
.L_x_371:
[----:B------:R-:W-:Y:S05]  /*1b360*/  BSYNC.RECONVERGENT B2 ;  /* 0x0000000000027941 */ /* 0x000fea0003800200 */
.L_x_370:
        /* <DEDUP_REMOVED lines=37> */
.L_x_373:
[----:B------:R-:W-:Y:S05]  /*1b5c0*/  BSYNC.RECONVERGENT B2 ;  /* 0x0000000000027941 */ /* 0x000fea0003800200 */
.L_x_372:
        /* <DEDUP_REMOVED lines=37> */
.L_x_375:
[----:B------:R-:W-:Y:S05]  /*1b820*/  BSYNC.RECONVERGENT B2 ;  /* 0x0000000000027941 */ /* 0x000fea0003800200 */
.L_x_374:
        /* <DEDUP_REMOVED lines=37> */
.L_x_377:
[----:B------:R-:W-:Y:S05]  /*1ba80*/  BSYNC.RECONVERGENT B2 ;  /* 0x0000000000027941 */ /* 0x000fea0003800200 */
.L_x_376:
        /* <DEDUP_REMOVED lines=37> */
.L_x_379:
[----:B------:R-:W-:Y:S05]  /*1bce0*/  BSYNC.RECONVERGENT B2 ;  /* 0x0000000000027941 */ /* 0x000fea0003800200 */
.L_x_378:
        /* <DEDUP_REMOVED lines=37> */
.L_x_381:
[----:B------:R-:W-:Y:S05]  /*1bf40*/  BSYNC.RECONVERGENT B2 ;  /* 0x0000000000027941 */ /* 0x000fea0003800200 */
.L_x_380:
        /* <DEDUP_REMOVED lines=37> */
.L_x_383:
[----:B------:R-:W-:Y:S05]  /*1c1a0*/  BSYNC.RECONVERGENT B2 ;  /* 0x0000000000027941 */ /* 0x000fea0003800200 */
.L_x_382:
        /* <DEDUP_REMOVED lines=37> */
.L_x_385:
[----:B------:R-:W-:Y:S05]  /*1c400*/  BSYNC.RECONVERGENT B2 ;  /* 0x0000000000027941 */ /* 0x000fea0003800200 */
.L_x_384:
        /* <DEDUP_REMOVED lines=37> */
.L_x_387:
[----:B------:R-:W-:Y:S05]  /*1c660*/  BSYNC.RECONVERGENT B2 ;  /* 0x0000000000027941 */ /* 0x000fea0003800200 */
.L_x_386:
        /* <DEDUP_REMOVED lines=37> */
.L_x_389:
[----:B------:R-:W-:Y:S05]  /*1c8c0*/  BSYNC.RECONVERGENT B2 ;  /* 0x0000000000027941 */ /* 0x000fea0003800200 */
.L_x_388:
        /* <DEDUP_REMOVED lines=37> */
.L_x_391:
[----:B------:R-:W-:Y:S05]  /*1cb20*/  BSYNC.RECONVERGENT B2 ;  /* 0x0000000000027941 */ /* 0x000fea0003800200 */
.L_x_390:
        /* <DEDUP_REMOVED lines=37> */
.L_x_393:
[----:B------:R-:W-:Y:S05]  /*1cd80*/  BSYNC.RECONVERGENT B2 ;  /* 0x0000000000027941 */ /* 0x000fea0003800200 */
.L_x_392:
        /* <DEDUP_REMOVED lines=37> */
.L_x_395:
[----:B------:R-:W-:Y:S05]  /*1cfe0*/  BSYNC.RECONVERGENT B2 ;  /* 0x0000000000027941 */ /* 0x000fea0003800200 */
.L_x_394:
[----:B------:R-:W0:Y:S01]  /*1cff0*/  LDS.64 R30, [R11+UR7+0x1f8] ;  /* 0x0001f8070b1e7984 */ /* 0x000e220008000a00 */
[----:B------:R-:W-:-:S08]  /*1d000*/  DMUL R28, R26, R26 ;  /* 0x0000001a1a1c7228 */ /* 0x000fd00000000000 */
[----:B------:R-:W-:-:S08]  /*1d010*/  DMUL R28, R28, R26 ;  /* 0x0000001a1c1c7228 */ /* 0x000fd00000000000 */
[----:B0-----:R-:W-:-:S08]  /*1d020*/  DMUL R28, R28, R30 ;  /* 0x0000001e1c1c7228 */ /* 0x001fd00000000000 */
[-C--:B------:R-:W-:Y:S02]  /*1d030*/  DFMA R24, R16, R28.reuse, R24 ;  /* 0x0000001c1018722b */ /* 0x080fe40000000018 */
[-C--:B------:R-:W-:Y:S02]  /*1d040*/  DFMA R14, R8, R28.reuse, R14 ;  /* 0x0000001c080e722b */ /* 0x080fe4000000000e */
[----:B------:R-:W-:-:S11]  /*1d050*/  DFMA R12, R6, R28, R12 ;  /* 0x0000001c060c722b */ /* 0x000fd6000000000c */
.L_x_267:
[----:B------:R-:W-:Y:S05]  /*1d060*/  BSYNC.RECONVERGENT B1 ;  /* 0x0000000000017941 */ /* 0x000fea0003800200 */
.L_x_266:
[----:B------:R-:W-:Y:S01]  /*1d070*/  IADD3 R3, PT, PT, R3, 0x300, RZ ;  /* 0x0000030003037810 */ /* 0x000fe20007ffe0ff */
[----:B------:R-:W-:Y:S03]  /*1d080*/  BAR.SYNC.DEFER_BLOCKING 0x0 ;  /* 0x0000000000007b1d */ /* 0x000fe60000010000 */
[----:B------:R-:W-:-:S03]  /*1d090*/  ISETP.GE.AND P0, PT, R3, UR8, PT ;  /* 0x0000000803007c0c */ /* 0x000fc6000bf06270 */
[----:B------:R-:W-:Y:S10]  /*1d0a0*/  BSSY.RECONVERGENT B0, `(.L_x_396) ;  /* 0x0000016000007945 */ /* 0x000ff40003800200 */
[----:B------:R-:W-:Y:S05]  /*1d0b0*/  @P0 BRA `(.L_x_397) ;  /* 0x0000000000500947 */ /* 0x000fea0003800000 */
[----:B------:R-:W-:-:S05]  /*1d0c0*/  IADD3 R3, P0, PT, R39, R2, RZ ;  /* 0x0000000227037210 */ /* 0x000fca0007f1e0ff */
[----:B01----:R-:W-:Y:S02]  /*1d0d0*/  IMAD.X R6, RZ, RZ, RZ, P0 ;  /* 0x000000ffff067224 */ /* 0x003fe400000e06ff */
        /* <DEDUP_REMOVED lines=18> */
.L_x_397:
[----:B------:R-:W-:Y:S05]  /*1d200*/  BSYNC.RECONVERGENT B0 ;  /* 0x0000000000007941 */ /* 0x000fea0003800200 */
.L_x_396:
[----:B------:R-:W-:Y:S01]  /*1d210*/  VIADD R3, R4, 0x300 ;  /* 0x0000030004037836 */ /* 0x000fe20000000000 */
[----:B------:R-:W-:Y:S04]  /*1d220*/  BAR.SYNC.DEFER_BLOCKING 0x0 ;  /* 0x0000000000007b1d */ /* 0x000fe80000010000 */
[----:B------:R-:W-:Y:S02]  /*1d230*/  ISETP.GE.AND P0, PT, R3, UR8, PT ;  /* 0x0000000803007c0c */ /* 0x000fe4000bf06270 */
[----:B------:R-:W-:Y:S11]  /*1d240*/  BSSY.RECONVERGENT B1, `(.L_x_398) ;  /* 0x000097f000017945 */ /* 0x000ff60003800200 */
[----:B------:R-:W-:Y:S05]  /*1d250*/  @P0 BRA `(.L_x_399) ;  /* 0x0000009400f40947 */ /* 0x000fea0003800000 */
[----:B012---:R-:W0:Y:S01]  /*1d260*/  LDS.64 R8, [R11+UR5] ;  /* 0x000000050b087984 */ /* 0x007e220008000a00 */
[----:B------:R-:W-:Y:S03]  /*1d270*/  BSSY.RECONVERGENT B2, `(.L_x_400) ;  /* 0x000001a000027945 */ /* 0x000fe60003800200 */
        /* <DEDUP_REMOVED lines=9> */
[----:B------:R-:W-:-:S05]  /*1d310*/  MOV R26, RZ ;  /* 0x000000ff001a7202 */ /* 0x000fca0000000f00 */
[----:B------:R-:W0:Y:S04]  /*1d320*/  MUFU.RSQ64H R27, R31 ;  /* 0x0000001f001b7308 */ /* 0x000e280000001c00 */
[----:B------:R-:W-:-:S05]  /*1d330*/  VIADD R3, R31, 0xfff00000 ;  /* 0xfff000001f037836 */ /* 0x000fca0000000000 */
[----:B------:R-:W-:Y:S01]  /*1d340*/  ISETP.GE.U32.AND P0, PT, R3, 0x7fe00000, PT ;  /* 0x7fe000000300780c */ /* 0x000fe20003f06070 */
[----:B0-----:R-:W-:-:S08]  /*1d350*/  DMUL R28, R26, R26 ;  /* 0x0000001a1a1c7228 */ /* 0x001fd00000000000 */
[----:B------:R-:W-:Y:S01]  /*1d360*/  DFMA R32, R30, -R28, 1 ;  /* 0x3ff000001e20742b */ /* 0x000fe2000000081c */
[----:B------:R-:W-:Y:S02]  /*1d370*/  IMAD.MOV.U32 R28, RZ, RZ, 0x0 ;  /* 0x00000000ff1c7424 */ /* 0x000fe400078e00ff */
[----:B------:R-:W-:-:S06]  /*1d380*/  IMAD.MOV.U32 R29, RZ, RZ, 0x3fd80000 ;  /* 0x3fd80000ff1d7424 */ /* 0x000fcc00078e00ff */
        /* <DEDUP_REMOVED lines=8> */
.L_x_401:
[----:B------:R-:W-:Y:S05]  /*1d410*/  BSYNC.RECONVERGENT B2 ;  /* 0x0000000000027941 */ /* 0x000fea0003800200 */
.L_x_400:
        /* <DEDUP_REMOVED lines=11> */
[----:B------:R-:W-:Y:S03]  /*1d4d0*/  BSSY.RECONVERGENT B2, `(.L_x_402) ;  /* 0x000001a000027945 */ /* 0x000fe60003800200 */
        /* <DEDUP_REMOVED lines=9> */
[----:B------:R-:W-:-:S05]  /*1d570*/  IMAD.MOV.U32 R26, RZ, RZ, RZ ;  /* 0x000000ffff1a7224 */ /* 0x000fca00078e00ff */
[----:B------:R-:W0:Y:S04]  /*1d580*/  MUFU.RSQ64H R27, R31 ;  /* 0x0000001f001b7308 */ /* 0x000e280000001c00 */
[----:B------:R-:W-:-:S05]  /*1d590*/  VIADD R3, R31, 0xfff00000 ;  /* 0xfff000001f037836 */ /* 0x000fca0000000000 */
[----:B------:R-:W-:Y:S01]  /*1d5a0*/  ISETP.GE.U32.AND P0, PT, R3, 0x7fe00000, PT ;  /* 0x7fe000000300780c */ /* 0x000fe20003f06070 */
[----:B0-----:R-:W-:-:S08]  /*1d5b0*/  DMUL R28, R26, R26 ;  /* 0x0000001a1a1c7228 */ /* 0x001fd00000000000 */
[----:B------:R-:W-:Y:S01]  /*1d5c0*/  DFMA R32, R30, -R28, 1 ;  /* 0x3ff000001e20742b */ /* 0x000fe2000000081c */
[----:B------:R-:W-:Y:S01]  /*1d5d0*/  MOV R28, 0x0 ;  /* 0x00000000001c7802 */ /* 0x000fe20000000f00 */
[----:B------:R-:W-:-:S06]  /*1d5e0*/  IMAD.MOV.U32 R29, RZ, RZ, 0x3fd80000 ;  /* 0x3fd80000ff1d7424 */ /* 0x000fcc00078e00ff */
        /* <DEDUP_REMOVED lines=8> */
.L_x_403:
[----:B------:R-:W-:Y:S05]  /*1d670*/  BSYNC.RECONVERGENT B2 ;  /* 0x0000000000027941 */ /* 0x000fea0003800200 */
.L_x_402:
        /* <DEDUP_REMOVED lines=27> */
[----:B------:R-:W-:Y:S01]  /*1d830*/  IMAD.MOV.U32 R28, RZ, RZ, 0x0 ;  /* 0x00000000ff1c7424 */ /* 0x000fe200078e00ff */
[----:B------:R-:W-:-:S06]  /*1d840*/  MOV R29, 0x3fd80000 ;  /* 0x3fd80000001d7802 */ /* 0x000fcc0000000f00 */
        /* <DEDUP_REMOVED lines=8> */
.L_x_405:
[----:B------:R-:W-:Y:S05]  /*1d8d0*/  BSYNC.RECONVERGENT B2 ;  /* 0x0000000000027941 */ /* 0x000fea0003800200 */
.L_x_404:
        /* <DEDUP_REMOVED lines=23> */
[----:B------:R-:W-:-:S04]  /*1da50*/  IADD3 R3, PT, PT, R31, -0x100000, RZ ;  /* 0xfff000001f037810 */ /* 0x000fc80007ffe0ff */
        /* <DEDUP_REMOVED lines=13> */
.L_x_407:
[----:B------:R-:W-:Y:S05]  /*1db30*/  BSYNC.RECONVERGENT B2 ;  /* 0x0000000000027941 */ /* 0x000fea0003800200 */
.L_x_406:
        /* <DEDUP_REMOVED lines=37> */
.L_x_409:
[----:B------:R-:W-:Y:S05]  /*1dd90*/  BSYNC.RECONVERGENT B2 ;  /* 0x0000000000027941 */ /* 0x000fea0003800200 */
.L_x_408:
        /* <DEDUP_REMOVED lines=37> */
.L_x_411:
[----:B------:R-:W-:Y:S05]  /*1dff0*/  BSYNC.RECONVERGENT B2 ;  /* 0x0000000000027941 */ /* 0x000fea0003800200 */
.L_x_410:
        /* <DEDUP_REMOVED lines=37> */
.L_x_413:
[----:B------:R-:W-:Y:S05]  /*1e250*/  BSYNC.RECONVERGENT B2 ;  /* 0x0000000000027941 */ /* 0x000fea0003800200 */
.L_x_412:
        /* <DEDUP_REMOVED lines=37> */
.L_x_415:
[----:B------:R-:W-:Y:S05]  /*1e4b0*/  BSYNC.RECONVERGENT B2 ;  /* 0x0000000000027941 */ /* 0x000fea0003800200 */
.L_x_414:
        /* <DEDUP_REMOVED lines=37> */
.L_x_417:
[----:B------:R-:W-:Y:S05]  /*1e710*/  BSYNC.RECONVERGENT B2 ;  /* 0x0000000000027941 */ /* 0x000fea0003800200 */
.L_x_416:
        /* <DEDUP_REMOVED lines=37> */
.L_x_419:
[----:B------:R-:W-:Y:S05]  /*1e970*/  BSYNC.RECONVERGENT B2 ;  /* 0x0000000000027941 */ /* 0x000fea0003800200 */
.L_x_418:
        /* <DEDUP_REMOVED lines=37> */
.L_x_421:
[----:B------:R-:W-:Y:S05]  /*1ebd0*/  BSYNC.RECONVERGENT B2 ;  /* 0x0000000000027941 */ /* 0x000fea0003800200 */
.L_x_420:
        /* <DEDUP_REMOVED lines=37> */
.L_x_423:
[----:B------:R-:W-:Y:S05]  /*1ee30*/  BSYNC.RECONVERGENT B2 ;  /* 0x0000000000027941 */ /* 0x000fea0003800200 */
.L_x_422:
        /* <DEDUP_REMOVED lines=37> */
.L_x_425:
[----:B------:R-:W-:Y:S05]  /*1f090*/  BSYNC.RECONVERGENT B2 ;  /* 0x0000000000027941 */ /* 0x000fea0003800200 */
.L_x_424:
        /* <DEDUP_REMOVED lines=37> */
.L_x_427:
[----:B------:R-:W-:Y:S05]  /*1f2f0*/  BSYNC.RECONVERGENT B2 ;  /* 0x0000000000027941 */ /* 0x000fea0003800200 */
.L_x_426:
        /* <DEDUP_REMOVED lines=37> */
.L_x_429:
[----:B------:R-:W-:Y:S05]  /*1f550*/  BSYNC.RECONVERGENT B2 ;  /* 0x0000000000027941 */ /* 0x000fea0003800200 */
.L_x_428:
        /* <DEDUP_REMOVED lines=37> */
.L_x_431:
[----:B------:R-:W-:Y:S05]  /*1f7b0*/  BSYNC.RECONVERGENT B2 ;  /* 0x0000000000027941 */ /* 0x000fea0003800200 */
.L_x_430:
        /* <DEDUP_REMOVED lines=37> */
.L_x_433:
[----:B------:R-:W-:Y:S05]  /*1fa10*/  BSYNC.RECONVERGENT B2 ;  /* 0x0000000000027941 */ /* 0x000fea0003800200 */
.L_x_432:
        /* <DEDUP_REMOVED lines=37> */
.L_x_435:
[----:B------:R-:W-:Y:S05]  /*1fc70*/  BSYNC.RECONVERGENT B2 ;  /* 0x0000000000027941 */ /* 0x000fea0003800200 */
.L_x_434:
        /* <DEDUP_REMOVED lines=37> */
.L_x_437:
[----:B------:R-:W-:Y:S05]  /*1fed0*/  BSYNC.RECONVERGENT B2 ;  /* 0x0000000000027941 */ /* 0x000fea0003800200 */
.L_x_436:
        /* <DEDUP_REMOVED lines=37> */
.L_x_439:
[----:B------:R-:W-:Y:S05]  /*20130*/  BSYNC.RECONVERGENT B2 ;  /* 0x0000000000027941 */ /* 0x000fea0003800200 */
.L_x_438:
        /* <DEDUP_REMOVED lines=37> */
.L_x_441:
[----:B------:R-:W-:Y:S05]  /*20390*/  BSYNC.RECONVERGENT B2 ;  /* 0x0000000000027941 */ /* 0x000fea0003800200 */
.L_x_440:
        /* <DEDUP_REMOVED lines=37> */
.L_x_443:
[----:B------:R-:W-:Y:S05]  /*205f0*/  BSYNC.RECONVERGENT B2 ;  /* 0x0000000000027941 */ /* 0x000fea0003800200 */
.L_x_442:
        /* <DEDUP_REMOVED lines=37> */
.L_x_445:
[----:B------:R-:W-:Y:S05]  /*20850*/  BSYNC.RECONVERGENT B2 ;  /* 0x0000000000027941 */ /* 0x000fea0003800200 */
.L_x_444:
        /* <DEDUP_REMOVED lines=37> */
.L_x_447:
[----:B------:R-:W-:Y:S05]  /*20ab0*/  BSYNC.RECONVERGENT B2 ;  /* 0x0000000000027941 */ /* 0x000fea0003800200 */
.L_x_446:
        /* <DEDUP_REMOVED lines=37> */
.L_x_449:
[----:B------:R-:W-:Y:S05]  /*20d10*/  BSYNC.RECONVERGENT B2 ;  /* 0x0000000000027941 */ /* 0x000fea0003800200 */
.L_x_448:
        /* <DEDUP_REMOVED lines=37> */
.L_x_451:
[----:B------:R-:W-:Y:S05]  /*20f70*/  BSYNC.RECONVERGENT B2 ;  /* 0x0000000000027941 */ /* 0x000fea0003800200 */
.L_x_450:
        /* <DEDUP_REMOVED lines=37> */
.L_x_453:
[----:B------:R-:W-:Y:S05]  /*211d0*/  BSYNC.RECONVERGENT B2 ;  /* 0x0000000000027941 */ /* 0x000fea0003800200 */
.L_x_452:
        /* <DEDUP_REMOVED lines=37> */
.L_x_455:
[----:B------:R-:W-:Y:S05]  /*21430*/  BSYNC.RECONVERGENT B2 ;  /* 0x0000000000027941 */ /* 0x000fea0003800200 */
.L_x_454:
        /* <DEDUP_REMOVED lines=37> */
.L_x_457:
[----:B------:R-:W-:Y:S05]  /*21690*/  BSYNC.RECONVERGENT B2 ;  /* 0x0000000000027941 */ /* 0x000fea0003800200 */
.L_x_456:
        /* <DEDUP_REMOVED lines=37> */
.L_x_459:
[----:B------:R-:W-:Y:S05]  /*218f0*/  BSYNC.RECONVERGENT B2 ;  /* 0x0000000000027941 */ /* 0x000fea0003800200 */
.L_x_458:
        /* <DEDUP_REMOVED lines=37> */
.L_x_461:
[----:B------:R-:W-:Y:S05]  /*21b50*/  BSYNC.RECONVERGENT B2 ;  /* 0x0000000000027941 */ /* 0x000fea0003800200 */
.L_x_460:
        /* <DEDUP_REMOVED lines=37> */
.L_x_463:
[----:B------:R-:W-:Y:S05]  /*21db0*/  BSYNC.RECONVERGENT B2 ;  /* 0x0000000000027941 */ /* 0x000fea0003800200 */
.L_x_462:
        /* <DEDUP_REMOVED lines=37> */
.L_x_465:
[----:B------:R-:W-:Y:S05]  /*22010*/  BSYNC.RECONVERGENT B2 ;  /* 0x0000000000027941 */ /* 0x000fea0003800200 */
.L_x_464:
        /* <DEDUP_REMOVED lines=37> */
.L_x_467:
[----:B------:R-:W-:Y:S05]  /*22270*/  BSYNC.RECONVERGENT B2 ;  /* 0x0000000000027941 */ /* 0x000fea0003800200 */
.L_x_466:
        /* <DEDUP_REMOVED lines=37> */
.L_x_469:
[----:B------:R-:W-:Y:S05]  /*224d0*/  BSYNC.RECONVERGENT B2 ;  /* 0x0000000000027941 */ /* 0x000fea0003800200 */
.L_x_468:
        /* <DEDUP_REMOVED lines=37> */
.L_x_471:
[----:B------:R-:W-:Y:S05]  /*22730*/  BSYNC.RECONVERGENT B2 ;  /* 0x0000000000027941 */ /* 0x000fea0003800200 */
.L_x_470:
        /* <DEDUP_REMOVED lines=37> */
.L_x_473:
[----:B------:R-:W-:Y:S05]  /*22990*/  BSYNC.RECONVERGENT B2 ;  /* 0x0000000000027941 */ /* 0x000fea0003800200 */
.L_x_472:
        /* <DEDUP_REMOVED lines=37> */
.L_x_475:
[----:B------:R-:W-:Y:S05]  /*22bf0*/  BSYNC.RECONVERGENT B2 ;  /* 0x0000000000027941 */ /* 0x000fea0003800200 */
.L_x_474:
        /* <DEDUP_REMOVED lines=37> */
.L_x_477:
[----:B------:R-:W-:Y:S05]  /*22e50*/  BSYNC.RECONVERGENT B2 ;  /* 0x0000000000027941 */ /* 0x000fea0003800200 */
.L_x_476:
        /* <DEDUP_REMOVED lines=37> */
.L_x_479:
[----:B------:R-:W-:Y:S05]  /*230b0*/  BSYNC.RECONVERGENT B2 ;  /* 0x0000000000027941 */ /* 0x000fea0003800200 */
.L_x_478:
        /* <DEDUP_REMOVED lines=37> */
.L_x_481:
[----:B------:R-:W-:Y:S05]  /*23310*/  BSYNC.RECONVERGENT B2 ;  /* 0x0000000000027941 */ /* 0x000fea0003800200 */
.L_x_480:
        /* <DEDUP_REMOVED lines=37> */
.L_x_483:
[----:B------:R-:W-:Y:S05]  /*23570*/  BSYNC.RECONVERGENT B2 ;  /* 0x0000000000027941 */ /* 0x000fea0003800200 */
.L_x_482:
        /* <DEDUP_REMOVED lines=37> */
.L_x_485:
[----:B------:R-:W-:Y:S05]  /*237d0*/  BSYNC.RECONVERGENT B2 ;  /* 0x0000000000027941 */ /* 0x000fea0003800200 */
.L_x_484:
        /* <DEDUP_REMOVED lines=37> */
.L_x_487:
[----:B------:R-:W-:Y:S05]  /*23a30*/  BSYNC.RECONVERGENT B2 ;  /* 0x0000000000027941 */ /* 0x000fea0003800200 */
.L_x_486:
        /* <DEDUP_REMOVED lines=37> */
.L_x_489:
[----:B------:R-:W-:Y:S05]  /*23c90*/  BSYNC.RECONVERGENT B2 ;  /* 0x0000000000027941 */ /* 0x000fea0003800200 */
.L_x_488:
        /* <DEDUP_REMOVED lines=37> */
.L_x_491:
[----:B------:R-:W-:Y:S05]  /*23ef0*/  BSYNC.RECONVERGENT B2 ;  /* 0x0000000000027941 */ /* 0x000fea0003800200 */
.L_x_490:
        /* <DEDUP_REMOVED lines=37> */
.L_x_493:
[----:B------:R-:W-:Y:S05]  /*24150*/  BSYNC.RECONVERGENT B2 ;  /* 0x0000000000027941 */ /* 0x000fea0003800200 */
.L_x_492:
        /* <DEDUP_REMOVED lines=37> */
.L_x_495:
[----:B------:R-:W-:Y:S05]  /*243b0*/  BSYNC.RECONVERGENT B2 ;  /* 0x0000000000027941 */ /* 0x000fea0003800200 */
.L_x_494:
        /* <DEDUP_REMOVED lines=37> */
.L_x_497:
[----:B------:R-:W-:Y:S05]  /*24610*/  BSYNC.RECONVERGENT B2 ;  /* 0x0000000000027941 */ /* 0x000fea0003800200 */
.L_x_496:
        /* <DEDUP_REMOVED lines=37> */
.L_x_499:
[----:B------:R-:W-:Y:S05]  /*24870*/  BSYNC.RECONVERGENT B2 ;  /* 0x0000000000027941 */ /* 0x000fea0003800200 */
.L_x_498:
        /* <DEDUP_REMOVED lines=37> */
.L_x_501:
[----:B------:R-:W-:Y:S05]  /*24ad0*/  BSYNC.RECONVERGENT B2 ;  /* 0x0000000000027941 */ /* 0x000fea0003800200 */
.L_x_500:
        /* <DEDUP_REMOVED lines=37> */
.L_x_503:
[----:B------:R-:W-:Y:S05]  /*24d30*/  BSYNC.RECONVERGENT B2 ;  /* 0x0000000000027941 */ /* 0x000fea0003800200 */
.L_x_502:
        /* <DEDUP_REMOVED lines=37> */
.L_x_505:
[----:B------:R-:W-:Y:S05]  /*24f90*/  BSYNC.RECONVERGENT B2 ;  /* 0x0000000000027941 */ /* 0x000fea0003800200 */
.L_x_504:
        /* <DEDUP_REMOVED lines=37> */
.L_x_507:
[----:B------:R-:W-:Y:S05]  /*251f0*/  BSYNC.RECONVERGENT B2 ;  /* 0x0000000000027941 */ /* 0x000fea0003800200 */
.L_x_506:
        /* <DEDUP_REMOVED lines=37> */
.L_x_509:
[----:B------:R-:W-:Y:S05]  /*25450*/  BSYNC.RECONVERGENT B2 ;  /* 0x0000000000027941 */ /* 0x000fea0003800200 */
.L_x_508:
        /* <DEDUP_REMOVED lines=37> */
.L_x_511:
[----:B------:R-:W-:Y:S05]  /*256b0*/  BSYNC.RECONVERGENT B2 ;  /* 0x0000000000027941 */ /* 0x000fea0003800200 */
.L_x_510:
        /* <DEDUP_REMOVED lines=37> */
.L_x_513:
[----:B------:R-:W-:Y:S05]  /*25910*/  BSYNC.RECONVERGENT B2 ;  /* 0x0000000000027941 */ /* 0x000fea0003800200 */
.L_x_512:
        /* <DEDUP_REMOVED lines=37> */
.L_x_515:
[----:B------:R-:W-:Y:S05]  /*25b70*/  BSYNC.RECONVERGENT B2 ;  /* 0x0000000000027941 */ /* 0x000fea0003800200 */
.L_x_514:
        /* <DEDUP_REMOVED lines=37> */
.L_x_517:
[----:B------:R-:W-:Y:S05]  /*25dd0*/  BSYNC.RECONVERGENT B2 ;  /* 0x0000000000027941 */ /* 0x000fea0003800200 */
.L_x_516:
        /* <DEDUP_REMOVED lines=37> */
.L_x_519:
[----:B------:R-:W-:Y:S05]  /*26030*/  BSYNC.RECONVERGENT B2 ;  /* 0x0000000000027941 */ /* 0x000fea0003800200 */
.L_x_518:
        /* <DEDUP_REMOVED lines=37> */
.L_x_521:
[----:B------:R-:W-:Y:S05]  /*26290*/  BSYNC.RECONVERGENT B2 ;  /* 0x0000000000027941 */ /* 0x000fea0003800200 */
.L_x_520:
        /* <DEDUP_REMOVED lines=37> */
.L_x_523:
[----:B------:R-:W-:Y:S05]  /*264f0*/  BSYNC.RECONVERGENT B2 ;  /* 0x0000000000027941 */ /* 0x000fea0003800200 */
.L_x_522:
        /* <DEDUP_REMOVED lines=37> */
.L_x_525:
[----:B------:R-:W-:Y:S05]  /*26750*/  BSYNC.RECONVERGENT B2 ;  /* 0x0000000000027941 */ /* 0x000fea0003800200 */
.L_x_524:
        /* <DEDUP_REMOVED lines=11> */
[----:B------:R-:W-:Y:S01]  /*26810*/  IMAD.MOV.U32 R28, RZ, RZ, 0x0 ;  /* 0x00000000ff1c7424 */ /* 0x000fe200078e00ff */
[----:B------:R-:W-:Y:S01]  /*26820*/  BSSY.RECONVERGENT B2, `(.L_x_526) ;  /* 0x0000019000027945 */ /* 0x000fe20003800200 */
[----:B------:R-:W-:Y:S01]  /*26830*/  IMAD.MOV.U32 R29, RZ, RZ, 0x3fd80000 ;  /* 0x3fd80000ff1d7424 */ /* 0x000fe200078e00ff */
        /* <DEDUP_REMOVED lines=23> */
.L_x_527:
[----:B------:R-:W-:Y:S05]  /*269b0*/  BSYNC.RECONVERGENT B2 ;  /* 0x0000000000027941 */ /* 0x000fea0003800200 */
.L_x_526:
[----:B------:R-:W0:Y:S01]  /*269c0*/  LDS.64 R28, [R11+UR7+0x1f8] ;  /* 0x0001f8070b1c7984 */ /* 0x000e220008000a00 */
[----:B------:R-:W-:-:S08]  /*269d0*/  DMUL R26, R16, R16 ;  /* 0x00000010101a7228 */ /* 0x000fd00000000000 */
[----:B------:R-:W-:-:S08]  /*269e0*/  DMUL R26, R26, R16 ;  /* 0x000000101a1a7228 */ /* 0x000fd00000000000 */
[----:B0-----:R-:W-:-:S08]  /*269f0*/  DMUL R26, R26, R28 ;  /* 0x0000001c1a1a7228 */ /* 0x001fd00000000000 */
[-C--:B------:R-:W-:Y:S02]  /*26a00*/  DFMA R24, R8, R26.reuse, R24 ;  /* 0x0000001a0818722b */ /* 0x080fe40000000018 */
[-C--:B------:R-:W-:Y:S02]  /*26a10*/  DFMA R14, R6, R26.reuse, R14 ;  /* 0x0000001a060e722b */ /* 0x080fe4000000000e */
[----:B------:R-:W-:-:S11]  /*26a20*/  DFMA R12, R4, R26, R12 ;  /* 0x0000001a040c722b */ /* 0x000fd6000000000c */
.L_x_399:
[----:B------:R-:W-:Y:S05]  /*26a30*/  BSYNC.RECONVERGENT B1 ;  /* 0x0000000000017941 */ /* 0x000fea0003800200 */
.L_x_398:
[----:B------:R-:W-:Y:S01]  /*26a40*/  BAR.SYNC.DEFER_BLOCKING 0x0 ;  /* 0x0000000000007b1d */ /* 0x000fe20000010000 */
[----:B------:R-:W-:-:S05]  /*26a50*/  IADD3 R2, PT, PT, R2, 0x400, RZ ;  /* 0x0000040002027810 */ /* 0x000fca0007ffe0ff */
[----:B------:R-:W-:Y:S05]  /*26a60*/  BRA.U UP0, `(.L_x_528) ;  /* 0xfffffd99003c7547 */ /* 0x000fea000b83ffff */
.L_x_1:
[----:B------:R-:W-:Y:S01]  /*26a70*/  UISETP.NE.AND UP0, UPT, UR10, URZ, UPT ;  /* 0x000000ff0a00728c */ /* 0x000fe2000bf05270 */
[----:B012---:R-:W-:Y:S02]  /*26a80*/  IMAD.MOV.U32 R16, RZ, RZ, R24 ;  /* 0x000000ffff107224 */ /* 0x007fe400078e0018 */
[----:B------:R-:W-:-:S06]  /*26a90*/  IMAD.MOV.U32 R17, RZ, RZ, R25 ;  /* 0x000000ffff117224 */ /* 0x000fcc00078e0019 */
[----:B------:R-:W-:Y:S05]  /*26aa0*/  BRA.U !UP0, `(.L_x_0) ;  /* 0x0000009908a87547 */ /* 0x000fea000b800000 */
[----:B------:R-:W0:Y:S01]  /*26ab0*/  LDC.64 R6, c[0x0][0x388] ;  /* 0x0000e200ff067b82 */ /* 0x000e220000000a00 */
[----:B------:R-:W-:Y:S01]  /*26ac0*/  IADD3 R10, PT, PT, R39, R2, RZ ;  /* 0x00000002270a7210 */ /* 0x000fe20007ffe0ff */
[----:B------:R-:W1:Y:S01]  /*26ad0*/  LDCU UR4, c[0x0][0x3d0] ;  /* 0x00007a00ff0477ac */ /* 0x000e620008000800 */
[----:B------:R-:W-:Y:S01]  /*26ae0*/  IADD3 R0, PT, PT, R2, 0x1f, R0 ;  /* 0x0000001f02007810 */ /* 0x000fe20007ffe000 */
[----:B------:R-:W2:Y:S04]  /*26af0*/  LDCU.64 UR8, c[0x0][0x3e0] ;  /* 0x00007c00ff0877ac */ /* 0x000ea80008000a00 */
[----:B------:R-:W3:Y:S01]  /*26b00*/  LDC.64 R24, c[0x0][0x390] ;  /* 0x0000e400ff187b82 */ /* 0x000ee20000000a00 */
[----:B------:R-:W-:-:S07]  /*26b10*/  UIADD3 UR10, UPT, UPT, -UR10, URZ, URZ ;  /* 0x000000ff0a0a7290 */ /* 0x000fce000fffe1ff */
[----:B------:R-:W4:Y:S08]  /*26b20*/  LDC.64 R4, c[0x0][0x380] ;  /* 0x0000e000ff047b82 */ /* 0x000f300000000a00 */
[----:B------:R-:W1:Y:S01]  /*26b30*/  LDC.64 R8, c[0x0][0x3c8] ;  /* 0x0000f200ff087b82 */ /* 0x000e620000000a00 */
[----:B0-----:R-:W-:-:S04]  /*26b40*/  IMAD.WIDE.U32 R26, R10, 0x8, R6 ;  /* 0x000000080a1a7825 */ /* 0x001fc800078e0006 */
[----:B---3--:R-:W-:-:S04]  /*26b50*/  IMAD.WIDE.U32 R24, R10, 0x8, R24 ;  /* 0x000000080a187825 */ /* 0x008fc800078e0018 */
[----:B------:R-:W-:Y:S02]  /*26b60*/  IMAD.MOV.U32 R6, RZ, RZ, R24 ;  /* 0x000000ffff067224 */ /* 0x000fe400078e0018 */
[----:B------:R-:W-:Y:S02]  /*26b70*/  IMAD.MOV.U32 R7, RZ, RZ, R25 ;  /* 0x000000ffff077224 */ /* 0x000fe400078e0019 */
[----:B----4-:R-:W-:Y:S01]  /*26b80*/  IMAD.WIDE.U32 R2, R10, 0x8, R4 ;  /* 0x000000080a027825 */ /* 0x010fe200078e0004 */
[----:B------:R-:W-:-:S03]  /*26b90*/  MOV R4, R26 ;  /* 0x0000001a00047202 */ /* 0x000fc60000000f00 */
[----:B------:R-:W-:Y:S02]  /*26ba0*/  IMAD.MOV.U32 R5, RZ, RZ, R27 ;  /* 0x000000ffff057224 */ /* 0x000fe400078e001b */
[----:B-12---:R-:W-:-:S07]  /*26bb0*/  IMAD.WIDE.U32 R8, R10, 0x8, R8 ;  /* 0x000000080a087825 */ /* 0x006fce00078e0008 */
.L_x_659:
[----:B------:R-:W-:-:S13]  /*26bc0*/  ISETP.GE.AND P0, PT, R10, UR4, PT ;  /* 0x000000040a007c0c */ /* 0x000fda000bf06270 */
[----:B------:R-:W2:Y:S04]  /*26bd0*/  @!P0 LDG.E.64 R24, desc[UR12][R2.64] ;  /* 0x0000000c02188981 */ /* 0x000ea8000c1e1b00 */
[----:B------:R-:W3:Y:S04]  /*26be0*/  @!P0 LDG.E.64 R26, desc[UR12][R4.64] ;  /* 0x0000000c041a8981 */ /* 0x000ee8000c1e1b00 */
[----:B------:R-:W4:Y:S04]  /*26bf0*/  @!P0 LDG.E.64 R28, desc[UR12][R6.64] ;  /* 0x0000000c061c8981 */ /* 0x000f28000c1e1b00 */
[----:B------:R-:W4:Y:S01]  /*26c00*/  @!P0 LDG.E.64 R30, desc[UR12][R8.64] ;  /* 0x0000000c081e8981 */ /* 0x000f22000c1e1b00 */
[----:B------:R-:W-:Y:S01]  /*26c10*/  VIADD R32, R0, 0xffffffe1 ;  /* 0xffffffe100207836 */ /* 0x000fe20000000000 */
[----:B------:R-:W-:Y:S02]  /*26c20*/  BSSY.RECONVERGENT B1, `(.L_x_529) ;  /* 0x0000984000017945 */ /* 0x000fe40003800200 */
[----:B--2---:R0:W-:Y:S04]  /*26c30*/  @!P0 STS.64 [R36+UR11], R24 ;  /* 0x0000001824008988 */ /* 0x0041e80008000a0b */
[----:B---3--:R0:W-:Y:S04]  /*26c40*/  @!P0 STS.64 [R36+UR5], R26 ;  /* 0x0000001a24008988 */ /* 0x0081e80008000a05 */
[----:B----4-:R0:W-:Y:S04]  /*26c50*/  @!P0 STS.64 [R36+UR6], R28 ;  /* 0x0000001c24008988 */ /* 0x0101e80008000a06 */
[----:B------:R0:W-:Y:S01]  /*26c60*/  @!P0 STS.64 [R36+UR7], R30 ;  /* 0x0000001e24008988 */ /* 0x0001e20008000a07 */
[----:B------:R-:W-:Y:S01]  /*26c70*/  BAR.SYNC.DEFER_BLOCKING 0x0 ;  /* 0x0000000000007b1d */ /* 0x000fe20000010000 */
[----:B------:R-:W-:-:S13]  /*26c80*/  ISETP.GE.AND P0, PT, R32, UR4, PT ;  /* 0x0000000420007c0c */ /* 0x000fda000bf06270 */
[----:B0-----:R-:W-:Y:S05]  /*26c90*/  @P0 BRA `(.L_x_530) ;  /* 0x0000009400f00947 */ /* 0x001fea0003800000 */
[----:B------:R-:W0:Y:S01]  /*26ca0*/  LDS.64 R26, [R11+UR5] ;  /* 0x000000050b1a7984 */ /* 0x000e220008000a00 */
[----:B------:R-:W-:Y:S01]  /*26cb0*/  MOV R40, RZ ;  /* 0x000000ff00287202 */ /* 0x000fe20000000f00 */
[----:B------:R-:W-:Y:S01]  /*26cc0*/  IMAD.MOV.U32 R32, RZ, RZ, 0x0 ;  /* 0x00000000ff207424 */ /* 0x000fe200078e00ff */
[----:B------:R-:W-:Y:S01]  /*26cd0*/  BSSY.RECONVERGENT B2, `(.L_x_531) ;  /* 0x0000018000027945 */ /* 0x000fe20003800200 */
[----:B------:R-:W1:Y:S01]  /*26ce0*/  LDS.64 R28, [R11+UR11] ;  /* 0x0000000b0b1c7984 */ /* 0x000e620008000a00 */
[----:B------:R-:W-:-:S03]  /*26cf0*/  IMAD.MOV.U32 R33, RZ, RZ, 0x3fd80000 ;  /* 0x3fd80000ff217424 */ /* 0x000fc600078e00ff */
[----:B------:R-:W2:Y:S01]  /*26d00*/  LDS.64 R24, [R11+UR6] ;  /* 0x000000060b187984 */ /* 0x000ea20008000a00 */
[----:B0----5:R-:W-:Y:S02]  /*26d10*/  DADD R26, -R20, R26 ;  /* 0x00000000141a7229 */ /* 0x021fe4000000011a */
[----:B-1----:R-:W-:-:S06]  /*26d20*/  DADD R28, -R22, R28 ;  /* 0x00000000161c7229 */ /* 0x002fcc000000011c */
[----:B------:R-:W-:Y:S02]  /*26d30*/  DMUL R30, R26, R26 ;  /* 0x0000001a1a1e7228 */ /* 0x000fe40000000000 */
[----:B--2---:R-:W-:-:S06]  /*26d40*/  DADD R24, -R18, R24 ;  /* 0x0000000012187229 */ /* 0x004fcc0000000118 */
[----:B------:R-:W-:-:S08]  /*26d50*/  DFMA R30, R28, R28, R30 ;  /* 0x0000001c1c1e722b */ /* 0x000fd0000000001e */
[----:B------:R-:W-:-:S08]  /*26d60*/  DFMA R30, R24, R24, R30 ;  /* 0x00000018181e722b */ /* 0x000fd0000000001e */
[----:B------:R-:W-:-:S06]  /*26d70*/  DADD R30, R30, UR8 ;  /* 0x000000081e1e7e29 */ /* 0x000fcc0008000000 */
[----:B------:R-:W0:Y:S02]  /*26d80*/  MUFU.RSQ64H R41, R31 ;  /* 0x0000001f00297308 */ /* 0x000e240000001c00 */
[----:B0-----:R-:W-:-:S08]  /*26d90*/  DMUL R34, R40, R40 ;  /* 0x0000002828227228 */ /* 0x001fd00000000000 */
[----:B------:R-:W-:-:S08]  /*26da0*/  DFMA R34, R30, -R34, 1 ;  /* 0x3ff000001e22742b */ /* 0x000fd00000000822 */
[----:B------:R-:W-:Y:S02]  /*26db0*/  DFMA R32, R34, R32, 0.5 ;  /* 0x3fe000002220742b */ /* 0x000fe40000000020 */
[----:B------:R-:W-:-:S08]  /*26dc0*/  DMUL R34, R40, R34 ;  /* 0x0000002228227228 */ /* 0x000fd00000000000 */
[----:B------:R-:W-:Y:S01]  /*26dd0*/  DFMA R32, R32, R34, R40 ;  /* 0x000000222020722b */ /* 0x000fe20000000028 */
[----:B------:R-:W-:-:S04]  /*26de0*/  IADD3 R34, PT, PT, R31, -0x100000, RZ ;  /* 0xfff000001f227810 */ /* 0x000fc80007ffe0ff */
[----:B------:R-:W-:-:S13]  /*26df0*/  ISETP.GE.U32.AND P0, PT, R34, 0x7fe00000, PT ;  /* 0x7fe000002200780c */ /* 0x000fda0003f06070 */
[----:B------:R-:W-:Y:S05]  /*26e00*/  @!P0 BRA `(.L_x_532) ;  /* 0x0000000000108947 */ /* 0x000fea0003800000 */
[----:B------:R-:W-:-:S07]  /*26e10*/  MOV R40, 0x26e30 ;  /* 0x00026e3000287802 */ /* 0x000fce0000000f00 */
[----:B------:R-:W-:Y:S05]  /*26e20*/  CALL.REL.NOINC `($__internal_0_$__cuda_sm20_drsqrt_f64_slowpath_v2) ;  /* 0x0000009c00147944 */ /* 0x000fea0003c00000 */
[----:B------:R-:W-:Y:S02]  /*26e30*/  IMAD.MOV.U32 R32, RZ, RZ, R30 ;  /* 0x000000ffff207224 */ /* 0x000fe400078e001e */
[----:B------:R-:W-:-:S07]  /*26e40*/  IMAD.MOV.U32 R33, RZ, RZ, R31 ;  /* 0x000000ffff217224 */ /* 0x000fce00078e001f */
.L_x_532:
[----:B------:R-:W-:Y:S05]  /*26e50*/  BSYNC.RECONVERGENT B2 ;  /* 0x0000000000027941 */ /* 0x000fea0003800200 */
.L_x_531:
[----:B------:R-:W0:Y:S01]  /*26e60*/  LDS.64 R30, [R11+UR7] ;  /* 0x000000070b1e7984 */ /* 0x000e220008000a00 */
[----:B------:R-:W-:-:S08]  /*26e70*/  DMUL R34, R32, R32 ;  /* 0x0000002020227228 */ /* 0x000fd00000000000 */
[----:B------:R-:W-:Y:S01]  /*26e80*/  DMUL R34, R34, R32 ;  /* 0x0000002022227228 */ /* 0x000fe20000000000 */
[----:B------:R-:W-:-:S04]  /*26e90*/  IADD3 R32, PT, PT, R0, -0x1e, RZ ;  /* 0xffffffe200207810 */ /* 0x000fc80007ffe0ff */
[----:B------:R-:W-:-:S03]  /*26ea0*/  ISETP.GE.AND P0, PT, R32, UR4, PT ;  /* 0x0000000420007c0c */ /* 0x000fc6000bf06270 */
[----:B0-----:R-:W-:-:S08]  /*26eb0*/  DMUL R30, R34, R30 ;  /* 0x0000001e221e7228 */ /* 0x001fd00000000000 */
[-C--:B------:R-:W-:Y:S02]  /*26ec0*/  DFMA R16, R28, R30.reuse, R16 ;  /* 0x0000001e1c10722b */ /* 0x080fe40000000010 */
[-C--:B------:R-:W-:Y:S02]  /*26ed0*/  DFMA R14, R26, R30.reuse, R14 ;  /* 0x0000001e1a0e722b */ /* 0x080fe4000000000e */
[----:B------:R-:W-:Y:S01]  /*26ee0*/  DFMA R12, R24, R30, R12 ;  /* 0x0000001e180c722b */ /* 0x000fe2000000000c */
[----:B------:R-:W-:Y:S10]  /*26ef0*/  @P0 BRA `(.L_x_530) ;  /* 0x0000009400580947 */ /* 0x000ff40003800000 */
[----:B------:R-:W0:Y:S01]  /*26f00*/  LDS.64 R26, [R11+UR5+0x8] ;  /* 0x000008050b1a7984 */ /* 0x000e220008000a00 */
[----:B------:R-:W-:Y:S01]  /*26f10*/  IMAD.MOV.U32 R40, RZ, RZ, RZ ;  /* 0x000000ffff287224 */ /* 0x000fe200078e00ff */
[----:B------:R-:W-:Y:S01]  /*26f20*/  MOV R33, 0x3fd80000 ;  /* 0x3fd8000000217802 */ /* 0x000fe20000000f00 */
[----:B------:R-:W-:Y:S01]  /*26f30*/  IMAD.MOV.U32 R32, RZ, RZ, 0x0 ;  /* 0x00000000ff207424 */ /* 0x000fe200078e00ff */
[----:B------:R-:W1:Y:S01]  /*26f40*/  LDS.64 R28, [R11+UR11+0x8] ;  /* 0x0000080b0b1c7984 */ /* 0x000e620008000a00 */
[----:B------:R-:W-:Y:S03]  /*26f50*/  BSSY.RECONVERGENT B2, `(.L_x_533) ;  /* 0x0000016000027945 */ /* 0x000fe60003800200 */
[----:B------:R-:W2:Y:S01]  /*26f60*/  LDS.64 R24, [R11+UR6+0x8] ;  /* 0x000008060b187984 */ /* 0x000ea20008000a00 */
[----:B0-----:R-:W-:Y:S02]  /*26f70*/  DADD R26, -R20, R26 ;  /* 0x00000000141a7229 */ /* 0x001fe4000000011a */
        /* <DEDUP_REMOVED lines=12> */
[----:B------:R-:W-:-:S05]  /*27040*/  VIADD R34, R31, 0xfff00000 ;  /* 0xfff000001f227836 */ /* 0x000fca0000000000 */
[----:B------:R-:W-:-:S13]  /*27050*/  ISETP.GE.U32.AND P0, PT, R34, 0x7fe00000, PT ;  /* 0x7fe000002200780c */ /* 0x000fda0003f06070 */
[----:B------:R-:W-:Y:S05]  /*27060*/  @!P0 BRA `(.L_x_534) ;  /* 0x0000000000108947 */ /* 0x000fea0003800000 */
[----:B------:R-:W-:-:S07]  /*27070*/  MOV R40, 0x27090 ;  /* 0x0002709000287802 */ /* 0x000fce0000000f00 */
[----:B------:R-:W-:Y:S05]  /*27080*/  CALL.REL.NOINC `($__internal_0_$__cuda_sm20_drsqrt_f64_slowpath_v2) ;  /* 0x00000098007c7944 */ /* 0x000fea0003c00000 */
[----:B------:R-:W-:Y:S01]  /*27090*/  IMAD.MOV.U32 R32, RZ, RZ, R30 ;  /* 0x000000ffff207224 */ /* 0x000fe200078e001e */
[----:B------:R-:W-:-:S07]  /*270a0*/  MOV R33, R31 ;  /* 0x0000001f00217202 */ /* 0x000fce0000000f00 */
.L_x_534:
[----:B------:R-:W-:Y:S05]  /*270b0*/  BSYNC.RECONVERGENT B2 ;  /* 0x0000000000027941 */ /* 0x000fea0003800200 */
.L_x_533:
[----:B------:R-:W0:Y:S01]  /*270c0*/  LDS.64 R30, [R11+UR7+0x8] ;  /* 0x000008070b1e7984 */ /* 0x000e220008000a00 */
[----:B------:R-:W-:-:S08]  /*270d0*/  DMUL R34, R32, R32 ;  /* 0x0000002020227228 */ /* 0x000fd00000000000 */
[----:B------:R-:W-:Y:S01]  /*270e0*/  DMUL R34, R34, R32 ;  /* 0x0000002022227228 */ /* 0x000fe20000000000 */
[----:B------:R-:W-:-:S05]  /*270f0*/  VIADD R32, R0, 0xffffffe3 ;  /* 0xffffffe300207836 */ /* 0x000fca0000000000 */
[----:B------:R-:W-:Y:S02]  /*27100*/  ISETP.GE.AND P0, PT, R32, UR4, PT ;  /* 0x0000000420007c0c */ /* 0x000fe4000bf06270 */
        /* <DEDUP_REMOVED lines=30> */
[----:B------:R-:W-:Y:S01]  /*272f0*/  MOV R32, R30 ;  /* 0x0000001e00207202 */ /* 0x000fe20000000f00 */
[----:B------:R-:W-:-:S07]  /*27300*/  IMAD.MOV.U32 R33, RZ, RZ, R31 ;  /* 0x000000ffff217224 */ /* 0x000fce00078e001f */
.L_x_536:
[----:B------:R-:W-:Y:S05]  /*27310*/  BSYNC.RECONVERGENT B2 ;  /* 0x0000000000027941 */ /* 0x000fea0003800200 */
.L_x_535:
        /* <DEDUP_REMOVED lines=11> */
[----:B------:R-:W-:Y:S01]  /*273d0*/  MOV R40, RZ ;  /* 0x000000ff00287202 */ /* 0x000fe20000000f00 */
[----:B------:R-:W-:Y:S01]  /*273e0*/  IMAD.MOV.U32 R32, RZ, RZ, 0x0 ;  /* 0x00000000ff207424 */ /* 0x000fe200078e00ff */
[----:B------:R-:W-:Y:S01]  /*273f0*/  BSSY.RECONVERGENT B2, `(.L_x_537) ;  /* 0x0000018000027945 */ /* 0x000fe20003800200 */
[----:B------:R-:W1:Y:S01]  /*27400*/  LDS.64 R28, [R11+UR11+0x18] ;  /* 0x0000180b0b1c7984 */ /* 0x000e620008000a00 */
[----:B------:R-:W-:-:S03]  /*27410*/  IMAD.MOV.U32 R33, RZ, RZ, 0x3fd80000 ;  /* 0x3fd80000ff217424 */ /* 0x000fc600078e00ff */
        /* <DEDUP_REMOVED lines=21> */
.L_x_538:
[----:B------:R-:W-:Y:S05]  /*27570*/  BSYNC.RECONVERGENT B2 ;  /* 0x0000000000027941 */ /* 0x000fea0003800200 */
.L_x_537:
[----:B------:R-:W0:Y:S01]  /*27580*/  LDS.64 R30, [R11+UR7+0x18] ;  /* 0x000018070b1e7984 */ /* 0x000e220008000a00 */
        /* <DEDUP_REMOVED lines=36> */
.L_x_540:
[----:B------:R-:W-:Y:S05]  /*277d0*/  BSYNC.RECONVERGENT B2 ;  /* 0x0000000000027941 */ /* 0x000fea0003800200 */
.L_x_539:
        /* <DEDUP_REMOVED lines=37> */
.L_x_542:
[----:B------:R-:W-:Y:S05]  /*27a30*/  BSYNC.RECONVERGENT B2 ;  /* 0x0000000000027941 */ /* 0x000fea0003800200 */
.L_x_541:
        /* <DEDUP_REMOVED lines=37> */
.L_x_544:
[----:B------:R-:W-:Y:S05]  /*27c90*/  BSYNC.RECONVERGENT B2 ;  /* 0x0000000000027941 */ /* 0x000fea0003800200 */
.L_x_543:
        /* <DEDUP_REMOVED lines=37> */
.L_x_546:
[----:B------:R-:W-:Y:S05]  /*27ef0*/  BSYNC.RECONVERGENT B2 ;  /* 0x0000000000027941 */ /* 0x000fea0003800200 */
.L_x_545:
        /* <DEDUP_REMOVED lines=37> */
.L_x_548:
[----:B------:R-:W-:Y:S05]  /*28150*/  BSYNC.RECONVERGENT B2 ;  /* 0x0000000000027941 */ /* 0x000fea0003800200 */
.L_x_547:
        /* <DEDUP_REMOVED lines=37> */
.L_x_550:
[----:B------:R-:W-:Y:S05]  /*283b0*/  BSYNC.RECONVERGENT B2 ;  /* 0x0000000000027941 */ /* 0x000fea0003800200 */
.L_x_549:
        /* <DEDUP_REMOVED lines=37> */
.L_x_552:
[----:B------:R-:W-:Y:S05]  /*28610*/  BSYNC.RECONVERGENT B2 ;  /* 0x0000000000027941 */ /* 0x000fea0003800200 */
.L_x_551:
        /* <DEDUP_REMOVED lines=37> */
.L_x_554:
[----:B------:R-:W-:Y:S05]  /*28870*/  BSYNC.RECONVERGENT B2 ;  /* 0x0000000000027941 */ /* 0x000fea0003800200 */
.L_x_553:
        /* <DEDUP_REMOVED lines=37> */
.L_x_556:
[----:B------:R-:W-:Y:S05]  /*28ad0*/  BSYNC.RECONVERGENT B2 ;  /* 0x0000000000027941 */ /* 0x000fea0003800200 */
.L_x_555:
        /* <DEDUP_REMOVED lines=37> */
.L_x_558:
[----:B------:R-:W-:Y:S05]  /*28d30*/  BSYNC.RECONVERGENT B2 ;  /* 0x0000000000027941 */ /* 0x000fea0003800200 */
.L_x_557:
        /* <DEDUP_REMOVED lines=37> */
.L_x_560:
[----:B------:R-:W-:Y:S05]  /*28f90*/  BSYNC.RECONVERGENT B2 ;  /* 0x0000000000027941 */ /* 0x000fea0003800200 */
.L_x_559:
        /* <DEDUP_REMOVED lines=37> */
.L_x_562:
[----:B------:R-:W-:Y:S05]  /*291f0*/  BSYNC.RECONVERGENT B2 ;  /* 0x0000000000027941 */ /* 0x000fea0003800200 */
.L_x_561:
        /* <DEDUP_REMOVED lines=37> */
.L_x_564:
[----:B------:R-:W-:Y:S05]  /*29450*/  BSYNC.RECONVERGENT B2 ;  /* 0x0000000000027941 */ /* 0x000fea0003800200 */
.L_x_563:
        /* <DEDUP_REMOVED lines=37> */
.L_x_566:
[----:B------:R-:W-:Y:S05]  /*296b0*/  BSYNC.RECONVERGENT B2 ;  /* 0x0000000000027941 */ /* 0x000fea0003800200 */
.L_x_565:
        /* <DEDUP_REMOVED lines=37> */
.L_x_568:
[----:B------:R-:W-:Y:S05]  /*29910*/  BSYNC.RECONVERGENT B2 ;  /* 0x0000000000027941 */ /* 0x000fea0003800200 */
.L_x_567:
        /* <DEDUP_REMOVED lines=37> */
.L_x_570:
[----:B------:R-:W-:Y:S05]  /*29b70*/  BSYNC.RECONVERGENT B2 ;  /* 0x0000000000027941 */ /* 0x000fea0003800200 */
.L_x_569:
        /* <DEDUP_REMOVED lines=37> */
.L_x_572:
[----:B------:R-:W-:Y:S05]  /*29dd0*/  BSYNC.RECONVERGENT B2 ;  /* 0x0000000000027941 */ /* 0x000fea0003800200 */
.L_x_571:
        /* <DEDUP_REMOVED lines=37> */
.L_x_574:
[----:B------:R-:W-:Y:S05]  /*2a030*/  BSYNC.RECONVERGENT B2 ;  /* 0x0000000000027941 */ /* 0x000fea0003800200 */
.L_x_573:
        /* <DEDUP_REMOVED lines=37> */
.L_x_576:
[----:B------:R-:W-:Y:S05]  /*2a290*/  BSYNC.RECONVERGENT B2 ;  /* 0x0000000000027941 */ /* 0x000fea0003800200 */
.L_x_575:
        /* <DEDUP_REMOVED lines=37> */
.L_x_578:
[----:B------:R-:W-:Y:S05]  /*2a4f0*/  BSYNC.RECONVERGENT B2 ;  /* 0x0000000000027941 */ /* 0x000fea0003800200 */
.L_x_577:
        /* <DEDUP_REMOVED lines=37> */
.L_x_580:
[----:B------:R-:W-:Y:S05]  /*2a750*/  BSYNC.RECONVERGENT B2 ;  /* 0x0000000000027941 */ /* 0x000fea0003800200 */
.L_x_579:
        /* <DEDUP_REMOVED lines=37> */
.L_x_582:
[----:B------:R-:W-:Y:S05]  /*2a9b0*/  BSYNC.RECONVERGENT B2 ;  /* 0x0000000000027941 */ /* 0x000fea0003800200 */
.L_x_581:
        /* <DEDUP_REMOVED lines=37> */
.L_x_584:
[----:B------:R-:W-:Y:S05]  /*2ac10*/  BSYNC.RECONVERGENT B2 ;  /* 0x0000000000027941 */ /* 0x000fea0003800200 */
.L_x_583:
        /* <DEDUP_REMOVED lines=37> */
.L_x_586:
[----:B------:R-:W-:Y:S05]  /*2ae70*/  BSYNC.RECONVERGENT B2 ;  /* 0x0000000000027941 */ /* 0x000fea0003800200 */
.L_x_585:
        /* <DEDUP_REMOVED lines=37> */
.L_x_588:
[----:B------:R-:W-:Y:S05]  /*2b0d0*/  BSYNC.RECONVERGENT B2 ;  /* 0x0000000000027941 */ /* 0x000fea0003800200 */
.L_x_587:
        /* <DEDUP_REMOVED lines=37> */
.L_x_590:
[----:B------:R-:W-:Y:S05]  /*2b330*/  BSYNC.RECONVERGENT B2 ;  /* 0x0000000000027941 */ /* 0x000fea0003800200 */
.L_x_589:
        /* <DEDUP_REMOVED lines=37> */
.L_x_592:
[----:B------:R-:W-:Y:S05]  /*2b590*/  BSYNC.RECONVERGENT B2 ;  /* 0x0000000000027941 */ /* 0x000fea0003800200 */
.L_x_591:
[----:B------:R-:W0:Y:S01]  /*2b5a0*/  LDS.64 R30, [R11+UR7+0xf0] ;  /* 0x0000f0070b1e7984 */ /* 0x000e220008000a00 */
[----:B------:R-:W-:Y:S01]  /*2b5b0*/  DMUL R34, R32, R32 ;  /* 0x0000002020227228 */ /* 0x000fe20000000000 */
[----:B------:R-:W-:-:S07]  /*2b5c0*/  ISETP.GE.AND P0, PT, R0, UR4, PT ;  /* 0x0000000400007c0c */ /* 0x000fce000bf06270 */
        /* <DEDUP_REMOVED lines=33> */
.L_x_594:
[----:B------:R-:W-:Y:S05]  /*2b7e0*/  BSYNC.RECONVERGENT B2 ;  /* 0x0000000000027941 */ /* 0x000fea0003800200 */
.L_x_593:
[----:B------:R-:W0:Y:S01]  /*2b7f0*/  LDS.64 R30, [R11+UR7+0xf8] ;  /* 0x0000f8070b1e7984 */ /* 0x000e220008000a00 */
[----:B------:R-:W-:-:S08]  /*2b800*/  DMUL R34, R32, R32 ;  /* 0x0000002020227228 */ /* 0x000fd00000000000 */
[----:B------:R-:W-:Y:S01]  /*2b810*/  DMUL R34, R34, R32 ;  /* 0x0000002022227228 */ /* 0x000fe20000000000 */
[----:B------:R-:W-:-:S04]  /*2b820*/  IADD3 R32, PT, PT, R0, 0x1, RZ ;  /* 0x0000000100207810 */ /* 0x000fc80007ffe0ff */
        /* <DEDUP_REMOVED lines=33> */
.L_x_596:
[----:B------:R-:W-:Y:S05]  /*2ba40*/  BSYNC.RECONVERGENT B2 ;  /* 0x0000000000027941 */ /* 0x000fea0003800200 */
.L_x_595:
        /* <DEDUP_REMOVED lines=37> */
.L_x_598:
[----:B------:R-:W-:Y:S05]  /*2bca0*/  BSYNC.RECONVERGENT B2 ;  /* 0x0000000000027941 */ /* 0x000fea0003800200 */
.L_x_597:
        /* <DEDUP_REMOVED lines=37> */
.L_x_600:
[----:B------:R-:W-:Y:S05]  /*2bf00*/  BSYNC.RECONVERGENT B2 ;  /* 0x0000000000027941 */ /* 0x000fea0003800200 */
.L_x_599:
        /* <DEDUP_REMOVED lines=37> */
.L_x_602:
[----:B------:R-:W-:Y:S05]  /*2c160*/  BSYNC.RECONVERGENT B2 ;  /* 0x0000000000027941 */ /* 0x000fea0003800200 */
.L_x_601:
        /* <DEDUP_REMOVED lines=37> */
.L_x_604:
[----:B------:R-:W-:Y:S05]  /*2c3c0*/  BSYNC.RECONVERGENT B2 ;  /* 0x0000000000027941 */ /* 0x000fea0003800200 */
.L_x_603:
        /* <DEDUP_REMOVED lines=37> */
.L_x_606:
[----:B------:R-:W-:Y:S05]  /*2c620*/  BSYNC.RECONVERGENT B2 ;  /* 0x0000000000027941 */ /* 0x000fea0003800200 */
.L_x_605:
        /* <DEDUP_REMOVED lines=37> */
.L_x_608:
[----:B------:R-:W-:Y:S05]  /*2c880*/  BSYNC.RECONVERGENT B2 ;  /* 0x0000000000027941 */ /* 0x000fea0003800200 */
.L_x_607:
        /* <DEDUP_REMOVED lines=37> */
.L_x_610:
[----:B------:R-:W-:Y:S05]  /*2cae0*/  BSYNC.RECONVERGENT B2 ;  /* 0x0000000000027941 */ /* 0x000fea0003800200 */
.L_x_609:
        /* <DEDUP_REMOVED lines=37> */
.L_x_612:
[----:B------:R-:W-:Y:S05]  /*2cd40*/  BSYNC.RECONVERGENT B2 ;  /* 0x0000000000027941 */ /* 0x000fea0003800200 */
.L_x_611:
        /* <DEDUP_REMOVED lines=37> */
.L_x_614:
[----:B------:R-:W-:Y:S05]  /*2cfa0*/  BSYNC.RECONVERGENT B2 ;  /* 0x0000000000027941 */ /* 0x000fea0003800200 */
.L_x_613:
        /* <DEDUP_REMOVED lines=37> */
.L_x_616:
[----:B------:R-:W-:Y:S05]  /*2d200*/  BSYNC.RECONVERGENT B2 ;  /* 0x0000000000027941 */ /* 0x000fea0003800200 */
.L_x_615:
        /* <DEDUP_REMOVED lines=37> */
.L_x_618:
[----:B------:R-:W-:Y:S05]  /*2d460*/  BSYNC.RECONVERGENT B2 ;  /* 0x0000000000027941 */ /* 0x000fea0003800200 */
.L_x_617:
        /* <DEDUP_REMOVED lines=37> */
.L_x_620:
[----:B------:R-:W-:Y:S05]  /*2d6c0*/  BSYNC.RECONVERGENT B2 ;  /* 0x0000000000027941 */ /* 0x000fea0003800200 */
.L_x_619:
        /* <DEDUP_REMOVED lines=37> */
.L_x_622:
[----:B------:R-:W-:Y:S05]  /*2d920*/  BSYNC.RECONVERGENT B2 ;  /* 0x0000000000027941 */ /* 0x000fea0003800200 */
.L_x_621:
        /* <DEDUP_REMOVED lines=37> */
.L_x_624:
[----:B------:R-:W-:Y:S05]  /*2db80*/  BSYNC.RECONVERGENT B2 ;  /* 0x0000000000027941 */ /* 0x000fea0003800200 */
.L_x_623:
        /* <DEDUP_REMOVED lines=37> */
.L_x_626:
[----:B------:R-:W-:Y:S05]  /*2dde0*/  BSYNC.RECONVERGENT B2 ;  /* 0x0000000000027941 */ /* 0x000fea0003800200 */
.L_x_625:
        /* <DEDUP_REMOVED lines=37> */
.L_x_628:
[----:B------:R-:W-:Y:S05]  /*2e040*/  BSYNC.RECONVERGENT B2 ;  /* 0x0000000000027941 */ /* 0x000fea0003800200 */
.L_x_627:
        /* <DEDUP_REMOVED lines=37> */
.L_x_630:
[----:B------:R-:W-:Y:S05]  /*2e2a0*/  BSYNC.RECONVERGENT B2 ;  /* 0x0000000000027941 */ /* 0x000fea0003800200 */
.L_x_629:
        /* <DEDUP_REMOVED lines=37> */
.L_x_632:
[----:B------:R-:W-:Y:S05]  /*2e500*/  BSYNC.RECONVERGENT B2 ;  /* 0x0000000000027941 */ /* 0x000fea0003800200 */
.L_x_631:
        /* <DEDUP_REMOVED lines=37> */
.L_x_634:
[----:B------:R-:W-:Y:S05]  /*2e760*/  BSYNC.RECONVERGENT B2 ;  /* 0x0000000000027941 */ /* 0x000fea0003800200 */
.L_x_633:
        /* <DEDUP_REMOVED lines=37> */
.L_x_636:
[----:B------:R-:W-:Y:S05]  /*2e9c0*/  BSYNC.RECONVERGENT B2 ;  /* 0x0000000000027941 */ /* 0x000fea0003800200 */
.L_x_635:
        /* <DEDUP_REMOVED lines=37> */
.L_x_638:
[----:B------:R-:W-:Y:S05]  /*2ec20*/  BSYNC.RECONVERGENT B2 ;  /* 0x0000000000027941 */ /* 0x000fea0003800200 */
.L_x_637:
        /* <DEDUP_REMOVED lines=37> */
.L_x_640:
[----:B------:R-:W-:Y:S05]  /*2ee80*/  BSYNC.RECONVERGENT B2 ;  /* 0x0000000000027941 */ /* 0x000fea0003800200 */
.L_x_639:
        /* <DEDUP_REMOVED lines=37> */
.L_x_642:
[----:B------:R-:W-:Y:S05]  /*2f0e0*/  BSYNC.RECONVERGENT B2 ;  /* 0x0000000000027941 */ /* 0x000fea0003800200 */
.L_x_641:
        /* <DEDUP_REMOVED lines=37> */
.L_x_644:
[----:B------:R-:W-:Y:S05]  /*2f340*/  BSYNC.RECONVERGENT B2 ;  /* 0x0000000000027941 */ /* 0x000fea0003800200 */
.L_x_643:
        /* <DEDUP_REMOVED lines=37> */
.L_x_646:
[----:B------:R-:W-:Y:S05]  /*2f5a0*/  BSYNC.RECONVERGENT B2 ;  /* 0x0000000000027941 */ /* 0x000fea0003800200 */
.L_x_645:
        /* <DEDUP_REMOVED lines=37> */
.L_x_648:
[----:B------:R-:W-:Y:S05]  /*2f800*/  BSYNC.RECONVERGENT B2 ;  /* 0x0000000000027941 */ /* 0x000fea0003800200 */
.L_x_647:
        /* <DEDUP_REMOVED lines=37> */
.L_x_650:
[----:B------:R-:W-:Y:S05]  /*2fa60*/  BSYNC.RECONVERGENT B2 ;  /* 0x0000000000027941 */ /* 0x000fea0003800200 */
.L_x_649:
        /* <DEDUP_REMOVED lines=37> */
.L_x_652:
[----:B------:R-:W-:Y:S05]  /*2fcc0*/  BSYNC.RECONVERGENT B2 ;  /* 0x0000000000027941 */ /* 0x000fea0003800200 */
.L_x_651:
        /* <DEDUP_REMOVED lines=37> */
.L_x_654:
[----:B------:R-:W-:Y:S05]  /*2ff20*/  BSYNC.RECONVERGENT B2 ;  /* 0x0000000000027941 */ /* 0x000fea0003800200 */
.L_x_653:
        /* <DEDUP_REMOVED lines=37> */
.L_x_656:
[----:B------:R-:W-:Y:S05]  /*30180*/  BSYNC.RECONVERGENT B2 ;  /* 0x0000000000027941 */ /* 0x000fea0003800200 */
.L_x_655:
        /* <DEDUP_REMOVED lines=37> */
.L_x_658:
[----:B------:R-:W-:Y:S05]  /*303e0*/  BSYNC.RECONVERGENT B2 ;  /* 0x0000000000027941 */ /* 0x000fea0003800200 */
.L_x_657:
[----:B------:R-:W0:Y:S01]  /*303f0*/  LDS.64 R30, [R11+UR7+0x1f8] ;  /* 0x0001f8070b1e7984 */ /* 0x000e220008000a00 */
[----:B------:R-:W-:-:S08]  /*30400*/  DMUL R34, R32, R32 ;  /* 0x0000002020227228 */ /* 0x000fd00000000000 */
[----:B------:R-:W-:-:S08]  /*30410*/  DMUL R34, R34, R32 ;  /* 0x0000002022227228 */ /* 0x000fd00000000000 */
[----:B0-----:R-:W-:-:S08]  /*30420*/  DMUL R30, R34, R30 ;  /* 0x0000001e221e7228 */ /* 0x001fd00000000000 */
[-C--:B------:R-:W-:Y:S02]  /*30430*/  DFMA R16, R26, R30.reuse, R16 ;  /* 0x0000001e1a10722b */ /* 0x080fe40000000010 */
[-C--:B------:R-:W-:Y:S02]  /*30440*/  DFMA R14, R24, R30.reuse, R14 ;  /* 0x0000001e180e722b */ /* 0x080fe4000000000e */
[----:B------:R-:W-:-:S11]  /*30450*/  DFMA R12, R28, R30, R12 ;  /* 0x0000001e1c0c722b */ /* 0x000fd6000000000c */
.L_x_530:
[----:B------:R-:W-:Y:S05]  /*30460*/  BSYNC.RECONVERGENT B1 ;  /* 0x0000000000017941 */ /* 0x000fea0003800200 */
.L_x_529:
[----:B------:R-:W-:Y:S01]  /*30470*/  BAR.SYNC.DEFER_BLOCKING 0x0 ;  /* 0x0000000000007b1d */ /* 0x000fe20000010000 */
[----:B------:R-:W-:Y:S01]  /*30480*/  UIADD3 UR10, UPT, UPT, UR10, 0x1, URZ ;  /* 0x000000010a0a7890 */ /* 0x000fe2000fffe0ff */
[----:B------:R-:W-:Y:S01]  /*30490*/  IADD3 R8, P0, PT, R8, 0x800, RZ ;  /* 0x0000080008087810 */ /* 0x000fe20007f1e0ff */
[----:B------:R-:W-:Y:S01]  /*304a0*/  VIADD R0, R0, 0x100 ;  /* 0x0000010000007836 */ /* 0x000fe20000000000 */
[----:B------:R-:W-:Y:S01]  /*304b0*/  IADD3 R6, P1, PT, R6, 0x800, RZ ;  /* 0x0000080006067810 */ /* 0x000fe20007f3e0ff */
[----:B------:R-:W-:Y:S01]  /*304c0*/  UISETP.NE.AND UP0, UPT, UR10, URZ, UPT ;  /* 0x000000ff0a00728c */ /* 0x000fe2000bf05270 */
[----:B------:R-:W-:Y:S01]  /*304d0*/  IADD3 R2, P3, PT, R2, 0x800, RZ ;  /* 0x0000080002027810 */ /* 0x000fe20007f7e0ff */
[----:B------:R-:W-:Y:S01]  /*304e0*/  IMAD.X R9, RZ, RZ, R9, P0 ;  /* 0x000000ffff097224 */ /* 0x000fe200000e0609 */
[----:B------:R-:W-:Y:S01]  /*304f0*/  IADD3 R4, P2, PT, R4, 0x800, RZ ;  /* 0x0000080004047810 */ /* 0x000fe20007f5e0ff */
[----:B------:R-:W-:Y:S01]  /*30500*/  IMAD.X R7, RZ, RZ, R7, P1 ;  /* 0x000000ffff077224 */ /* 0x000fe200008e0607 */
[----:B------:R-:W-:Y:S01]  /*30510*/  IADD3 R10, PT, PT, R10, 0x100, RZ ;  /* 0x000001000a0a7810 */ /* 0x000fe20007ffe0ff */
[----:B------:R-:W-:Y:S01]  /*30520*/  IMAD.X R3, RZ, RZ, R3, P3 ;  /* 0x000000ffff037224 */ /* 0x000fe200018e0603 */
[----:B------:R-:W-:-:S02]  /*30530*/  IADD3.X R5, PT, PT, RZ, R5, RZ, P2, !PT ;  /* 0x00000005ff057210 */ /* 0x000fc400017fe4ff */
[----:B------:R-:W-:Y:S07]  /*30540*/  BRA.U UP0, `(.L_x_659) ;  /* 0xffffff65009c7547 */ /* 0x000fee000b83ffff */
.L_x_0:
[----:B------:R-:W-:Y:S01]  /*30550*/  ISETP.GT.U32.AND P0, PT, R39, 0x3f, PT ;  /* 0x0000003f2700780c */ /* 0x000fe20003f04070 */
[----:B------:R-:W0:Y:S01]  /*30560*/  S2UR UR8, SR_CgaCtaId ;  /* 0x00000000000879c3 */ /* 0x000e220000008800 */
[----:B------:R-:W-:Y:S01]  /*30570*/  UMOV UR7, 0x400 ;  /* 0x0000040000077882 */ /* 0x000fe20000000000 */
[----:B------:R-:W-:Y:S10]  /*30580*/  BSSY B0, `(.L_x_660) ;  /* 0x0000010000007945 */ /* 0x000ff40003800000 */
[----:B------:R1:W-:Y:S04]  /*30590*/  @!P0 STS.64 [R36+UR11], RZ ;  /* 0x000000ff24008988 */ /* 0x0003e80008000a0b */
[----:B------:R1:W-:Y:S04]  /*305a0*/  @!P0 STS.64 [R36+UR5], RZ ;  /* 0x000000ff24008988 */ /* 0x0003e80008000a05 */
[----:B------:R1:W-:Y:S01]  /*305b0*/  @!P0 STS.64 [R36+UR6], RZ ;  /* 0x000000ff24008988 */ /* 0x0003e20008000a06 */
[----:B0-----:R-:W-:-:S06]  /*305c0*/  ULEA UR4, UR8, UR7, 0x18 ;  /* 0x0000000708047291 */ /* 0x001fcc000f8ec0ff */
[----:B------:R-:W-:Y:S01]  /*305d0*/  LEA R25, R38, UR4, 0x3 ;  /* 0x0000000426197c11 */ /* 0x000fe2000f8e18ff */
[----:B------:R-:W-:Y:S06]  /*305e0*/  BAR.SYNC.DEFER_BLOCKING 0x0 ;  /* 0x0000000000007b1d */ /* 0x000fec0000010000 */
[----:B------:R1:W0:Y:S02]  /*305f0*/  LDS.64 R4, [R25] ;  /* 0x0000000019047984 */ /* 0x0002240000000a00 */
.L_x_661:
[----:B0-----:R-:W-:Y:S01]  /*30600*/  DADD R6, R4, R16 ;  /* 0x0000000004067229 */ /* 0x001fe20000000010 */
[----:B------:R-:W-:Y:S09]  /*30610*/  YIELD ;  /* 0x0000000000007946 */ /* 0x000ff20003800000 */
[----:B------:R-:W0:Y:S02]  /*30620*/  ATOMS.CAS.64 R6, [R25], R4, R6 ;  /* 0x000000041906738d */ /* 0x000e240000000406 */
[----:B0-----:R-:W-:Y:S01]  /*30630*/  ISETP.NE.U32.AND P1, PT, R4, R6, PT ;  /* 0x000000060400720c */ /* 0x001fe20003f25070 */
[----:B------:R-:W-:-:S03]  /*30640*/  IMAD.MOV.U32 R4, RZ, RZ, R6 ;  /* 0x000000ffff047224 */ /* 0x000fc600078e0006 */
[-C--:B------:R-:W-:Y:S02]  /*30650*/  ISETP.NE.AND.EX P1, PT, R5, R7.reuse, PT, P1 ;  /* 0x000000070500720c */ /* 0x080fe40003f25310 */
[----:B------:R-:W-:-:S11]  /*30660*/  MOV R5, R7 ;  /* 0x0000000700057202 */ /* 0x000fd60000000f00 */
[----:B------:R-:W-:Y:S05]  /*30670*/  @P1 BRA `(.L_x_661) ;  /* 0xfffffffc00e01947 */ /* 0x000fea000383ffff */
[----:B------:R-:W-:Y:S05]  /*30680*/  BSYNC B0 ;  /* 0x0000000000007941 */ /* 0x000fea0003800000 */
.L_x_660:
[----:B------:R-:W-:Y:S01]  /*30690*/  UIADD3 UR4, UPT, UPT, UR7, 0x800, URZ ;  /* 0x0000080007047890 */ /* 0x000fe2000fffe0ff */
[----:B------:R-:W-:Y:S03]  /*306a0*/  BSSY B0, `(.L_x_662) ;  /* 0x000000c000007945 */ /* 0x000fe60003800000 */
[----:B------:R-:W-:-:S06]  /*306b0*/  ULEA UR4, UR8, UR4, 0x18 ;  /* 0x0000000408047291 */ /* 0x000fcc000f8ec0ff */
[----:B------:R-:W-:-:S05]  /*306c0*/  LEA R29, R38, UR4, 0x3 ;  /* 0x00000004261d7c11 */ /* 0x000fca000f8e18ff */
[----:B------:R0:W2:Y:S02]  /*306d0*/  LDS.64 R4, [R29] ;  /* 0x000000001d047984 */ /* 0x0000a40000000a00 */
.L_x_663:
[----:B--2---:R-:W-:Y:S01]  /*306e0*/  DADD R6, R4, R14 ;  /* 0x0000000004067229 */ /* 0x004fe2000000000e */
[----:B------:R-:W-:Y:S09]  /*306f0*/  YIELD ;  /* 0x0000000000007946 */ /* 0x000ff20003800000 */
[----:B------:R-:W2:Y:S02]  /*30700*/  ATOMS.CAS.64 R6, [R29], R4, R6 ;  /* 0x000000041d06738d */ /* 0x000ea40000000406 */
[----:B--2---:R-:W-:Y:S01]  /*30710*/  ISETP.NE.U32.AND P1, PT, R4, R6, PT ;  /* 0x000000060400720c */ /* 0x004fe20003f25070 */
[----:B------:R-:W-:-:S03]  /*30720*/  IMAD.MOV.U32 R4, RZ, RZ, R6 ;  /* 0x000000ffff047224 */ /* 0x000fc600078e0006 */
[----:B------:R-:W-:Y:S01]  /*30730*/  ISETP.NE.AND.EX P1, PT, R5, R7, PT, P1 ;  /* 0x000000070500720c */ /* 0x000fe20003f25310 */
[----:B------:R-:W-:-:S12]  /*30740*/  IMAD.MOV.U32 R5, RZ, RZ, R7 ;  /* 0x000000ffff057224 */ /* 0x000fd800078e0007 */
[----:B------:R-:W-:Y:S05]  /*30750*/  @P1 BRA `(.L_x_663) ;  /* 0xfffffffc00e01947 */ /* 0x000fea000383ffff */
[----:B------:R-:W-:Y:S05]  /*30760*/  BSYNC B0 ;  /* 0x0000000000007941 */ /* 0x000fea0003800000 */
.L_x_662:
[----:B------:R-:W-:-:S04]  /*30770*/  UIADD3 UR4, UPT, UPT, UR7, 0x1000, URZ ;  /* 0x0000100007047890 */ /* 0x000fc8000fffe0ff */
[----:B------:R-:W-:-:S06]  /*30780*/  ULEA UR4, UR8, UR4, 0x18 ;  /* 0x0000000408047291 */ /* 0x000fcc000f8ec0ff */
[----:B------:R-:W-:-:S05]  /*30790*/  LEA R31, R38, UR4, 0x3 ;  /* 0x00000004261f7c11 */ /* 0x000fca000f8e18ff */
[----:B------:R2:W3:Y:S02]  /*307a0*/  LDS.64 R4, [R31] ;  /* 0x000000001f047984 */ /* 0x0004e40000000a00 */
.L_x_664:
[----:B---3--:R-:W-:Y:S01]  /*307b0*/  DADD R6, R4, R12 ;  /* 0x0000000004067229 */ /* 0x008fe2000000000c */
[----:B------:R-:W-:Y:S09]  /*307c0*/  YIELD ;  /* 0x0000000000007946 */ /* 0x000ff20003800000 */
[----:B------:R-:W3:Y:S02]  /*307d0*/  ATOMS.CAS.64 R6, [R31], R4, R6 ;  /* 0x000000041f06738d */ /* 0x000ee40000000406 */
[----:B---3--:R-:W-:-:S02]  /*307e0*/  ISETP.NE.U32.AND P1, PT, R4, R6, PT ;  /* 0x000000060400720c */ /* 0x008fc40003f25070 */
[----:B------:R-:W-:Y:S02]  /*307f0*/  MOV R4, R6 ;  /* 0x0000000600047202 */ /* 0x000fe40000000f00 */
[----:B------:R-:W-:Y:S01]  /*30800*/  ISETP.NE.AND.EX P1, PT, R5, R7, PT, P1 ;  /* 0x000000070500720c */ /* 0x000fe20003f25310 */
[----:B------:R-:W-:-:S12]  /*30810*/  IMAD.MOV.U32 R5, RZ, RZ, R7 ;  /* 0x000000ffff057224 */ /* 0x000fd800078e0007 */
[----:B------:R-:W-:Y:S05]  /*30820*/  @P1 BRA `(.L_x_664) ;  /* 0xfffffffc00e01947 */ /* 0x000fea000383ffff */
[----:B------:R-:W-:Y:S05]  /*30830*/  WARPSYNC.ALL ;  /* 0x0000000000007948 */ /* 0x000fea0003800000 */
[----:B------:R-:W3:Y:S01]  /*30840*/  LDCU UR4, c[0x0][0x3d0] ;  /* 0x00007a00ff0477ac */ /* 0x000ee20008000800 */
[----:B------:R-:W-:Y:S01]  /*30850*/  BAR.SYNC.DEFER_BLOCKING 0x0 ;  /* 0x0000000000007b1d */ /* 0x000fe20000010000 */
[----:B---3--:R-:W-:-:S13]  /*30860*/  ISETP.GE.OR P0, PT, R37, UR4, P0 ;  /* 0x0000000425007c0c */ /* 0x008fda0008706670 */
[----:B------:R-:W-:Y:S05]  /*30870*/  @P0 EXIT ;  /* 0x000000000000094d */ /* 0x000fea0003800000 */
[----:B------:R-:W3:Y:S01]  /*30880*/  LDC.64 R4, c[0x0][0x398] ;  /* 0x0000e600ff047b82 */ /* 0x000ee20000000a00 */
[----:B------:R1:W4:Y:S01]  /*30890*/  LDS.64 R2, [R25] ;  /* 0x0000000019027984 */ /* 0x0003220000000a00 */
[----:B------:R-:W4:Y:S06]  /*308a0*/  LDCU.64 UR4, c[0x0][0x3d8] ;  /* 0x00007b00ff0477ac */ /* 0x000f2c0008000a00 */
[----:B------:R-:W0:Y:S08]  /*308b0*/  LDC.64 R8, c[0x0][0x3a0] ;  /* 0x0000e800ff087b82 */ /* 0x000e300000000a00 */
[----:B------:R-:W2:Y:S01]  /*308c0*/  LDC.64 R12, c[0x0][0x3a8] ;  /* 0x0000ea00ff0c7b82 */ /* 0x000ea20000000a00 */
[----:B---3--:R-:W-:-:S07]  /*308d0*/  IMAD.WIDE R4, R37, 0x8, R4 ;  /* 0x0000000825047825 */ /* 0x008fce00078e0204 */
[----:B------:R-:W3:Y:S01]  /*308e0*/  LDC.64 R16, c[0x0][0x3b0] ;  /* 0x0000ec00ff107b82 */ /* 0x000ee20000000a00 */
[----:B------:R-:W4:Y:S01]  /*308f0*/  LDG.E.64 R6, desc[UR12][R4.64] ;  /* 0x0000000c04067981 */ /* 0x000f22000c1e1b00 */
[----:B0-----:R-:W-:-:S06]  /*30900*/  IMAD.WIDE R8, R37, 0x8, R8 ;  /* 0x0000000825087825 */ /* 0x001fcc00078e0208 */
[----:B-1----:R-:W0:Y:S08]  /*30910*/  LDC.64 R24, c[0x0][0x3b8] ;  /* 0x0000ee00ff187b82 */ /* 0x002e300000000a00 */
[----:B------:R-:W1:Y:S01]  /*30920*/  LDC.64 R26, c[0x0][0x3c0] ;  /* 0x0000f000ff1a7b82 */ /* 0x000e620000000a00 */
[----:B----4-:R-:W-:Y:S01]  /*30930*/  DFMA R2, R2, UR4, R6 ;  /* 0x0000000402027c2b */ /* 0x010fe20008000006 */
[----:B------:R-:W4:Y:S06]  /*30940*/  LDS.64 R6, [R29] ;  /* 0x000000001d067984 */ /* 0x000f2c0000000a00 */
[----:B------:R3:W-:Y:S04]  /*30950*/  STG.E.64 desc[UR12][R4.64], R2 ;  /* 0x0000000204007986 */ /* 0x0007e8000c101b0c */
[----:B------:R-:W4:Y:S01]  /*30960*/  LDG.E.64 R10, desc[UR12][R8.64] ;  /* 0x0000000c080a7981 */ /* 0x000f22000c1e1b00 */
[----:B--2---:R-:W-:Y:S01]  /*30970*/  IMAD.WIDE R12, R37, 0x8, R12 ;  /* 0x00000008250c7825 */ /* 0x004fe200078e020c */
[----:B----4-:R-:W-:-:S02]  /*30980*/  DFMA R6, R6, UR4, R10 ;  /* 0x0000000406067c2b */ /* 0x010fc4000800000a */
[----:B------:R-:W2:Y:S05]  /*30990*/  LDS.64 R10, [R31] ;  /* 0x000000001f0a7984 */ /* 0x000eaa0000000a00 */
[----:B------:R0:W-:Y:S04]  /*309a0*/  STG.E.64 desc[UR12][R8.64], R6 ;  /* 0x0000000608007986 */ /* 0x0001e8000c101b0c */
[----:B------:R-:W2:Y:S01]  /*309b0*/  LDG.E.64 R14, desc[UR12][R12.64] ;  /* 0x0000000c0c0e7981 */ /* 0x000ea2000c1e1b00 */
[----:B---3-5:R-:W-:Y:S01]  /*309c0*/  DFMA R2, R2, UR4, R22 ;  /* 0x0000000402027c2b */ /* 0x028fe20008000016 */
[----:B------:R-:W-:Y:S01]  /*309d0*/  IMAD.WIDE R4, R37, 0x8, R16 ;  /* 0x0000000825047825 */ /* 0x000fe200078e0210 */
[----:B------:R-:W-:-:S03]  /*309e0*/  DFMA R20, R6, UR4, R20 ;  /* 0x0000000406147c2b */ /* 0x000fc60008000014 */
[----:B0-----:R-:W-:-:S04]  /*309f0*/  IMAD.WIDE R6, R37, 0x8, R24 ;  /* 0x0000000825067825 */ /* 0x001fc800078e0218 */
[----:B-1----:R-:W-:Y:S01]  /*30a00*/  IMAD.WIDE R8, R37, 0x8, R26 ;  /* 0x0000000825087825 */ /* 0x002fe200078e021a */
[----:B--2---:R-:W-:-:S07]  /*30a10*/  DFMA R10, R10, UR4, R14 ;  /* 0x000000040a0a7c2b */ /* 0x004fce000800000e */
[----:B------:R-:W-:Y:S01]  /*30a20*/  STG.E.64 desc[UR12][R12.64], R10 ;  /* 0x0000000a0c007986 */ /* 0x000fe2000c101b0c */
[----:B------:R-:W-:-:S03]  /*30a30*/  DFMA R18, R10, UR4, R18 ;  /* 0x000000040a127c2b */ /* 0x000fc60008000012 */
[----:B------:R-:W-:Y:S04]  /*30a40*/  STG.E.64 desc[UR12][R4.64], R2 ;  /* 0x0000000204007986 */ /* 0x000fe8000c101b0c */
[----:B------:R-:W-:Y:S04]  /*30a50*/  STG.E.64 desc[UR12][R6.64], R20 ;  /* 0x0000001406007986 */ /* 0x000fe8000c101b0c */
[----:B------:R-:W-:Y:S01]  /*30a60*/  STG.E.64 desc[UR12][R8.64], R18 ;  /* 0x0000001208007986 */ /* 0x000fe2000c101b0c */
[----:B------:R-:W-:Y:S05]  /*30a70*/  EXIT ;  /* 0x000000000000794d */ /* 0x000fea0003800000 */
        .weak           $__internal_0_$__cuda_sm20_drsqrt_f64_slowpath_v2
        .type           $__internal_0_$__cuda_sm20_drsqrt_f64_slowpath_v2,@function
        .size           $__internal_0_$__cuda_sm20_drsqrt_f64_slowpath_v2,(.L_x_1326 - $__internal_0_$__cuda_sm20_drsqrt_f64_slowpath_v2)
$__internal_0_$__cuda_sm20_drsqrt_f64_slowpath_v2:
[----:B------:R-:W-:Y:S01]  /*30a80*/  DSETP.NEU.AND P0, PT, R30, RZ, PT ;  /* 0x000000ff1e00722a */ /* 0x000fe20003f0d000 */
[----:B------:R-:W-:Y:S01]  /*30a90*/  BSSY.RECONVERGENT B0, `(.L_x_665) ;  /* 0x000001c000007945 */ /* 0x000fe20003800200 */
[----:B------:R-:W-:-:S12]  /*30aa0*/  LOP3.LUT R32, R31, 0x80000000, RZ, 0xc0, !PT ;  /* 0x800000001f207812 */ /* 0x000fd800078ec0ff */
[----:B------:R-:W-:Y:S05]  /*30ab0*/  @!P0 BRA `(.L_x_666) ;  /* 0x00000000005c8947 */ /* 0x000fea0003800000 */
[----:B------:R-:W-:-:S14]  /*30ac0*/  DSETP.GTU.AND P0, PT, |R30|, +INF , PT ;  /* 0x7ff000001e00742a */ /* 0x000fdc0003f0c200 */
[----:B------:R-:W-:Y:S05]  /*30ad0*/  @P0 BRA `(.L_x_667) ;  /* 0x00000000004c0947 */ /* 0x000fea0003800000 */
[----:B------:R-:W-:-:S13]  /*30ae0*/  ISETP.NE.AND P0, PT, R32, RZ, PT ;  /* 0x000000ff2000720c */ /* 0x000fda0003f05270 */
[----:B------:R-:W-:Y:S01]  /*30af0*/  @P0 IMAD.MOV.U32 R32, RZ, RZ, 0x0 ;  /* 0x00000000ff200424 */ /* 0x000fe200078e00ff */
[----:B------:R-:W-:Y:S01]  /*30b00*/  @P0 MOV R33, 0xfff80000 ;  /* 0xfff8000000210802 */ /* 0x000fe20000000f00 */
[----:B------:R-:W-:Y:S06]  /*30b10*/  @P0 BRA `(.L_x_668) ;  /* 0x00000000004c0947 */ /* 0x000fec0003800000 */
[----:B------:R-:W-:-:S14]  /*30b20*/  DSETP.NEU.AND P0, PT, |R30|, +INF , PT ;  /* 0x7ff000001e00742a */ /* 0x000fdc0003f0d200 */
[----:B------:R-:W-:Y:S01]  /*30b30*/  @!P0 CS2R R32, SRZ ;  /* 0x0000000000208805 */ /* 0x000fe2000001ff00 */
[----:B------:R-:W-:Y:S06]  /*30b40*/  @!P0 BRA `(.L_x_668) ;  /* 0x0000000000408947 */ /* 0x000fec0003800000 */
[----:B------:R-:W-:Y:S01]  /*30b50*/  DMUL R42, R30, 1.80143985094819840000e+16 ;  /* 0x435000001e2a7828 */ /* 0x000fe20000000000 */
[----:B------:R-:W-:Y:S01]  /*30b60*/  IMAD.MOV.U32 R34, RZ, RZ, 0x0 ;  /* 0x00000000ff227424 */ /* 0x000fe200078e00ff */
[----:B------:R-:W-:Y:S01]  /*30b70*/  MOV R35, 0x3fd80000 ;  /* 0x3fd8000000237802 */ /* 0x000fe20000000f00 */
[----:B------:R-:W-:-:S03]  /*30b80*/  IMAD.MOV.U32 R30, RZ, RZ, RZ ;  /* 0x000000ffff1e7224 */ /* 0x000fc600078e00ff */
[----:B------:R-:W0:Y:S03]  /*30b90*/  MUFU.RSQ64H R31, R43 ;  /* 0x0000002b001f7308 */ /* 0x000e260000001c00 */
[----:B0-----:R-:W-:-:S08]  /*30ba0*/  DMUL R32, R30, R30 ;  /* 0x0000001e1e207228 */ /* 0x001fd00000000000 */
[----:B------:R-:W-:-:S08]  /*30bb0*/  DFMA R32, R42, -R32, 1 ;  /* 0x3ff000002a20742b */ /* 0x000fd00000000820 */
[----:B------:R-:W-:Y:S02]  /*30bc0*/  DFMA R34, R32, R34, 0.5 ;  /* 0x3fe000002022742b */ /* 0x000fe40000000022 */
[----:B------:R-:W-:-:S08]  /*30bd0*/  DMUL R32, R30, R32 ;  /* 0x000000201e207228 */ /* 0x000fd00000000000 */
[----:B------:R-:W-:-:S08]  /*30be0*/  DFMA R32, R34, R32, R30 ;  /* 0x000000202220722b */ /* 0x000fd0000000001e */
[----:B------:R-:W-:Y:S01]  /*30bf0*/  DMUL R32, R32, 134217728 ;  /* 0x41a0000020207828 */ /* 0x000fe20000000000 */
[----:B------:R-:W-:Y:S10]  /*30c00*/  BRA `(.L_x_668) ;  /* 0x0000000000107947 */ /* 0x000ff40003800000 */
.L_x_667:
[----:B------:R-:W-:Y:S01]  /*30c10*/  DADD R32, R30, R30 ;  /* 0x000000001e207229 */ /* 0x000fe2000000001e */
[----:B------:R-:W-:Y:S10]  /*30c20*/  BRA `(.L_x_668) ;  /* 0x0000000000087947 */ /* 0x000ff40003800000 */
.L_x_666:
[----:B------:R-:W-:Y:S01]  /*30c30*/  LOP3.LUT R33, R32, 0x7ff00000, RZ, 0xfc, !PT ;  /* 0x7ff0000020217812 */ /* 0x000fe200078efcff */
[----:B------:R-:W-:-:S07]  /*30c40*/  IMAD.MOV.U32 R32, RZ, RZ, RZ ;  /* 0x000000ffff207224 */ /* 0x000fce00078e00ff */
.L_x_668:
[----:B------:R-:W-:Y:S05]  /*30c50*/  BSYNC.RECONVERGENT B0 ;  /* 0x0000000000007941 */ /* 0x000fea0003800200 */
.L_x_665:
[----:B------:R-:W-:Y:S01]  /*30c60*/  IMAD.MOV.U32 R41, RZ, RZ, 0x0 ;  /* 0x00000000ff297424 */ /* 0x000fe200078e00ff */
[----:B------:R-:W-:Y:S01]  /*30c70*/  MOV R31, R33 ;  /* 0x00000021001f7202 */ /* 0x000fe20000000f00 */
[----:B------:R-:W-:Y:S02]  /*30c80*/  IMAD.MOV.U32 R30, RZ, RZ, R32 ;  /* 0x000000ffff1e7224 */ /* 0x000fe400078e0020 */
[----:B------:R-:W-:Y:S05]  /*30c90*/  RET.REL.NODEC R40 `(_Z17N_Body_SimulationILi256ELi64ELb0EEvPdS0_S0_S0_S0_S0_S0_S0_S0_PKdidd) ;  /* 0xfffffcf028d87950 */ /* 0x000fea0003c3ffff */
.L_x_669:
[----:B------:R-:W-:-:S00]  /*30ca0*/  BRA `(.L_x_669) ;  /* 0xfffffffc00fc7947 */ /* 0x000fc0000383ffff */
[----:B------:R-:W-:-:S00]  /*30cb0*/  NOP ;  /* 0x0000000000007918 */ /* 0x000fc00000000000 */
        /* <DEDUP_REMOVED lines=12> */
.L_x_1326:


//--------------------- .text._Z17N_Body_SimulationILi256ELi64ELb1EEvPdS0_S0_S0_S0_S0_S0_S0_S0_PKdidd --------------------------
	.section	.text._Z17N_Body_SimulationILi256ELi64ELb1EEvPdS0_S0_S0_S0_S0_S0_S0_S0_PKdidd,"ax",@progbits
	.align	128
        .global         _Z17N_Body_SimulationILi256ELi64ELb1EEvPdS0_S0_S0_S0_S0_S0_S0_S0_PKdidd
        .type           _Z17N_Body_SimulationILi256ELi64ELb1EEvPdS0_S0_S0_S0_S0_S0_S0_S0_PKdidd,@function
        .size           _Z17N_Body_SimulationILi256ELi64ELb1EEvPdS0_S0_S0_S0_S0_S0_S0_S0_PKdidd,(.L_x_1327 - _Z17N_Body_SimulationILi256ELi64ELb1EEvPdS0_S0_S0_S0_S0_S0_S0_S0_PKdidd)
        .other          _Z17N_Body_SimulationILi256ELi64ELb1EEvPdS0_S0_S0_S0_S0_S0_S0_S0_PKdidd,@"STO_CUDA_ENTRY STV_DEFAULT"
_Z17N_Body_SimulationILi256ELi64ELb1EEvPdS0_S0_S0_S0_S0_S0_S0_S0_PKdidd:
.text._Z17N_Body_SimulationILi256ELi64ELb1EEvPdS0_S0_S0_S0_S0_S0_S0_S0_PKdidd:
[----:B------:R-:W-:Y:S01]  /*0000*/  LDC R1, c[0x0][0x37c] ;  /* 0x0000df00ff017b82 */ /* 0x000fe20000000800 */
[----:B------:R-:W0:Y:S07]  /*0010*/  S2R R2, SR_TID.X ;  /* 0x0000000000027919 */ /* 0x000e2e0000002100 */
[----:B------:R-:W1:Y:S01]  /*0020*/  LDC.64 R12, c[0x0][0x380] ;  /* 0x0000e000ff0c7b82 */ /* 0x000e620000000a00 */
[----:B------:R-:W2:Y:S01]  /*0030*/  LDCU.64 UR10, c[0x0][0x358] ;  /* 0x00006b00ff0a77ac */ /* 0x000ea20008000a00 */
[----:B------:R-:W3:Y:S01]  /*0040*/  S2R R3, SR_CTAID.X ;  /* 0x0000000000037919 */ /* 0x000ee20000002500 */
[----:B------:R-:W4:Y:S05]  /*0050*/  LDCU UR6, c[0x0][0x3d0] ;  /* 0x00007a00ff0677ac */ /* 0x000f2a0008000800 */
[----:B------:R-:W2:Y:S08]  /*0060*/  LDC.64 R10, c[0x0][0x388] ;  /* 0x0000e200ff0a7b82 */ /* 0x000eb00000000a00 */
[----:B------:R-:W4:Y:S01]  /*0070*/  LDC.64 R8, c[0x0][0x390] ;  /* 0x0000e400ff087b82 */ /* 0x000f220000000a00 */
[----:B0-----:R-:W-:-:S05]  /*0080*/  LOP3.LUT R0, R2, 0x3f, RZ, 0xc0, !PT ;  /* 0x0000003f02007812 */ /* 0x001fca00078ec0ff */
[----:B---3--:R-:W-:-:S04]  /*0090*/  IMAD R3, R3, 0x40, R0 ;  /* 0x0000004003037824 */ /* 0x008fc800078e0200 */
[----:B-1----:R-:W-:-:S04]  /*00a0*/  IMAD.WIDE R12, R3, 0x8, R12 ;  /* 0x00000008030c7825 */ /* 0x002fc800078e020c */
[C---:B--2---:R-:W-:Y:S02]  /*00b0*/  IMAD.WIDE R10, R3.reuse, 0x8, R10 ;  /* 0x00000008030a7825 */ /* 0x044fe400078e020a */
[----:B------:R-:W5:Y:S02]  /*00c0*/  LDG.E.64 R12, desc[UR10][R12.64] ;  /* 0x0000000a0c0c7981 */ /* 0x000f64000c1e1b00 */
[----:B----4-:R-:W-:Y:S02]  /*00d0*/  IMAD.WIDE R8, R3, 0x8, R8 ;  /* 0x0000000803087825 */ /* 0x010fe400078e0208 */
[----:B------:R-:W5:Y:S04]  /*00e0*/  LDG.E.64 R10, desc[UR10][R10.64] ;  /* 0x0000000a0a0a7981 */ /* 0x000f68000c1e1b00 */
[----:B------:R-:W5:Y:S01]  /*00f0*/  LDG.E.64 R8, desc[UR10][R8.64] ;  /* 0x0000000a08087981 */ /* 0x000f62000c1e1b00 */
[----:B------:R-:W-:Y:S01]  /*0100*/  UISETP.GE.AND UP0, UPT, UR6, 0x1, UPT ;  /* 0x000000010600788c */ /* 0x000fe2000bf06270 */
[----:B------:R-:W-:-:S02]  /*0110*/  CS2R R18, SRZ ;  /* 0x0000000000127805 */ /* 0x000fc4000001ff00 */
[----:B------:R-:W-:Y:S02]  /*0120*/  CS2R R20, SRZ ;  /* 0x0000000000147805 */ /* 0x000fe4000001ff00 */
[----:B------:R-:W-:-:S04]  /*0130*/  CS2R R16, SRZ ;  /* 0x0000000000107805 */ /* 0x000fc8000001ff00 */
[----:B------:R-:W-:Y:S05]  /*0140*/  BRA.U !UP0, `(.L_x_670) ;  /* 0x000002cd08687547 */ /* 0x000fea000b800000 */
[----:B------:R-:W-:Y:S01]  /*0150*/  UISETP.GE.U32.AND UP0, UPT, UR6, 0x301, UPT ;  /* 0x000003010600788c */ /* 0x000fe2000bf06070 */
[----:B------:R-:W-:Y:S01]  /*0160*/  CS2R R16, SRZ ;  /* 0x0000000000107805 */ /* 0x000fe2000001ff00 */
[----:B------:R-:W-:Y:S01]  /*0170*/  UIADD3 UR4, UPT, UPT, UR6, -0x1, URZ ;  /* 0xffffffff06047890 */ /* 0x000fe2000fffe0ff */
[----:B------:R-:W-:Y:S02]  /*0180*/  CS2R R20, SRZ ;  /* 0x0000000000147805 */ /* 0x000fe4000001ff00 */
[----:B------:R-:W-:Y:S01]  /*0190*/  CS2R R18, SRZ ;  /* 0x0000000000127805 */ /* 0x000fe2000001ff00 */
[----:B------:R-:W-:-:S03]  /*01a0*/  ULEA.HI UR5, UR4, 0x1, URZ, 0x18 ;  /* 0x0000000104057891 */ /* 0x000fc6000f8fc0ff */
[----:B------:R-:W-:Y:S01]  /*01b0*/  UMOV UR4, URZ ;  /* 0x000000ff00047c82 */ /* 0x000fe20008000000 */
[----:B------:R-:W-:Y:S08]  /*01c0*/  BRA.U !UP0, `(.L_x_671) ;  /* 0x0000023508507547 */ /* 0x000ff0000b800000 */
[----:B------:R-:W0:Y:S01]  /*01d0*/  LDCU.64 UR6, c[0x0][0x3c8] ;  /* 0x00007900ff0677ac */ /* 0x000e220008000a00 */
[----:B------:R-:W-:Y:S02]  /*01e0*/  HFMA2 R5, -RZ, RZ, 0, 0 ;  /* 0x00000000ff057431 */ /* 0x000fe400000001ff */
[----:B------:R-:W-:Y:S01]  /*01f0*/  IMAD.MOV.U32 R4, RZ, RZ, 0x1000 ;  /* 0x00001000ff047424 */ /* 0x000fe200078e00ff */
[----:B------:R-:W-:Y:S01]  /*0200*/  CS2R R16, SRZ ;  /* 0x0000000000107805 */ /* 0x000fe2000001ff00 */
[----:B------:R-:W1:Y:S01]  /*0210*/  LDCU.128 UR12, c[0x0][0x380] ;  /* 0x00007000ff0c77ac */ /* 0x000e620008000c00 */
[----:B------:R-:W2:Y:S01]  /*0220*/  LDCU.64 UR8, c[0x0][0x390] ;  /* 0x00007200ff0877ac */ /* 0x000ea20008000a00 */
[C---:B------:R-:W-:Y:S01]  /*0230*/  IMAD.WIDE.U32 R4, R2.reuse, 0x8, R4 ;  /* 0x0000000802047825 */ /* 0x040fe200078e0004 */
[----:B------:R-:W-:Y:S01]  /*0240*/  ULOP3.LUT UR5, UR5, 0x1fffffc, URZ, 0xc0, !UPT ;  /* 0x01fffffc05057892 */ /* 0x000fe2000f8ec0ff */
[----:B------:R-:W3:Y:S02]  /*0250*/  LDCU.64 UR16, c[0x0][0x3e0] ;  /* 0x00007c00ff1077ac */ /* 0x000ee40008000a00 */
[----:B------:R-:W-:Y:S01]  /*0260*/  IMAD.SHL.U32 R2, R2, 0x8, RZ ;  /* 0x0000000802027824 */ /* 0x000fe200078e00ff */
[C---:B0-----:R-:W-:Y:S01]  /*0270*/  IADD3 R6, P2, PT, R4.reuse, UR6, RZ ;  /* 0x0000000604067c10 */ /* 0x041fe2000ff5e0ff */
[----:B------:R-:W-:Y:S01]  /*0280*/  UIADD3 UR5, UPT, UPT, -UR5, URZ, URZ ;  /* 0x000000ff05057290 */ /* 0x000fe2000fffe1ff */
[----:B------:R-:W-:Y:S01]  /*0290*/  UMOV UR4, URZ ;  /* 0x000000ff00047c82 */ /* 0x000fe20008000000 */
[----:B-1----:R-:W-:-:S02]  /*02a0*/  IADD3 R22, P0, PT, R4, UR12, RZ ;  /* 0x0000000c04167c10 */ /* 0x002fc4000ff1e0ff */
[C---:B------:R-:W-:Y:S02]  /*02b0*/  IADD3 R14, P1, PT, R4.reuse, UR14, RZ ;  /* 0x0000000e040e7c10 */ /* 0x040fe4000ff3e0ff */
[----:B--2---:R-:W-:Y:S02]  /*02c0*/  IADD3 R4, P3, PT, R4, UR8, RZ ;  /* 0x0000000804047c10 */ /* 0x004fe4000ff7e0ff */
[C---:B------:R-:W-:Y:S02]  /*02d0*/  IADD3.X R23, PT, PT, R5.reuse, UR13, RZ, P0, !PT ;  /* 0x0000000d05177c10 */ /* 0x040fe400087fe4ff */
[C---:B------:R-:W-:Y:S02]  /*02e0*/  IADD3.X R15, PT, PT, R5.reuse, UR15, RZ, P1, !PT ;  /* 0x0000000f050f7c10 */ /* 0x040fe40008ffe4ff */
[C---:B------:R-:W-:Y:S02]  /*02f0*/  IADD3.X R7, PT, PT, R5.reuse, UR7, RZ, P2, !PT ;  /* 0x0000000705077c10 */ /* 0x040fe400097fe4ff */
[----:B---3--:R-:W-:-:S07]  /*0300*/  IADD3.X R5, PT, PT, R5, UR9, RZ, P3, !PT ;  /* 0x0000000905057c10 */ /* 0x008fce0009ffe4ff */
.L_x_1184:
[----:B------:R-:W2:Y:S04]  /*0310*/  LDG.E.64 R24, desc[UR10][R22.64+-0x1000] ;  /* 0xfff0000a16187981 */ /* 0x000ea8000c1e1b00 */
[----:B------:R-:W3:Y:S04]  /*0320*/  LDG.E.64 R28, desc[UR10][R14.64+-0x1000] ;  /* 0xfff0000a0e1c7981 */ /* 0x000ee8000c1e1b00 */
[----:B------:R-:W4:Y:S04]  /*0330*/  LDG.E.64 R32, desc[UR10][R4.64+-0x1000] ;  /* 0xfff0000a04207981 */ /* 0x000f28000c1e1b00 */
[----:B------:R-:W4:Y:S01]  /*0340*/  LDG.E.64 R34, desc[UR10][R6.64+-0x1000] ;  /* 0xfff0000a06227981 */ /* 0x000f22000c1e1b00 */
[----:B------:R-:W0:Y:S01]  /*0350*/  S2UR UR9, SR_CgaCtaId ;  /* 0x00000000000979c3 */ /* 0x000e220000008800 */
[----:B------:R-:W-:Y:S01]  /*0360*/  UMOV UR6, 0x400 ;  /* 0x0000040000067882 */ /* 0x000fe20000000000 */
[----:B------:R-:W-:Y:S01]  /*0370*/  LOP3.LUT R0, R2, 0x1e00, RZ, 0xc0, !PT ;  /* 0x00001e0002007812 */ /* 0x000fe200078ec0ff */
[----:B------:R-:W-:Y:S01]  /*0380*/  UIADD3 UR7, UPT, UPT, UR6, 0x800, URZ ;  /* 0x0000080006077890 */ /* 0x000fe2000fffe0ff */
[----:B------:R-:W-:Y:S01]  /*0390*/  BSSY.RECONVERGENT B1, `(.L_x_672) ;  /* 0x0000026000017945 */ /* 0x000fe20003800200 */
[----:B------:R-:W-:-:S02]  /*03a0*/  UIADD3 UR8, UPT, UPT, UR6, 0x1000, URZ ;  /* 0x0000100006087890 */ /* 0x000fc4000fffe0ff */
[----:B0-----:R-:W-:Y:S02]  /*03b0*/  ULEA UR12, UR9, UR6, 0x18 ;  /* 0x00000006090c7291 */ /* 0x001fe4000f8ec0ff */
[----:B------:R-:W-:Y:S02]  /*03c0*/  UIADD3 UR6, UPT, UPT, UR6, 0x1800, URZ ;  /* 0x0000180006067890 */ /* 0x000fe4000fffe0ff */
[----:B------:R-:W-:Y:S02]  /*03d0*/  ULEA UR7, UR9, UR7, 0x18 ;  /* 0x0000000709077291 */ /* 0x000fe4000f8ec0ff */
[----:B------:R-:W-:Y:S02]  /*03e0*/  ULEA UR8, UR9, UR8, 0x18 ;  /* 0x0000000809087291 */ /* 0x000fe4000f8ec0ff */
[----:B------:R-:W-:Y:S01]  /*03f0*/  ULEA UR6, UR9, UR6, 0x18 ;  /* 0x0000000609067291 */ /* 0x000fe2000f8ec0ff */
[----:B--2---:R-:W-:Y:S04]  /*0400*/  STS.64 [R2+UR12], R24 ;  /* 0x0000001802007988 */ /* 0x004fe80008000a0c */
[----:B---3--:R-:W-:Y:S04]  /*0410*/  STS.64 [R2+UR7], R28 ;  /* 0x0000001c02007988 */ /* 0x008fe80008000a07 */
[----:B----4-:R-:W-:Y:S04]  /*0420*/  STS.64 [R2+UR8], R32 ;  /* 0x0000002002007988 */ /* 0x010fe80008000a08 */
[----:B------:R0:W-:Y:S01]  /*0430*/  STS.64 [R2+UR6], R34 ;  /* 0x0000002202007988 */ /* 0x0001e20008000a06 */
[----:B------:R-:W-:Y:S01]  /*0440*/  BAR.SYNC.DEFER_BLOCKING 0x0 ;  /* 0x0000000000007b1d */ /* 0x000fe20000010000 */
[----:B0-----:R-:W-:Y:S01]  /*0450*/  MOV R34, 0x0 ;  /* 0x0000000000227802 */ /* 0x001fe20000000f00 */
[----:B------:R-:W-:-:S04]  /*0460*/  IMAD.MOV.U32 R35, RZ, RZ, 0x3fd80000 ;  /* 0x3fd80000ff237424 */ /* 0x000fc800078e00ff */
[----:B------:R-:W0:Y:S04]  /*0470*/  LDS.64 R30, [R0+UR7] ;  /* 0x00000007001e7984 */ /* 0x000e280008000a00 */
[----:B------:R-:W1:Y:S04]  /*0480*/  LDS.64 R26, [R0+UR12] ;  /* 0x0000000c001a7984 */ /* 0x000e680008000a00 */
[----:B------:R-:W2:Y:S01]  /*0490*/  LDS.64 R36, [R0+UR8] ;  /* 0x0000000800247984 */ /* 0x000ea20008000a00 */
[----:B0----5:R-:W-:Y:S02]  /*04a0*/  DADD R30, -R10, R30 ;  /* 0x000000000a1e7229 */ /* 0x021fe4000000011e */
[----:B-1----:R-:W-:-:S06]  /*04b0*/  DADD R26, -R12, R26 ;  /* 0x000000000c1a7229 */ /* 0x002fcc000000011a */
[----:B------:R-:W-:Y:S02]  /*04c0*/  DMUL R38, R30, R30 ;  /* 0x0000001e1e267228 */ /* 0x000fe40000000000 */
[----:B--2---:R-:W-:Y:S01]  /*04d0*/  DADD R24, -R8, R36 ;  /* 0x0000000008187229 */ /* 0x004fe20000000124 */
[----:B------:R-:W-:-:S05]  /*04e0*/  IMAD.MOV.U32 R36, RZ, RZ, RZ ;  /* 0x000000ffff247224 */ /* 0x000fca00078e00ff */
[----:B------:R-:W-:-:S08]  /*04f0*/  DFMA R38, R26, R26, R38 ;  /* 0x0000001a1a26722b */ /* 0x000fd00000000026 */
[----:B------:R-:W-:-:S08]  /*0500*/  DFMA R28, R24, R24, R38 ;  /* 0x00000018181c722b */ /* 0x000fd00000000026 */
[----:B------:R-:W-:-:S06]  /*0510*/  DADD R28, R28, UR16 ;  /* 0x000000101c1c7e29 */ /* 0x000fcc0008000000 */
        /* <DEDUP_REMOVED lines=10> */
[----:B------:R-:W-:Y:S05]  /*05c0*/  CALL.REL.NOINC `($__internal_1_$__cuda_sm20_drsqrt_f64_slowpath_v2) ;  /* 0x000002cc00d87944 */ /* 0x000fea0003c00000 */
[----:B------:R-:W-:Y:S01]  /*05d0*/  MOV R32, R28 ;  /* 0x0000001c00207202 */ /* 0x000fe20000000f00 */
[----:B------:R-:W-:-:S07]  /*05e0*/  IMAD.MOV.U32 R33, RZ, RZ, R29 ;  /* 0x000000ffff217224 */ /* 0x000fce00078e001d */
.L_x_673:
[----:B------:R-:W-:Y:S05]  /*05f0*/  BSYNC.RECONVERGENT B1 ;  /* 0x0000000000017941 */ /* 0x000fea0003800200 */
.L_x_672:
[----:B------:R-:W0:Y:S01]  /*0600*/  LDS.64 R28, [R0+UR6] ;  /* 0x00000006001c7984 */ /* 0x000e220008000a00 */
[-C--:B------:R-:W-:Y:S01]  /*0610*/  DMUL R34, R32, R32.reuse ;  /* 0x0000002020227228 */ /* 0x080fe20000000000 */
[----:B------:R-:W-:Y:S02]  /*0620*/  BSSY.RECONVERGENT B1, `(.L_x_674) ;  /* 0x0000022000017945 */ /* 0x000fe40003800200 */
[----:B------:R-:W1:Y:S05]  /*0630*/  LDS.64 R38, [R0+UR12+0x8] ;  /* 0x0000080c00267984 */ /* 0x000e6a0008000a00 */
[----:B------:R-:W-:Y:S02]  /*0640*/  DMUL R32, R34, R32 ;  /* 0x0000002022207228 */ /* 0x000fe40000000000 */
[----:B------:R-:W2:Y:S06]  /*0650*/  LDS.64 R34, [R0+UR7+0x8] ;  /* 0x0000080700227984 */ /* 0x000eac0008000a00 */
[----:B0-----:R-:W-:-:S02]  /*0660*/  DMUL R28, R32, R28 ;  /* 0x0000001c201c7228 */ /* 0x001fc40000000000 */
[----:B------:R-:W0:Y:S01]  /*0670*/  LDS.64 R32, [R0+UR8+0x8] ;  /* 0x0000080800207984 */ /* 0x000e220008000a00 */
[----:B-1----:R-:W-:-:S05]  /*0680*/  DADD R38, -R12, R38 ;  /* 0x000000000c267229 */ /* 0x002fca0000000126 */
[-C--:B------:R-:W-:Y:S02]  /*0690*/  DFMA R18, R26, R28.reuse, R18 ;  /* 0x0000001c1a12722b */ /* 0x080fe40000000012 */
[-C--:B------:R-:W-:Y:S02]  /*06a0*/  DFMA R20, R30, R28.reuse, R20 ;  /* 0x0000001c1e14722b */ /* 0x080fe40000000014 */
[----:B--2---:R-:W-:Y:S02]  /*06b0*/  DADD R26, -R10, R34 ;  /* 0x000000000a1a7229 */ /* 0x004fe40000000122 */
[----:B------:R-:W-:-:S06]  /*06c0*/  DFMA R16, R24, R28, R16 ;  /* 0x0000001c1810722b */ /* 0x000fcc0000000010 */
[----:B------:R-:W-:Y:S02]  /*06d0*/  DMUL R34, R26, R26 ;  /* 0x0000001a1a227228 */ /* 0x000fe40000000000 */
[----:B0-----:R-:W-:-:S06]  /*06e0*/  DADD R30, -R8, R32 ;  /* 0x00000000081e7229 */ /* 0x001fcc0000000120 */
[----:B------:R-:W-:Y:S01]  /*06f0*/  DFMA R32, R38, R38, R34 ;  /* 0x000000262620722b */ /* 0x000fe20000000022 */
[----:B------:R-:W-:-:S07]  /*0700*/  IMAD.MOV.U32 R34, RZ, RZ, RZ ;  /* 0x000000ffff227224 */ /* 0x000fce00078e00ff */
        /* <DEDUP_REMOVED lines=13> */
[----:B------:R-:W-:Y:S01]  /*07e0*/  MOV R28, R24 ;  /* 0x00000018001c7202 */ /* 0x000fe20000000f00 */
[----:B------:R-:W-:Y:S01]  /*07f0*/  IMAD.MOV.U32 R29, RZ, RZ, R25 ;  /* 0x000000ffff1d7224 */ /* 0x000fe200078e0019 */
[----:B------:R-:W-:-:S07]  /*0800*/  MOV R33, 0x820 ;  /* 0x0000082000217802 */ /* 0x000fce0000000f00 */
[----:B------:R-:W-:Y:S05]  /*0810*/  CALL.REL.NOINC `($__internal_1_$__cuda_sm20_drsqrt_f64_slowpath_v2) ;  /* 0x000002cc00447944 */ /* 0x000fea0003c00000 */
[----:B------:R-:W-:Y:S01]  /*0820*/  IMAD.MOV.U32 R32, RZ, RZ, R28 ;  /* 0x000000ffff207224 */ /* 0x000fe200078e001c */
[----:B------:R-:W-:-:S07]  /*0830*/  MOV R33, R29 ;  /* 0x0000001d00217202 */ /* 0x000fce0000000f00 */
.L_x_675:
[----:B------:R-:W-:Y:S05]  /*0840*/  BSYNC.RECONVERGENT B1 ;  /* 0x0000000000017941 */ /* 0x000fea0003800200 */
.L_x_674:
[----:B------:R-:W0:Y:S01]  /*0850*/  LDS.64 R28, [R0+UR6+0x8] ;  /* 0x00000806001c7984 */ /* 0x000e220008000a00 */
[-C--:B------:R-:W-:Y:S01]  /*0860*/  DMUL R24, R32, R32.reuse ;  /* 0x0000002020187228 */ /* 0x080fe20000000000 */
[----:B------:R-:W-:Y:S01]  /*0870*/  IMAD.MOV.U32 R34, RZ, RZ, RZ ;  /* 0x000000ffff227224 */ /* 0x000fe200078e00ff */
[----:B------:R-:W-:Y:S06]  /*0880*/  BSSY.RECONVERGENT B1, `(.L_x_676) ;  /* 0x000001f000017945 */ /* 0x000fec0003800200 */
[----:B------:R-:W-:Y:S02]  /*0890*/  DMUL R32, R24, R32 ;  /* 0x0000002018207228 */ /* 0x000fe40000000000 */
[----:B------:R-:W1:Y:S06]  /*08a0*/  LDS.64 R24, [R0+UR7+0x10] ;  /* 0x0000100700187984 */ /* 0x000e6c0008000a00 */
[----:B0-----:R-:W-:-:S02]  /*08b0*/  DMUL R28, R32, R28 ;  /* 0x0000001c201c7228 */ /* 0x001fc40000000000 */
[----:B------:R-:W0:Y:S06]  /*08c0*/  LDS.64 R32, [R0+UR12+0x10] ;  /* 0x0000100c00207984 */ /* 0x000e2c0008000a00 */
[-C--:B------:R-:W-:Y:S01]  /*08d0*/  DFMA R18, R38, R28.reuse, R18 ;  /* 0x0000001c2612722b */ /* 0x080fe20000000012 */
[----:B------:R-:W2:Y:S01]  /*08e0*/  LDS.64 R38, [R0+UR8+0x10] ;  /* 0x0000100800267984 */ /* 0x000ea20008000a00 */
[----:B-1----:R-:W-:Y:S02]  /*08f0*/  DADD R24, -R10, R24 ;  /* 0x000000000a187229 */ /* 0x002fe40000000118 */
[----:B------:R-:W-:-:S02]  /*0900*/  DFMA R20, R26, R28, R20 ;  /* 0x0000001c1a14722b */ /* 0x000fc40000000014 */
[----:B------:R-:W-:Y:S02]  /*0910*/  DFMA R16, R30, R28, R16 ;  /* 0x0000001c1e10722b */ /* 0x000fe40000000010 */
[----:B0-----:R-:W-:Y:S02]  /*0920*/  DADD R26, -R12, R32 ;  /* 0x000000000c1a7229 */ /* 0x001fe40000000120 */
        /* <DEDUP_REMOVED lines=18> */
[----:B------:R-:W-:Y:S01]  /*0a50*/  IMAD.MOV.U32 R30, RZ, RZ, R28 ;  /* 0x000000ffff1e7224 */ /* 0x000fe200078e001c */
[----:B------:R-:W-:-:S07]  /*0a60*/  MOV R31, R29 ;  /* 0x0000001d001f7202 */ /* 0x000fce0000000f00 */
.L_x_677:
[----:B------:R-:W-:Y:S05]  /*0a70*/  BSYNC.RECONVERGENT B1 ;  /* 0x0000000000017941 */ /* 0x000fea0003800200 */
.L_x_676:
[----:B------:R-:W0:Y:S01]  /*0a80*/  LDS.64 R28, [R0+UR6+0x10] ;  /* 0x00001006001c7984 */ /* 0x000e220008000a00 */
[-C--:B------:R-:W-:Y:S01]  /*0a90*/  DMUL R32, R30, R30.reuse ;  /* 0x0000001e1e207228 */ /* 0x080fe20000000000 */
[----:B------:R-:W-:Y:S01]  /*0aa0*/  IMAD.MOV.U32 R36, RZ, RZ, RZ ;  /* 0x000000ffff247224 */ /* 0x000fe200078e00ff */
[----:B------:R-:W-:Y:S01]  /*0ab0*/  BSSY.RECONVERGENT B1, `(.L_x_678) ;  /* 0x000001f000017945 */ /* 0x000fe20003800200 */
[----:B------:R-:W1:Y:S05]  /*0ac0*/  LDS.64 R34, [R0+UR7+0x18] ;  /* 0x0000180700227984 */ /* 0x000e6a0008000a00 */
[----:B------:R-:W-:Y:S01]  /*0ad0*/  DMUL R32, R32, R30 ;  /* 0x0000001e20207228 */ /* 0x000fe20000000000 */
[----:B------:R-:W2:Y:S07]  /*0ae0*/  LDS.64 R30, [R0+UR12+0x18] ;  /* 0x0000180c001e7984 */ /* 0x000eae0008000a00 */
[----:B0-----:R-:W-:-:S02]  /*0af0*/  DMUL R28, R32, R28 ;  /* 0x0000001c201c7228 */ /* 0x001fc40000000000 */
[----:B------:R-:W0:Y:S06]  /*0b00*/  LDS.64 R32, [R0+UR8+0x18] ;  /* 0x0000180800207984 */ /* 0x000e2c0008000a00 */
[-C--:B------:R-:W-:Y:S02]  /*0b10*/  DFMA R18, R26, R28.reuse, R18 ;  /* 0x0000001c1a12722b */ /* 0x080fe40000000012 */
[----:B-1----:R-:W-:Y:S02]  /*0b20*/  DADD R26, -R10, R34 ;  /* 0x000000000a1a7229 */ /* 0x002fe40000000122 */
[----:B------:R-:W-:-:S02]  /*0b30*/  DFMA R20, R24, R28, R20 ;  /* 0x0000001c1814722b */ /* 0x000fc40000000014 */
[----:B--2---:R-:W-:Y:S02]  /*0b40*/  DADD R24, -R12, R30 ;  /* 0x000000000c187229 */ /* 0x004fe4000000011e */
[----:B------:R-:W-:Y:S02]  /*0b50*/  DFMA R16, R38, R28, R16 ;  /* 0x0000001c2610722b */ /* 0x000fe40000000010 */
[----:B------:R-:W-:Y:S02]  /*0b60*/  DMUL R34, R26, R26 ;  /* 0x0000001a1a227228 */ /* 0x000fe40000000000 */
[----:B0-----:R-:W-:-:S06]  /*0b70*/  DADD R30, -R8, R32 ;  /* 0x00000000081e7229 */ /* 0x001fcc0000000120 */
[----:B------:R-:W-:Y:S01]  /*0b80*/  DFMA R32, R24, R24, R34 ;  /* 0x000000181820722b */ /* 0x000fe20000000022 */
[----:B------:R-:W-:Y:S01]  /*0b90*/  IMAD.MOV.U32 R34, RZ, RZ, 0x0 ;  /* 0x00000000ff227424 */ /* 0x000fe200078e00ff */
[----:B------:R-:W-:-:S06]  /*0ba0*/  MOV R35, 0x3fd80000 ;  /* 0x3fd8000000237802 */ /* 0x000fcc0000000f00 */
        /* <DEDUP_REMOVED lines=15> */
.L_x_679:
[----:B------:R-:W-:Y:S05]  /*0ca0*/  BSYNC.RECONVERGENT B1 ;  /* 0x0000000000017941 */ /* 0x000fea0003800200 */
.L_x_678:
[----:B------:R-:W0:Y:S01]  /*0cb0*/  LDS.64 R28, [R0+UR6+0x18] ;  /* 0x00001806001c7984 */ /* 0x000e220008000a00 */
        /* <DEDUP_REMOVED lines=11> */
[----:B------:R-:W-:Y:S01]  /*0d70*/  DFMA R16, R30, R28, R16 ;  /* 0x0000001c1e10722b */ /* 0x000fe20000000010 */
[----:B------:R-:W-:Y:S01]  /*0d80*/  IMAD.MOV.U32 R34, RZ, RZ, RZ ;  /* 0x000000ffff227224 */ /* 0x000fe200078e00ff */
[----:B0-----:R-:W-:-:S04]  /*0d90*/  DADD R26, -R12, R32 ;  /* 0x000000000c1a7229 */ /* 0x001fc80000000120 */
[----:B------:R-:W-:-:S08]  /*0da0*/  DMUL R32, R24, R24 ;  /* 0x0000001818207228 */ /* 0x000fd00000000000 */
        /* <DEDUP_REMOVED lines=18> */
.L_x_681:
[----:B------:R-:W-:Y:S05]  /*0ed0*/  BSYNC.RECONVERGENT B1 ;  /* 0x0000000000017941 */ /* 0x000fea0003800200 */
.L_x_680:
        /* <DEDUP_REMOVED lines=34> */
.L_x_683:
[----:B------:R-:W-:Y:S05]  /*1100*/  BSYNC.RECONVERGENT B1 ;  /* 0x0000000000017941 */ /* 0x000fea0003800200 */
.L_x_682:
        /* <DEDUP_REMOVED lines=34> */
.L_x_685:
[----:B------:R-:W-:Y:S05]  /*1330*/  BSYNC.RECONVERGENT B1 ;  /* 0x0000000000017941 */ /* 0x000fea0003800200 */
.L_x_684:
        /* <DEDUP_REMOVED lines=34> */
.L_x_687:
[----:B------:R-:W-:Y:S05]  /*1560*/  BSYNC.RECONVERGENT B1 ;  /* 0x0000000000017941 */ /* 0x000fea0003800200 */
.L_x_686:
        /* <DEDUP_REMOVED lines=34> */
.L_x_689:
[----:B------:R-:W-:Y:S05]  /*1790*/  BSYNC.RECONVERGENT B1 ;  /* 0x0000000000017941 */ /* 0x000fea0003800200 */
.L_x_688:
        /* <DEDUP_REMOVED lines=34> */
.L_x_691:
[----:B------:R-:W-:Y:S05]  /*19c0*/  BSYNC.RECONVERGENT B1 ;  /* 0x0000000000017941 */ /* 0x000fea0003800200 */
.L_x_690:
        /* <DEDUP_REMOVED lines=34> */
.L_x_693:
[----:B------:R-:W-:Y:S05]  /*1bf0*/  BSYNC.RECONVERGENT B1 ;  /* 0x0000000000017941 */ /* 0x000fea0003800200 */
.L_x_692:
        /* <DEDUP_REMOVED lines=34> */
.L_x_695:
[----:B------:R-:W-:Y:S05]  /*1e20*/  BSYNC.RECONVERGENT B1 ;  /* 0x0000000000017941 */ /* 0x000fea0003800200 */
.L_x_694:
        /* <DEDUP_REMOVED lines=34> */
.L_x_697:
[----:B------:R-:W-:Y:S05]  /*2050*/  BSYNC.RECONVERGENT B1 ;  /* 0x0000000000017941 */ /* 0x000fea0003800200 */
.L_x_696:
        /* <DEDUP_REMOVED lines=34> */
.L_x_699:
[----:B------:R-:W-:Y:S05]  /*2280*/  BSYNC.RECONVERGENT B1 ;  /* 0x0000000000017941 */ /* 0x000fea0003800200 */
.L_x_698:
        /* <DEDUP_REMOVED lines=34> */
.L_x_701:
[----:B------:R-:W-:Y:S05]  /*24b0*/  BSYNC.RECONVERGENT B1 ;  /* 0x0000000000017941 */ /* 0x000fea0003800200 */
.L_x_700:
        /* <DEDUP_REMOVED lines=34> */
.L_x_703:
[----:B------:R-:W-:Y:S05]  /*26e0*/  BSYNC.RECONVERGENT B1 ;  /* 0x0000000000017941 */ /* 0x000fea0003800200 */
.L_x_702:
        /* <DEDUP_REMOVED lines=34> */
.L_x_705:
[----:B------:R-:W-:Y:S05]  /*2910*/  BSYNC.RECONVERGENT B1 ;  /* 0x0000000000017941 */ /* 0x000fea0003800200 */
.L_x_704:
        /* <DEDUP_REMOVED lines=34> */
.L_x_707:
[----:B------:R-:W-:Y:S05]  /*2b40*/  BSYNC.RECONVERGENT B1 ;  /* 0x0000000000017941 */ /* 0x000fea0003800200 */
.L_x_706:
        /* <DEDUP_REMOVED lines=34> */
.L_x_709:
[----:B------:R-:W-:Y:S05]  /*2d70*/  BSYNC.RECONVERGENT B1 ;  /* 0x0000000000017941 */ /* 0x000fea0003800200 */
.L_x_708:
        /* <DEDUP_REMOVED lines=34> */
.L_x_711:
[----:B------:R-:W-:Y:S05]  /*2fa0*/  BSYNC.RECONVERGENT B1 ;  /* 0x0000000000017941 */ /* 0x000fea0003800200 */
.L_x_710:
        /* <DEDUP_REMOVED lines=34> */
.L_x_713:
[----:B------:R-:W-:Y:S05]  /*31d0*/  BSYNC.RECONVERGENT B1 ;  /* 0x0000000000017941 */ /* 0x000fea0003800200 */
.L_x_712:
        /* <DEDUP_REMOVED lines=34> */
.L_x_715:
[----:B------:R-:W-:Y:S05]  /*3400*/  BSYNC.RECONVERGENT B1 ;  /* 0x0000000000017941 */ /* 0x000fea0003800200 */
.L_x_714:
        /* <DEDUP_REMOVED lines=34> */
.L_x_717:
[----:B------:R-:W-:Y:S05]  /*3630*/  BSYNC.RECONVERGENT B1 ;  /* 0x0000000000017941 */ /* 0x000fea0003800200 */
.L_x_716:
        /* <DEDUP_REMOVED lines=34> */
.L_x_719:
[----:B------:R-:W-:Y:S05]  /*3860*/  BSYNC.RECONVERGENT B1 ;  /* 0x0000000000017941 */ /* 0x000fea0003800200 */
.L_x_718:
        /* <DEDUP_REMOVED lines=34> */
.L_x_721:
[----:B------:R-:W-:Y:S05]  /*3a90*/  BSYNC.RECONVERGENT B1 ;  /* 0x0000000000017941 */ /* 0x000fea0003800200 */
.L_x_720:
        /* <DEDUP_REMOVED lines=34> */
.L_x_723:
[----:B------:R-:W-:Y:S05]  /*3cc0*/  BSYNC.RECONVERGENT B1 ;  /* 0x0000000000017941 */ /* 0x000fea0003800200 */
.L_x_722:
        /* <DEDUP_REMOVED lines=34> */
.L_x_725:
[----:B------:R-:W-:Y:S05]  /*3ef0*/  BSYNC.RECONVERGENT B1 ;  /* 0x0000000000017941 */ /* 0x000fea0003800200 */
.L_x_724:
        /* <DEDUP_REMOVED lines=34> */
.L_x_727:
[----:B------:R-:W-:Y:S05]  /*4120*/  BSYNC.RECONVERGENT B1 ;  /* 0x0000000000017941 */ /* 0x000fea0003800200 */
.L_x_726:
        /* <DEDUP_REMOVED lines=34> */
.L_x_729:
[----:B------:R-:W-:Y:S05]  /*4350*/  BSYNC.RECONVERGENT B1 ;  /* 0x0000000000017941 */ /* 0x000fea0003800200 */
.L_x_728:
        /* <DEDUP_REMOVED lines=34> */
.L_x_731:
[----:B------:R-:W-:Y:S05]  /*4580*/  BSYNC.RECONVERGENT B1 ;  /* 0x0000000000017941 */ /* 0x000fea0003800200 */
.L_x_730:
        /* <DEDUP_REMOVED lines=34> */
.L_x_733:
[----:B------:R-:W-:Y:S05]  /*47b0*/  BSYNC.RECONVERGENT B1 ;  /* 0x0000000000017941 */ /* 0x000fea0003800200 */
.L_x_732:
        /* <DEDUP_REMOVED lines=34> */
.L_x_735:
[----:B------:R-:W-:Y:S05]  /*49e0*/  BSYNC.RECONVERGENT B1 ;  /* 0x0000000000017941 */ /* 0x000fea0003800200 */
.L_x_734:
        /* <DEDUP_REMOVED lines=34> */
.L_x_737:
[----:B------:R-:W-:Y:S05]  /*4c10*/  BSYNC.RECONVERGENT B1 ;  /* 0x0000000000017941 */ /* 0x000fea0003800200 */
.L_x_736:
        /* <DEDUP_REMOVED lines=34> */
.L_x_739:
[----:B------:R-:W-:Y:S05]  /*4e40*/  BSYNC.RECONVERGENT B1 ;  /* 0x0000000000017941 */ /* 0x000fea0003800200 */
.L_x_738:
        /* <DEDUP_REMOVED lines=34> */
.L_x_741:
[----:B------:R-:W-:Y:S05]  /*5070*/  BSYNC.RECONVERGENT B1 ;  /* 0x0000000000017941 */ /* 0x000fea0003800200 */
.L_x_740:
        /* <DEDUP_REMOVED lines=34> */
.L_x_743:
[----:B------:R-:W-:Y:S05]  /*52a0*/  BSYNC.RECONVERGENT B1 ;  /* 0x0000000000017941 */ /* 0x000fea0003800200 */
.L_x_742:
        /* <DEDUP_REMOVED lines=34> */
.L_x_745:
[----:B------:R-:W-:Y:S05]  /*54d0*/  BSYNC.RECONVERGENT B1 ;  /* 0x0000000000017941 */ /* 0x000fea0003800200 */
.L_x_744:
        /* <DEDUP_REMOVED lines=34> */
.L_x_747:
[----:B------:R-:W-:Y:S05]  /*5700*/  BSYNC.RECONVERGENT B1 ;  /* 0x0000000000017941 */ /* 0x000fea0003800200 */
.L_x_746:
        /* <DEDUP_REMOVED lines=34> */
.L_x_749:
[----:B------:R-:W-:Y:S05]  /*5930*/  BSYNC.RECONVERGENT B1 ;  /* 0x0000000000017941 */ /* 0x000fea0003800200 */
.L_x_748:
        /* <DEDUP_REMOVED lines=34> */
.L_x_751:
[----:B------:R-:W-:Y:S05]  /*5b60*/  BSYNC.RECONVERGENT B1 ;  /* 0x0000000000017941 */ /* 0x000fea0003800200 */
.L_x_750:
        /* <DEDUP_REMOVED lines=34> */
.L_x_753:
[----:B------:R-:W-:Y:S05]  /*5d90*/  BSYNC.RECONVERGENT B1 ;  /* 0x0000000000017941 */ /* 0x000fea0003800200 */
.L_x_752:
        /* <DEDUP_REMOVED lines=34> */
.L_x_755:
[----:B------:R-:W-:Y:S05]  /*5fc0*/  BSYNC.RECONVERGENT B1 ;  /* 0x0000000000017941 */ /* 0x000fea0003800200 */
.L_x_754:
        /* <DEDUP_REMOVED lines=34> */
.L_x_757:
[----:B------:R-:W-:Y:S05]  /*61f0*/  BSYNC.RECONVERGENT B1 ;  /* 0x0000000000017941 */ /* 0x000fea0003800200 */
.L_x_756:
        /* <DEDUP_REMOVED lines=34> */
.L_x_759:
[----:B------:R-:W-:Y:S05]  /*6420*/  BSYNC.RECONVERGENT B1 ;  /* 0x0000000000017941 */ /* 0x000fea0003800200 */
.L_x_758:
        /* <DEDUP_REMOVED lines=34> */
.L_x_761:
[----:B------:R-:W-:Y:S05]  /*6650*/  BSYNC.RECONVERGENT B1 ;  /* 0x0000000000017941 */ /* 0x000fea0003800200 */
.L_x_760:
        /* <DEDUP_REMOVED lines=34> */
.L_x_763:
[----:B------:R-:W-:Y:S05]  /*6880*/  BSYNC.RECONVERGENT B1 ;  /* 0x0000000000017941 */ /* 0x000fea0003800200 */
.L_x_762:
        /* <DEDUP_REMOVED lines=34> */
.L_x_765:
[----:B------:R-:W-:Y:S05]  /*6ab0*/  BSYNC.RECONVERGENT B1 ;  /* 0x0000000000017941 */ /* 0x000fea0003800200 */
.L_x_764:
        /* <DEDUP_REMOVED lines=34> */
.L_x_767:
[----:B------:R-:W-:Y:S05]  /*6ce0*/  BSYNC.RECONVERGENT B1 ;  /* 0x0000000000017941 */ /* 0x000fea0003800200 */
.L_x_766:
        /* <DEDUP_REMOVED lines=34> */
.L_x_769:
[----:B------:R-:W-:Y:S05]  /*6f10*/  BSYNC.RECONVERGENT B1 ;  /* 0x0000000000017941 */ /* 0x000fea0003800200 */
.L_x_768:
        /* <DEDUP_REMOVED lines=34> */
.L_x_771:
[----:B------:R-:W-:Y:S05]  /*7140*/  BSYNC.RECONVERGENT B1 ;  /* 0x0000000000017941 */ /* 0x000fea0003800200 */
.L_x_770:
        /* <DEDUP_REMOVED lines=34> */
.L_x_773:
[----:B------:R-:W-:Y:S05]  /*7370*/  BSYNC.RECONVERGENT B1 ;  /* 0x0000000000017941 */ /* 0x000fea0003800200 */
.L_x_772:
        /* <DEDUP_REMOVED lines=34> */
.L_x_775:
[----:B------:R-:W-:Y:S05]  /*75a0*/  BSYNC.RECONVERGENT B1 ;  /* 0x0000000000017941 */ /* 0x000fea0003800200 */
.L_x_774:
        /* <DEDUP_REMOVED lines=34> */
.L_x_777:
[----:B------:R-:W-:Y:S05]  /*77d0*/  BSYNC.RECONVERGENT B1 ;  /* 0x0000000000017941 */ /* 0x000fea0003800200 */
.L_x_776:
        /* <DEDUP_REMOVED lines=34> */
.L_x_779:
[----:B------:R-:W-:Y:S05]  /*7a00*/  BSYNC.RECONVERGENT B1 ;  /* 0x0000000000017941 */ /* 0x000fea0003800200 */
.L_x_778:
        /* <DEDUP_REMOVED lines=34> */
.L_x_781:
[----:B------:R-:W-:Y:S05]  /*7c30*/  BSYNC.RECONVERGENT B1 ;  /* 0x0000000000017941 */ /* 0x000fea0003800200 */
.L_x_780:
        /* <DEDUP_REMOVED lines=34> */
.L_x_783:
[----:B------:R-:W-:Y:S05]  /*7e60*/  BSYNC.RECONVERGENT B1 ;  /* 0x0000000000017941 */ /* 0x000fea0003800200 */
.L_x_782:
        /* <DEDUP_REMOVED lines=34> */
.L_x_785:
[----:B------:R-:W-:Y:S05]  /*8090*/  BSYNC.RECONVERGENT B1 ;  /* 0x0000000000017941 */ /* 0x000fea0003800200 */
.L_x_784:
        /* <DEDUP_REMOVED lines=34> */
.L_x_787:
[----:B------:R-:W-:Y:S05]  /*82c0*/  BSYNC.RECONVERGENT B1 ;  /* 0x0000000000017941 */ /* 0x000fea0003800200 */
.L_x_786:
        /* <DEDUP_REMOVED lines=34> */
.L_x_789:
[----:B------:R-:W-:Y:S05]  /*84f0*/  BSYNC.RECONVERGENT B1 ;  /* 0x0000000000017941 */ /* 0x000fea0003800200 */
.L_x_788:
        /* <DEDUP_REMOVED lines=34> */
.L_x_791:
[----:B------:R-:W-:Y:S05]  /*8720*/  BSYNC.RECONVERGENT B1 ;  /* 0x0000000000017941 */ /* 0x000fea0003800200 */
.L_x_790:
        /* <DEDUP_REMOVED lines=34> */
.L_x_793:
[----:B------:R-:W-:Y:S05]  /*8950*/  BSYNC.RECONVERGENT B1 ;  /* 0x0000000000017941 */ /* 0x000fea0003800200 */
.L_x_792:
        /* <DEDUP_REMOVED lines=34> */
.L_x_795:
[----:B------:R-:W-:Y:S05]  /*8b80*/  BSYNC.RECONVERGENT B1 ;  /* 0x0000000000017941 */ /* 0x000fea0003800200 */
.L_x_794:
        /* <DEDUP_REMOVED lines=34> */
.L_x_797:
[----:B------:R-:W-:Y:S05]  /*8db0*/  BSYNC.RECONVERGENT B1 ;  /* 0x0000000000017941 */ /* 0x000fea0003800200 */
.L_x_796:
        /* <DEDUP_REMOVED lines=34> */
.L_x_799:
[----:B------:R-:W-:Y:S05]  /*8fe0*/  BSYNC.RECONVERGENT B1 ;  /* 0x0000000000017941 */ /* 0x000fea0003800200 */
.L_x_798:
[----:B------:R-:W-:-:S08]  /*8ff0*/  DMUL R28, R32, R32 ;  /* 0x00000020201c7228 */ /* 0x000fd00000000000 */
[----:B------:R-:W-:Y:S02]  /*9000*/  DMUL R32, R28, R32 ;  /* 0x000000201c207228 */ /* 0x000fe40000000000 */
[----:B------:R-:W0:Y:S01]  /*9010*/  LDS.64 R28, [R0+UR6+0x1f8] ;  /* 0x0001f806001c7984 */ /* 0x000e220008000a00 */
[----:B------:R-:W-:Y:S06]  /*9020*/  BAR.SYNC.DEFER_BLOCKING 0x0 ;  /* 0x0000000000007b1d */ /* 0x000fec0000010000 */
[----:B------:R-:W2:Y:S04]  /*9030*/  LDG.E.64 R36, desc[UR10][R22.64+-0x800] ;  /* 0xfff8000a16247981 */ /* 0x000ea8000c1e1b00 */
[----:B------:R-:W3:Y:S04]  /*9040*/  LDG.E.64 R34, desc[UR10][R14.64+-0x800] ;  /* 0xfff8000a0e227981 */ /* 0x000ee8000c1e1b00 */
[----:B--2---:R1:W-:Y:S04]  /*9050*/  STS.64 [R2+UR12], R36 ;  /* 0x0000002402007988 */ /* 0x0043e80008000a0c */
[----:B---3--:R2:W-:Y:S04]  /*9060*/  STS.64 [R2+UR7], R34 ;  /* 0x0000002202007988 */ /* 0x0085e80008000a07 */
[----:B-1----:R-:W3:Y:S04]  /*9070*/  LDG.E.64 R36, desc[UR10][R4.64+-0x800] ;  /* 0xfff8000a04247981 */ /* 0x002ee8000c1e1b00 */
[----:B--2---:R-:W2:Y:S01]  /*9080*/  LDG.E.64 R34, desc[UR10][R6.64+-0x800] ;  /* 0xfff8000a06227981 */ /* 0x004ea2000c1e1b00 */
[----:B0-----:R-:W-:Y:S01]  /*9090*/  DMUL R28, R32, R28 ;  /* 0x0000001c201c7228 */ /* 0x001fe20000000000 */
[----:B------:R-:W-:Y:S07]  /*90a0*/  BSSY.RECONVERGENT B1, `(.L_x_800) ;  /* 0x0000021000017945 */ /* 0x000fee0003800200 */
[----:B------:R-:W-:-:S02]  /*90b0*/  DFMA R18, R24, R28, R18 ;  /* 0x0000001c1812722b */ /* 0x000fc40000000012 */
[-C--:B------:R-:W-:Y:S02]  /*90c0*/  DFMA R20, R26, R28.reuse, R20 ;  /* 0x0000001c1a14722b */ /* 0x080fe40000000014 */
[----:B------:R-:W-:Y:S01]  /*90d0*/  DFMA R16, R30, R28, R16 ;  /* 0x0000001c1e10722b */ /* 0x000fe20000000010 */
[----:B---3--:R-:W-:Y:S04]  /*90e0*/  STS.64 [R2+UR8], R36 ;  /* 0x0000002402007988 */ /* 0x008fe80008000a08 */
[----:B--2---:R-:W-:Y:S01]  /*90f0*/  STS.64 [R2+UR6], R34 ;  /* 0x0000002202007988 */ /* 0x004fe20008000a06 */
[----:B------:R-:W-:Y:S06]  /*9100*/  BAR.SYNC.DEFER_BLOCKING 0x0 ;  /* 0x0000000000007b1d */ /* 0x000fec0000010000 */
[----:B------:R-:W0:Y:S04]  /*9110*/  LDS.64 R34, [R0+UR7] ;  /* 0x0000000700227984 */ /* 0x000e280008000a00 */
[----:B------:R-:W1:Y:S04]  /*9120*/  LDS.64 R32, [R0+UR12] ;  /* 0x0000000c00207984 */ /* 0x000e680008000a00 */
[----:B------:R-:W2:Y:S01]  /*9130*/  LDS.64 R38, [R0+UR8] ;  /* 0x0000000800267984 */ /* 0x000ea20008000a00 */
[----:B0-----:R-:W-:Y:S01]  /*9140*/  DADD R24, -R10, R34 ;  /* 0x000000000a187229 */ /* 0x001fe20000000122 */
[----:B------:R-:W-:Y:S01]  /*9150*/  IMAD.MOV.U32 R34, RZ, RZ, RZ ;  /* 0x000000ffff227224 */ /* 0x000fe200078e00ff */
        /* <DEDUP_REMOVED lines=21> */
.L_x_801:
[----:B------:R-:W-:Y:S05]  /*92b0*/  BSYNC.RECONVERGENT B1 ;  /* 0x0000000000017941 */ /* 0x000fea0003800200 */
.L_x_800:
[----:B------:R-:W0:Y:S01]  /*92c0*/  LDS.64 R28, [R0+UR6] ;  /* 0x00000006001c7984 */ /* 0x000e220008000a00 */
        /* <DEDUP_REMOVED lines=33> */
.L_x_803:
[----:B------:R-:W-:Y:S05]  /*94e0*/  BSYNC.RECONVERGENT B1 ;  /* 0x0000000000017941 */ /* 0x000fea0003800200 */
.L_x_802:
        /* <DEDUP_REMOVED lines=34> */
.L_x_805:
[----:B------:R-:W-:Y:S05]  /*9710*/  BSYNC.RECONVERGENT B1 ;  /* 0x0000000000017941 */ /* 0x000fea0003800200 */
.L_x_804:
        /* <DEDUP_REMOVED lines=34> */
.L_x_807:
[----:B------:R-:W-:Y:S05]  /*9940*/  BSYNC.RECONVERGENT B1 ;  /* 0x0000000000017941 */ /* 0x000fea0003800200 */
.L_x_806:
        /* <DEDUP_REMOVED lines=34> */
.L_x_809:
[----:B------:R-:W-:Y:S05]  /*9b70*/  BSYNC.RECONVERGENT B1 ;  /* 0x0000000000017941 */ /* 0x000fea0003800200 */
.L_x_808:
        /* <DEDUP_REMOVED lines=34> */
.L_x_811:
[----:B------:R-:W-:Y:S05]  /*9da0*/  BSYNC.RECONVERGENT B1 ;  /* 0x0000000000017941 */ /* 0x000fea0003800200 */
.L_x_810:
        /* <DEDUP_REMOVED lines=34> */
.L_x_813:
[----:B------:R-:W-:Y:S05]  /*9fd0*/  BSYNC.RECONVERGENT B1 ;  /* 0x0000000000017941 */ /* 0x000fea0003800200 */
.L_x_812:
        /* <DEDUP_REMOVED lines=34> */
.L_x_815:
[----:B------:R-:W-:Y:S05]  /*a200*/  BSYNC.RECONVERGENT B1 ;  /* 0x0000000000017941 */ /* 0x000fea0003800200 */
.L_x_814:
        /* <DEDUP_REMOVED lines=34> */
.L_x_817:
[----:B------:R-:W-:Y:S05]  /*a430*/  BSYNC.RECONVERGENT B1 ;  /* 0x0000000000017941 */ /* 0x000fea0003800200 */
.L_x_816:
        /* <DEDUP_REMOVED lines=34> */
.L_x_819:
[----:B------:R-:W-:Y:S05]  /*a660*/  BSYNC.RECONVERGENT B1 ;  /* 0x0000000000017941 */ /* 0x000fea0003800200 */
.L_x_818:
        /* <DEDUP_REMOVED lines=34> */
.L_x_821:
[----:B------:R-:W-:Y:S05]  /*a890*/  BSYNC.RECONVERGENT B1 ;  /* 0x0000000000017941 */ /* 0x000fea0003800200 */
.L_x_820:
        /* <DEDUP_REMOVED lines=34> */
.L_x_823:
[----:B------:R-:W-:Y:S05]  /*aac0*/  BSYNC.RECONVERGENT B1 ;  /* 0x0000000000017941 */ /* 0x000fea0003800200 */
.L_x_822:
        /* <DEDUP_REMOVED lines=34> */
.L_x_825:
[----:B------:R-:W-:Y:S05]  /*acf0*/  BSYNC.RECONVERGENT B1 ;  /* 0x0000000000017941 */ /* 0x000fea0003800200 */
.L_x_824:
        /* <DEDUP_REMOVED lines=34> */
.L_x_827:
[----:B------:R-:W-:Y:S05]  /*af20*/  BSYNC.RECONVERGENT B1 ;  /* 0x0000000000017941 */ /* 0x000fea0003800200 */
.L_x_826:
        /* <DEDUP_REMOVED lines=34> */
.L_x_829:
[----:B------:R-:W-:Y:S05]  /*b150*/  BSYNC.RECONVERGENT B1 ;  /* 0x0000000000017941 */ /* 0x000fea0003800200 */
.L_x_828:
        /* <DEDUP_REMOVED lines=34> */
.L_x_831:
[----:B------:R-:W-:Y:S05]  /*b380*/  BSYNC.RECONVERGENT B1 ;  /* 0x0000000000017941 */ /* 0x000fea0003800200 */
.L_x_830:
        /* <DEDUP_REMOVED lines=34> */
.L_x_833:
[----:B------:R-:W-:Y:S05]  /*b5b0*/  BSYNC.RECONVERGENT B1 ;  /* 0x0000000000017941 */ /* 0x000fea0003800200 */
.L_x_832:
        /* <DEDUP_REMOVED lines=34> */
.L_x_835:
[----:B------:R-:W-:Y:S05]  /*b7e0*/  BSYNC.RECONVERGENT B1 ;  /* 0x0000000000017941 */ /* 0x000fea0003800200 */
.L_x_834:
        /* <DEDUP_REMOVED lines=34> */
.L_x_837:
[----:B------:R-:W-:Y:S05]  /*ba10*/  BSYNC.RECONVERGENT B1 ;  /* 0x0000000000017941 */ /* 0x000fea0003800200 */
.L_x_836:
        /* <DEDUP_REMOVED lines=34> */
.L_x_839:
[----:B------:R-:W-:Y:S05]  /*bc40*/  BSYNC.RECONVERGENT B1 ;  /* 0x0000000000017941 */ /* 0x000fea0003800200 */
.L_x_838:
        /* <DEDUP_REMOVED lines=34> */
.L_x_841:
[----:B------:R-:W-:Y:S05]  /*be70*/  BSYNC.RECONVERGENT B1 ;  /* 0x0000000000017941 */ /* 0x000fea0003800200 */
.L_x_840:
        /* <DEDUP_REMOVED lines=34> */
.L_x_843:
[----:B------:R-:W-:Y:S05]  /*c0a0*/  BSYNC.RECONVERGENT B1 ;  /* 0x0000000000017941 */ /* 0x000fea0003800200 */
.L_x_842:
        /* <DEDUP_REMOVED lines=34> */
.L_x_845:
[----:B------:R-:W-:Y:S05]  /*c2d0*/  BSYNC.RECONVERGENT B1 ;  /* 0x0000000000017941 */ /* 0x000fea0003800200 */
.L_x_844:
        /* <DEDUP_REMOVED lines=34> */
.L_x_847:
[----:B------:R-:W-:Y:S05]  /*c500*/  BSYNC.RECONVERGENT B1 ;  /* 0x0000000000017941 */ /* 0x000fea0003800200 */
.L_x_846:
        /* <DEDUP_REMOVED lines=34> */
.L_x_849:
[----:B------:R-:W-:Y:S05]  /*c730*/  BSYNC.RECONVERGENT B1 ;  /* 0x0000000000017941 */ /* 0x000fea0003800200 */
.L_x_848:
        /* <DEDUP_REMOVED lines=34> */
.L_x_851:
[----:B------:R-:W-:Y:S05]  /*c960*/  BSYNC.RECONVERGENT B1 ;  /* 0x0000000000017941 */ /* 0x000fea0003800200 */
.L_x_850:
        /* <DEDUP_REMOVED lines=34> */
.L_x_853:
[----:B------:R-:W-:Y:S05]  /*cb90*/  BSYNC.RECONVERGENT B1 ;  /* 0x0000000000017941 */ /* 0x000fea0003800200 */
.L_x_852:
        /* <DEDUP_REMOVED lines=34> */
.L_x_855:
[----:B------:R-:W-:Y:S05]  /*cdc0*/  BSYNC.RECONVERGENT B1 ;  /* 0x0000000000017941 */ /* 0x000fea0003800200 */
.L_x_854:
        /* <DEDUP_REMOVED lines=34> */
.L_x_857:
[----:B------:R-:W-:Y:S05]  /*cff0*/  BSYNC.RECONVERGENT B1 ;  /* 0x0000000000017941 */ /* 0x000fea0003800200 */
.L_x_856:
        /* <DEDUP_REMOVED lines=34> */
.L_x_859:
[----:B------:R-:W-:Y:S05]  /*d220*/  BSYNC.RECONVERGENT B1 ;  /* 0x0000000000017941 */ /* 0x000fea0003800200 */
.L_x_858:
        /* <DEDUP_REMOVED lines=34> */
.L_x_861:
[----:B------:R-:W-:Y:S05]  /*d450*/  BSYNC.RECONVERGENT B1 ;  /* 0x0000000000017941 */ /* 0x000fea0003800200 */
.L_x_860:
        /* <DEDUP_REMOVED lines=34> */
.L_x_863:
[----:B------:R-:W-:Y:S05]  /*d680*/  BSYNC.RECONVERGENT B1 ;  /* 0x0000000000017941 */ /* 0x000fea0003800200 */
.L_x_862:
        /* <DEDUP_REMOVED lines=34> */
.L_x_865:
[----:B------:R-:W-:Y:S05]  /*d8b0*/  BSYNC.RECONVERGENT B1 ;  /* 0x0000000000017941 */ /* 0x000fea0003800200 */
.L_x_864:
        /* <DEDUP_REMOVED lines=34> */
.L_x_867:
[----:B------:R-:W-:Y:S05]  /*dae0*/  BSYNC.RECONVERGENT B1 ;  /* 0x0000000000017941 */ /* 0x000fea0003800200 */
.L_x_866:
        /* <DEDUP_REMOVED lines=34> */
.L_x_869:
[----:B------:R-:W-:Y:S05]  /*dd10*/  BSYNC.RECONVERGENT B1 ;  /* 0x0000000000017941 */ /* 0x000fea0003800200 */
.L_x_868:
        /* <DEDUP_REMOVED lines=34> */
.L_x_871:
[----:B------:R-:W-:Y:S05]  /*df40*/  BSYNC.RECONVERGENT B1 ;  /* 0x0000000000017941 */ /* 0x000fea0003800200 */
.L_x_870:
        /* <DEDUP_REMOVED lines=34> */
.L_x_873:
[----:B------:R-:W-:Y:S05]  /*e170*/  BSYNC.RECONVERGENT B1 ;  /* 0x0000000000017941 */ /* 0x000fea0003800200 */
.L_x_872:
        /* <DEDUP_REMOVED lines=34> */
.L_x_875:
[----:B------:R-:W-:Y:S05]  /*e3a0*/  BSYNC.RECONVERGENT B1 ;  /* 0x0000000000017941 */ /* 0x000fea0003800200 */
.L_x_874:
        /* <DEDUP_REMOVED lines=34> */
.L_x_877:
[----:B------:R-:W-:Y:S05]  /*e5d0*/  BSYNC.RECONVERGENT B1 ;  /* 0x0000000000017941 */ /* 0x000fea0003800200 */
.L_x_876:
        /* <DEDUP_REMOVED lines=34> */
.L_x_879:
[----:B------:R-:W-:Y:S05]  /*e800*/  BSYNC.RECONVERGENT B1 ;  /* 0x0000000000017941 */ /* 0x000fea0003800200 */
.L_x_878:
        /* <DEDUP_REMOVED lines=34> */
.L_x_881:
[----:B------:R-:W-:Y:S05]  /*ea30*/  BSYNC.RECONVERGENT B1 ;  /* 0x0000000000017941 */ /* 0x000fea0003800200 */
.L_x_880:
        /* <DEDUP_REMOVED lines=34> */
.L_x_883:
[----:B------:R-:W-:Y:S05]  /*ec60*/  BSYNC.RECONVERGENT B1 ;  /* 0x0000000000017941 */ /* 0x000fea0003800200 */
.L_x_882:
        /* <DEDUP_REMOVED lines=34> */
.L_x_885:
[----:B------:R-:W-:Y:S05]  /*ee90*/  BSYNC.RECONVERGENT B1 ;  /* 0x0000000000017941 */ /* 0x000fea0003800200 */
.L_x_884:
        /* <DEDUP_REMOVED lines=34> */
.L_x_887:
[----:B------:R-:W-:Y:S05]  /*f0c0*/  BSYNC.RECONVERGENT B1 ;  /* 0x0000000000017941 */ /* 0x000fea0003800200 */
.L_x_886:
        /* <DEDUP_REMOVED lines=34> */
.L_x_889:
[----:B------:R-:W-:Y:S05]  /*f2f0*/  BSYNC.RECONVERGENT B1 ;  /* 0x0000000000017941 */ /* 0x000fea0003800200 */
.L_x_888:
        /* <DEDUP_REMOVED lines=34> */
.L_x_891:
[----:B------:R-:W-:Y:S05]  /*f520*/  BSYNC.RECONVERGENT B1 ;  /* 0x0000000000017941 */ /* 0x000fea0003800200 */
.L_x_890:
        /* <DEDUP_REMOVED lines=34> */
.L_x_893:
[----:B------:R-:W-:Y:S05]  /*f750*/  BSYNC.RECONVERGENT B1 ;  /* 0x0000000000017941 */ /* 0x000fea0003800200 */
.L_x_892:
        /* <DEDUP_REMOVED lines=34> */
.L_x_895:
[----:B------:R-:W-:Y:S05]  /*f980*/  BSYNC.RECONVERGENT B1 ;  /* 0x0000000000017941 */ /* 0x000fea0003800200 */
.L_x_894:
        /* <DEDUP_REMOVED lines=34> */
.L_x_897:
[----:B------:R-:W-:Y:S05]  /*fbb0*/  BSYNC.RECONVERGENT B1 ;  /* 0x0000000000017941 */ /* 0x000fea0003800200 */
.L_x_896:
        /* <DEDUP_REMOVED lines=34> */
.L_x_899:
[----:B------:R-:W-:Y:S05]  /*fde0*/  BSYNC.RECONVERGENT B1 ;  /* 0x0000000000017941 */ /* 0x000fea0003800200 */
.L_x_898:
        /* <DEDUP_REMOVED lines=34> */
.L_x_901:
[----:B------:R-:W-:Y:S05]  /*10010*/  BSYNC.RECONVERGENT B1 ;  /* 0x0000000000017941 */ /* 0x000fea0003800200 */
.L_x_900:
        /* <DEDUP_REMOVED lines=34> */
.L_x_903:
[----:B------:R-:W-:Y:S05]  /*10240*/  BSYNC.RECONVERGENT B1 ;  /* 0x0000000000017941 */ /* 0x000fea0003800200 */
.L_x_902:
        /* <DEDUP_REMOVED lines=34> */
.L_x_905:
[----:B------:R-:W-:Y:S05]  /*10470*/  BSYNC.RECONVERGENT B1 ;  /* 0x0000000000017941 */ /* 0x000fea0003800200 */
.L_x_904:
        /* <DEDUP_REMOVED lines=34> */
.L_x_907:
[----:B------:R-:W-:Y:S05]  /*106a0*/  BSYNC.RECONVERGENT B1 ;  /* 0x0000000000017941 */ /* 0x000fea0003800200 */
.L_x_906:
        /* <DEDUP_REMOVED lines=34> */
.L_x_909:
[----:B------:R-:W-:Y:S05]  /*108d0*/  BSYNC.RECONVERGENT B1 ;  /* 0x0000000000017941 */ /* 0x000fea0003800200 */
.L_x_908:
        /* <DEDUP_REMOVED lines=34> */
.L_x_911:
[----:B------:R-:W-:Y:S05]  /*10b00*/  BSYNC.RECONVERGENT B1 ;  /* 0x0000000000017941 */ /* 0x000fea0003800200 */
.L_x_910:
        /* <DEDUP_REMOVED lines=34> */
.L_x_913:
[----:B------:R-:W-:Y:S05]  /*10d30*/  BSYNC.RECONVERGENT B1 ;  /* 0x0000000000017941 */ /* 0x000fea0003800200 */
.L_x_912:
        /* <DEDUP_REMOVED lines=34> */
.L_x_915:
[----:B------:R-:W-:Y:S05]  /*10f60*/  BSYNC.RECONVERGENT B1 ;  /* 0x0000000000017941 */ /* 0x000fea0003800200 */
.L_x_914:
        /* <DEDUP_REMOVED lines=34> */
.L_x_917:
[----:B------:R-:W-:Y:S05]  /*11190*/  BSYNC.RECONVERGENT B1 ;  /* 0x0000000000017941 */ /* 0x000fea0003800200 */
.L_x_916:
        /* <DEDUP_REMOVED lines=34> */
.L_x_919:
[----:B------:R-:W-:Y:S05]  /*113c0*/  BSYNC.RECONVERGENT B1 ;  /* 0x0000000000017941 */ /* 0x000fea0003800200 */
.L_x_918:
        /* <DEDUP_REMOVED lines=34> */
.L_x_921:
[----:B------:R-:W-:Y:S05]  /*115f0*/  BSYNC.RECONVERGENT B1 ;  /* 0x0000000000017941 */ /* 0x000fea0003800200 */
.L_x_920:
        /* <DEDUP_REMOVED lines=34> */
.L_x_923:
[----:B------:R-:W-:Y:S05]  /*11820*/  BSYNC.RECONVERGENT B1 ;  /* 0x0000000000017941 */ /* 0x000fea0003800200 */
.L_x_922:
        /* <DEDUP_REMOVED lines=34> */
.L_x_925:
[----:B------:R-:W-:Y:S05]  /*11a50*/  BSYNC.RECONVERGENT B1 ;  /* 0x0000000000017941 */ /* 0x000fea0003800200 */
.L_x_924:
        /* <DEDUP_REMOVED lines=34> */
.L_x_927:
[----:B------:R-:W-:Y:S05]  /*11c80*/  BSYNC.RECONVERGENT B1 ;  /* 0x0000000000017941 */ /* 0x000fea0003800200 */
.L_x_926:
        /* <DEDUP_REMOVED lines=44> */
.L_x_929:
[----:B------:R-:W-:Y:S05]  /*11f50*/  BSYNC.RECONVERGENT B1 ;  /* 0x0000000000017941 */ /* 0x000fea0003800200 */
.L_x_928:
        /* <DEDUP_REMOVED lines=34> */
.L_x_931:
[----:B------:R-:W-:Y:S05]  /*12180*/  BSYNC.RECONVERGENT B1 ;  /* 0x0000000000017941 */ /* 0x000fea0003800200 */
.L_x_930:
        /* <DEDUP_REMOVED lines=34> */
.L_x_933:
[----:B------:R-:W-:Y:S05]  /*123b0*/  BSYNC.RECONVERGENT B1 ;  /* 0x0000000000017941 */ /* 0x000fea0003800200 */
.L_x_932:
        /* <DEDUP_REMOVED lines=34> */
.L_x_935:
[----:B------:R-:W-:Y:S05]  /*125e0*/  BSYNC.RECONVERGENT B1 ;  /* 0x0000000000017941 */ /* 0x000fea0003800200 */
.L_x_934:
        /* <DEDUP_REMOVED lines=34> */
.L_x_937:
[----:B------:R-:W-:Y:S05]  /*12810*/  BSYNC.RECONVERGENT B1 ;  /* 0x0000000000017941 */ /* 0x000fea0003800200 */
.L_x_936:
        /* <DEDUP_REMOVED lines=34> */
.L_x_939:
[----:B------:R-:W-:Y:S05]  /*12a40*/  BSYNC.RECONVERGENT B1 ;  /* 0x0000000000017941 */ /* 0x000fea0003800200 */
.L_x_938:
        /* <DEDUP_REMOVED lines=34> */
.L_x_941:
[----:B------:R-:W-:Y:S05]  /*12c70*/  BSYNC.RECONVERGENT B1 ;  /* 0x0000000000017941 */ /* 0x000fea0003800200 */
.L_x_940:
        /* <DEDUP_REMOVED lines=34> */
.L_x_943:
[----:B------:R-:W-:Y:S05]  /*12ea0*/  BSYNC.RECONVERGENT B1 ;  /* 0x0000000000017941 */ /* 0x000fea0003800200 */
.L_x_942:
        /* <DEDUP_REMOVED lines=34> */
.L_x_945:
[----:B------:R-:W-:Y:S05]  /*130d0*/  BSYNC.RECONVERGENT B1 ;  /* 0x0000000000017941 */ /* 0x000fea0003800200 */
.L_x_944:
        /* <DEDUP_REMOVED lines=34> */
.L_x_947:
[----:B------:R-:W-:Y:S05]  /*13300*/  BSYNC.RECONVERGENT B1 ;  /* 0x0000000000017941 */ /* 0x000fea0003800200 */
.L_x_946:
        /* <DEDUP_REMOVED lines=34> */
.L_x_949:
[----:B------:R-:W-:Y:S05]  /*13530*/  BSYNC.RECONVERGENT B1 ;  /* 0x0000000000017941 */ /* 0x000fea0003800200 */
.L_x_948:
        /* <DEDUP_REMOVED lines=34> */
.L_x_951:
[----:B------:R-:W-:Y:S05]  /*13760*/  BSYNC.RECONVERGENT B1 ;  /* 0x0000000000017941 */ /* 0x000fea0003800200 */
.L_x_950:
        /* <DEDUP_REMOVED lines=34> */
.L_x_953:
[----:B------:R-:W-:Y:S05]  /*13990*/  BSYNC.RECONVERGENT B1 ;  /* 0x0000000000017941 */ /* 0x000fea0003800200 */
.L_x_952:
        /* <DEDUP_REMOVED lines=34> */
.L_x_955:
[----:B------:R-:W-:Y:S05]  /*13bc0*/  BSYNC.RECONVERGENT B1 ;  /* 0x0000000000017941 */ /* 0x000fea0003800200 */
.L_x_954:
        /* <DEDUP_REMOVED lines=34> */
.L_x_957:
[----:B------:R-:W-:Y:S05]  /*13df0*/  BSYNC.RECONVERGENT B1 ;  /* 0x0000000000017941 */ /* 0x000fea0003800200 */
.L_x_956:
        /* <DEDUP_REMOVED lines=34> */
.L_x_959:
[----:B------:R-:W-:Y:S05]  /*14020*/  BSYNC.RECONVERGENT B1 ;  /* 0x0000000000017941 */ /* 0x000fea0003800200 */
.L_x_958:
        /* <DEDUP_REMOVED lines=34> */
.L_x_961:
[----:B------:R-:W-:Y:S05]  /*14250*/  BSYNC.RECONVERGENT B1 ;  /* 0x0000000000017941 */ /* 0x000fea0003800200 */
.L_x_960:
        /* <DEDUP_REMOVED lines=34> */
.L_x_963:
[----:B------:R-:W-:Y:S05]  /*14480*/  BSYNC.RECONVERGENT B1 ;  /* 0x0000000000017941 */ /* 0x000fea0003800200 */
.L_x_962:
        /* <DEDUP_REMOVED lines=34> */
.L_x_965:
[----:B------:R-:W-:Y:S05]  /*146b0*/  BSYNC.RECONVERGENT B1 ;  /* 0x0000000000017941 */ /* 0x000fea0003800200 */
.L_x_964:
        /* <DEDUP_REMOVED lines=34> */
.L_x_967:
[----:B------:R-:W-:Y:S05]  /*148e0*/  BSYNC.RECONVERGENT B1 ;  /* 0x0000000000017941 */ /* 0x000fea0003800200 */
.L_x_966:
        /* <DEDUP_REMOVED lines=34> */
.L_x_969:
[----:B------:R-:W-:Y:S05]  /*14b10*/  BSYNC.RECONVERGENT B1 ;  /* 0x0000000000017941 */ /* 0x000fea0003800200 */
.L_x_968:
        /* <DEDUP_REMOVED lines=34> */
.L_x_971:
[----:B------:R-:W-:Y:S05]  /*14d40*/  BSYNC.RECONVERGENT B1 ;  /* 0x0000000000017941 */ /* 0x000fea0003800200 */
.L_x_970:
        /* <DEDUP_REMOVED lines=34> */
.L_x_973:
[----:B------:R-:W-:Y:S05]  /*14f70*/  BSYNC.RECONVERGENT B1 ;  /* 0x0000000000017941 */ /* 0x000fea0003800200 */
.L_x_972:
        /* <DEDUP_REMOVED lines=34> */
.L_x_975:
[----:B------:R-:W-:Y:S05]  /*151a0*/  BSYNC.RECONVERGENT B1 ;  /* 0x0000000000017941 */ /* 0x000fea0003800200 */
.L_x_974:
        /* <DEDUP_REMOVED lines=34> */
.L_x_977:
[----:B------:R-:W-:Y:S05]  /*153d0*/  BSYNC.RECONVERGENT B1 ;  /* 0x0000000000017941 */ /* 0x000fea0003800200 */
.L_x_976:
        /* <DEDUP_REMOVED lines=34> */
.L_x_979:
[----:B------:R-:W-:Y:S05]  /*15600*/  BSYNC.RECONVERGENT B1 ;  /* 0x0000000000017941 */ /* 0x000fea0003800200 */
.L_x_978:
        /* <DEDUP_REMOVED lines=34> */
.L_x_981:
[----:B------:R-:W-:Y:S05]  /*15830*/  BSYNC.RECONVERGENT B1 ;  /* 0x0000000000017941 */ /* 0x000fea0003800200 */
.L_x_980:
        /* <DEDUP_REMOVED lines=34> */
.L_x_983:
[----:B------:R-:W-:Y:S05]  /*15a60*/  BSYNC.RECONVERGENT B1 ;  /* 0x0000000000017941 */ /* 0x000fea0003800200 */
.L_x_982:
        /* <DEDUP_REMOVED lines=34> */
.L_x_985:
[----:B------:R-:W-:Y:S05]  /*15c90*/  BSYNC.RECONVERGENT B1 ;  /* 0x0000000000017941 */ /* 0x000fea0003800200 */
.L_x_984:
        /* <DEDUP_REMOVED lines=34> */
.L_x_987:
[----:B------:R-:W-:Y:S05]  /*15ec0*/  BSYNC.RECONVERGENT B1 ;  /* 0x0000000000017941 */ /* 0x000fea0003800200 */
.L_x_986:
        /* <DEDUP_REMOVED lines=34> */
.L_x_989:
[----:B------:R-:W-:Y:S05]  /*160f0*/  BSYNC.RECONVERGENT B1 ;  /* 0x0000000000017941 */ /* 0x000fea0003800200 */
.L_x_988:
        /* <DEDUP_REMOVED lines=34> */
.L_x_991:
[----:B------:R-:W-:Y:S05]  /*16320*/  BSYNC.RECONVERGENT B1 ;  /* 0x0000000000017941 */ /* 0x000fea0003800200 */
.L_x_990:
        /* <DEDUP_REMOVED lines=34> */
.L_x_993:
[----:B------:R-:W-:Y:S05]  /*16550*/  BSYNC.RECONVERGENT B1 ;  /* 0x0000000000017941 */ /* 0x000fea0003800200 */
.L_x_992:
        /* <DEDUP_REMOVED lines=34> */
.L_x_995:
[----:B------:R-:W-:Y:S05]  /*16780*/  BSYNC.RECONVERGENT B1 ;  /* 0x0000000000017941 */ /* 0x000fea0003800200 */
.L_x_994:
        /* <DEDUP_REMOVED lines=34> */
.L_x_997:
[----:B------:R-:W-:Y:S05]  /*169b0*/  BSYNC.RECONVERGENT B1 ;  /* 0x0000000000017941 */ /* 0x000fea0003800200 */
.L_x_996:
        /* <DEDUP_REMOVED lines=34> */
.L_x_999:
[----:B------:R-:W-:Y:S05]  /*16be0*/  BSYNC.RECONVERGENT B1 ;  /* 0x0000000000017941 */ /* 0x000fea0003800200 */
.L_x_998:
        /* <DEDUP_REMOVED lines=34> */
.L_x_1001:
[----:B------:R-:W-:Y:S05]  /*16e10*/  BSYNC.RECONVERGENT B1 ;  /* 0x0000000000017941 */ /* 0x000fea0003800200 */
.L_x_1000:
        /* <DEDUP_REMOVED lines=34> */
.L_x_1003:
[----:B------:R-:W-:Y:S05]  /*17040*/  BSYNC.RECONVERGENT B1 ;  /* 0x0000000000017941 */ /* 0x000fea0003800200 */
.L_x_1002:
        /* <DEDUP_REMOVED lines=34> */
.L_x_1005:
[----:B------:R-:W-:Y:S05]  /*17270*/  BSYNC.RECONVERGENT B1 ;  /* 0x0000000000017941 */ /* 0x000fea0003800200 */
.L_x_1004:
        /* <DEDUP_REMOVED lines=34> */
.L_x_1007:
[----:B------:R-:W-:Y:S05]  /*174a0*/  BSYNC.RECONVERGENT B1 ;  /* 0x0000000000017941 */ /* 0x000fea0003800200 */
.L_x_1006:
        /* <DEDUP_REMOVED lines=34> */
.L_x_1009:
[----:B------:R-:W-:Y:S05]  /*176d0*/  BSYNC.RECONVERGENT B1 ;  /* 0x0000000000017941 */ /* 0x000fea0003800200 */
.L_x_1008:
        /* <DEDUP_REMOVED lines=34> */
.L_x_1011:
[----:B------:R-:W-:Y:S05]  /*17900*/  BSYNC.RECONVERGENT B1 ;  /* 0x0000000000017941 */ /* 0x000fea0003800200 */
.L_x_1010:
        /* <DEDUP_REMOVED lines=34> */
.L_x_1013:
[----:B------:R-:W-:Y:S05]  /*17b30*/  BSYNC.RECONVERGENT B1 ;  /* 0x0000000000017941 */ /* 0x000fea0003800200 */
.L_x_1012:
        /* <DEDUP_REMOVED lines=34> */
.L_x_1015:
[----:B------:R-:W-:Y:S05]  /*17d60*/  BSYNC.RECONVERGENT B1 ;  /* 0x0000000000017941 */ /* 0x000fea0003800200 */
.L_x_1014:
        /* <DEDUP_REMOVED lines=34> */
.L_x_1017:
[----:B------:R-:W-:Y:S05]  /*17f90*/  BSYNC.RECONVERGENT B1 ;  /* 0x0000000000017941 */ /* 0x000fea0003800200 */
.L_x_1016:
        /* <DEDUP_REMOVED lines=34> */
.L_x_1019:
[----:B------:R-:W-:Y:S05]  /*181c0*/  BSYNC.RECONVERGENT B1 ;  /* 0x0000000000017941 */ /* 0x000fea0003800200 */
.L_x_1018:
        /* <DEDUP_REMOVED lines=34> */
.L_x_1021:
[----:B------:R-:W-:Y:S05]  /*183f0*/  BSYNC.RECONVERGENT B1 ;  /* 0x0000000000017941 */ /* 0x000fea0003800200 */
.L_x_1020:
        /* <DEDUP_REMOVED lines=34> */
.L_x_1023:
[----:B------:R-:W-:Y:S05]  /*18620*/  BSYNC.RECONVERGENT B1 ;  /* 0x0000000000017941 */ /* 0x000fea0003800200 */
.L_x_1022:
        /* <DEDUP_REMOVED lines=34> */
.L_x_1025:
[----:B------:R-:W-:Y:S05]  /*18850*/  BSYNC.RECONVERGENT B1 ;  /* 0x0000000000017941 */ /* 0x000fea0003800200 */
.L_x_1024:
        /* <DEDUP_REMOVED lines=34> */
.L_x_1027:
[----:B------:R-:W-:Y:S05]  /*18a80*/  BSYNC.RECONVERGENT B1 ;  /* 0x0000000000017941 */ /* 0x000fea0003800200 */
.L_x_1026:
        /* <DEDUP_REMOVED lines=34> */
.L_x_1029:
[----:B------:R-:W-:Y:S05]  /*18cb0*/  BSYNC.RECONVERGENT B1 ;  /* 0x0000000000017941 */ /* 0x000fea0003800200 */
.L_x_1028:
        /* <DEDUP_REMOVED lines=34> */
.L_x_1031:
[----:B------:R-:W-:Y:S05]  /*18ee0*/  BSYNC.RECONVERGENT B1 ;  /* 0x0000000000017941 */ /* 0x000fea0003800200 */
.L_x_1030:
        /* <DEDUP_REMOVED lines=34> */
.L_x_1033:
[----:B------:R-:W-:Y:S05]  /*19110*/  BSYNC.RECONVERGENT B1 ;  /* 0x0000000000017941 */ /* 0x000fea0003800200 */
.L_x_1032:
        /* <DEDUP_REMOVED lines=34> */
.L_x_1035:
[----:B------:R-:W-:Y:S05]  /*19340*/  BSYNC.RECONVERGENT B1 ;  /* 0x0000000000017941 */ /* 0x000fea0003800200 */
.L_x_1034:
        /* <DEDUP_REMOVED lines=34> */
.L_x_1037:
[----:B------:R-:W-:Y:S05]  /*19570*/  BSYNC.RECONVERGENT B1 ;  /* 0x0000000000017941 */ /* 0x000fea0003800200 */
.L_x_1036:
        /* <DEDUP_REMOVED lines=34> */
.L_x_1039:
[----:B------:R-:W-:Y:S05]  /*197a0*/  BSYNC.RECONVERGENT B1 ;  /* 0x0000000000017941 */ /* 0x000fea0003800200 */
.L_x_1038:
        /* <DEDUP_REMOVED lines=34> */
.L_x_1041:
[----:B------:R-:W-:Y:S05]  /*199d0*/  BSYNC.RECONVERGENT B1 ;  /* 0x0000000000017941 */ /* 0x000fea0003800200 */
.L_x_1040:
        /* <DEDUP_REMOVED lines=34> */
.L_x_1043:
[----:B------:R-:W-:Y:S05]  /*19c00*/  BSYNC.RECONVERGENT B1 ;  /* 0x0000000000017941 */ /* 0x000fea0003800200 */
.L_x_1042:
        /* <DEDUP_REMOVED lines=34> */
.L_x_1045:
[----:B------:R-:W-:Y:S05]  /*19e30*/  BSYNC.RECONVERGENT B1 ;  /* 0x0000000000017941 */ /* 0x000fea0003800200 */
.L_x_1044:
        /* <DEDUP_REMOVED lines=34> */
.L_x_1047:
[----:B------:R-:W-:Y:S05]  /*1a060*/  BSYNC.RECONVERGENT B1 ;  /* 0x0000000000017941 */ /* 0x000fea0003800200 */
.L_x_1046:
        /* <DEDUP_REMOVED lines=34> */
.L_x_1049:
[----:B------:R-:W-:Y:S05]  /*1a290*/  BSYNC.RECONVERGENT B1 ;  /* 0x0000000000017941 */ /* 0x000fea0003800200 */
.L_x_1048:
        /* <DEDUP_REMOVED lines=34> */
.L_x_1051:
[----:B------:R-:W-:Y:S05]  /*1a4c0*/  BSYNC.RECONVERGENT B1 ;  /* 0x0000000000017941 */ /* 0x000fea0003800200 */
.L_x_1050:
        /* <DEDUP_REMOVED lines=34> */
.L_x_1053:
[----:B------:R-:W-:Y:S05]  /*1a6f0*/  BSYNC.RECONVERGENT B1 ;  /* 0x0000000000017941 */ /* 0x000fea0003800200 */
.L_x_1052:
        /* <DEDUP_REMOVED lines=34> */
.L_x_1055:
[----:B------:R-:W-:Y:S05]  /*1a920*/  BSYNC.RECONVERGENT B1 ;  /* 0x0000000000017941 */ /* 0x000fea0003800200 */
.L_x_1054:
        /* <DEDUP_REMOVED lines=44> */
.L_x_1057:
[----:B------:R-:W-:Y:S05]  /*1abf0*/  BSYNC.RECONVERGENT B1 ;  /* 0x0000000000017941 */ /* 0x000fea0003800200 */
.L_x_1056:
        /* <DEDUP_REMOVED lines=34> */
.L_x_1059:
[----:B------:R-:W-:Y:S05]  /*1ae20*/  BSYNC.RECONVERGENT B1 ;  /* 0x0000000000017941 */ /* 0x000fea0003800200 */
.L_x_1058:
        /* <DEDUP_REMOVED lines=34> */
.L_x_1061:
[----:B------:R-:W-:Y:S05]  /*1b050*/  BSYNC.RECONVERGENT B1 ;  /* 0x0000000000017941 */ /* 0x000fea0003800200 */
.L_x_1060:
        /* <DEDUP_REMOVED lines=34> */
.L_x_1063:
[----:B------:R-:W-:Y:S05]  /*1b280*/  BSYNC.RECONVERGENT B1 ;  /* 0x0000000000017941 */ /* 0x000fea0003800200 */
.L_x_1062:
        /* <DEDUP_REMOVED lines=34> */
.L_x_1065:
[----:B------:R-:W-:Y:S05]  /*1b4b0*/  BSYNC.RECONVERGENT B1 ;  /* 0x0000000000017941 */ /* 0x000fea0003800200 */
.L_x_1064:
        /* <DEDUP_REMOVED lines=34> */
.L_x_1067:
[----:B------:R-:W-:Y:S05]  /*1b6e0*/  BSYNC.RECONVERGENT B1 ;  /* 0x0000000000017941 */ /* 0x000fea0003800200 */
.L_x_1066:
        /* <DEDUP_REMOVED lines=34> */
.L_x_1069:
[----:B------:R-:W-:Y:S05]  /*1b910*/  BSYNC.RECONVERGENT B1 ;  /* 0x0000000000017941 */ /* 0x000fea0003800200 */
.L_x_1068:
        /* <DEDUP_REMOVED lines=34> */
.L_x_1071:
[----:B------:R-:W-:Y:S05]  /*1bb40*/  BSYNC.RECONVERGENT B1 ;  /* 0x0000000000017941 */ /* 0x000fea0003800200 */
.L_x_1070:
        /* <DEDUP_REMOVED lines=34> */
.L_x_1073:
[----:B------:R-:W-:Y:S05]  /*1bd70*/  BSYNC.RECONVERGENT B1 ;  /* 0x0000000000017941 */ /* 0x000fea0003800200 */
.L_x_1072:
        /* <DEDUP_REMOVED lines=34> */
.L_x_1075:
[----:B------:R-:W-:Y:S05]  /*1bfa0*/  BSYNC.RECONVERGENT B1 ;  /* 0x0000000000017941 */ /* 0x000fea0003800200 */
.L_x_1074:
        /* <DEDUP_REMOVED lines=34> */
.L_x_1077:
[----:B------:R-:W-:Y:S05]  /*1c1d0*/  BSYNC.RECONVERGENT B1 ;  /* 0x0000000000017941 */ /* 0x000fea0003800200 */
.L_x_1076:
        /* <DEDUP_REMOVED lines=34> */
.L_x_1079:
[----:B------:R-:W-:Y:S05]  /*1c400*/  BSYNC.RECONVERGENT B1 ;  /* 0x0000000000017941 */ /* 0x000fea0003800200 */
.L_x_1078:
        /* <DEDUP_REMOVED lines=34> */
.L_x_1081:
[----:B------:R-:W-:Y:S05]  /*1c630*/  BSYNC.RECONVERGENT B1 ;  /* 0x0000000000017941 */ /* 0x000fea0003800200 */
.L_x_1080:
        /* <DEDUP_REMOVED lines=34> */
.L_x_1083:
[----:B------:R-:W-:Y:S05]  /*1c860*/  BSYNC.RECONVERGENT B1 ;  /* 0x0000000000017941 */ /* 0x000fea0003800200 */
.L_x_1082:
        /* <DEDUP_REMOVED lines=34> */
.L_x_1085:
[----:B------:R-:W-:Y:S05]  /*1ca90*/  BSYNC.RECONVERGENT B1 ;  /* 0x0000000000017941 */ /* 0x000fea0003800200 */
.L_x_1084:
        /* <DEDUP_REMOVED lines=34> */
.L_x_1087:
[----:B------:R-:W-:Y:S05]  /*1ccc0*/  BSYNC.RECONVERGENT B1 ;  /* 0x0000000000017941 */ /* 0x000fea0003800200 */
.L_x_1086:
        /* <DEDUP_REMOVED lines=34> */
.L_x_1089:
[----:B------:R-:W-:Y:S05]  /*1cef0*/  BSYNC.RECONVERGENT B1 ;  /* 0x0000000000017941 */ /* 0x000fea0003800200 */
.L_x_1088:
        /* <DEDUP_REMOVED lines=34> */
.L_x_1091:
[----:B------:R-:W-:Y:S05]  /*1d120*/  BSYNC.RECONVERGENT B1 ;  /* 0x0000000000017941 */ /* 0x000fea0003800200 */
.L_x_1090:
        /* <DEDUP_REMOVED lines=34> */
.L_x_1093:
[----:B------:R-:W-:Y:S05]  /*1d350*/  BSYNC.RECONVERGENT B1 ;  /* 0x0000000000017941 */ /* 0x000fea0003800200 */
.L_x_1092:
        /* <DEDUP_REMOVED lines=34> */
.L_x_1095:
[----:B------:R-:W-:Y:S05]  /*1d580*/  BSYNC.RECONVERGENT B1 ;  /* 0x0000000000017941 */ /* 0x000fea0003800200 */
.L_x_1094:
        /* <DEDUP_REMOVED lines=34> */
.L_x_1097:
[----:B------:R-:W-:Y:S05]  /*1d7b0*/  BSYNC.RECONVERGENT B1 ;  /* 0x0000000000017941 */ /* 0x000fea0003800200 */
.L_x_1096:
        /* <DEDUP_REMOVED lines=34> */
.L_x_1099:
[----:B------:R-:W-:Y:S05]  /*1d9e0*/  BSYNC.RECONVERGENT B1 ;  /* 0x0000000000017941 */ /* 0x000fea0003800200 */
.L_x_1098:
        /* <DEDUP_REMOVED lines=34> */
.L_x_1101:
[----:B------:R-:W-:Y:S05]  /*1dc10*/  BSYNC.RECONVERGENT B1 ;  /* 0x0000000000017941 */ /* 0x000fea0003800200 */
.L_x_1100:
        /* <DEDUP_REMOVED lines=34> */
.L_x_1103:
[----:B------:R-:W-:Y:S05]  /*1de40*/  BSYNC.RECONVERGENT B1 ;  /* 0x0000000000017941 */ /* 0x000fea0003800200 */
.L_x_1102:
        /* <DEDUP_REMOVED lines=34> */
.L_x_1105:
[----:B------:R-:W-:Y:S05]  /*1e070*/  BSYNC.RECONVERGENT B1 ;  /* 0x0000000000017941 */ /* 0x000fea0003800200 */
.L_x_1104:
        /* <DEDUP_REMOVED lines=34> */
.L_x_1107:
[----:B------:R-:W-:Y:S05]  /*1e2a0*/  BSYNC.RECONVERGENT B1 ;  /* 0x0000000000017941 */ /* 0x000fea0003800200 */
.L_x_1106:
        /* <DEDUP_REMOVED lines=34> */
.L_x_1109:
[----:B------:R-:W-:Y:S05]  /*1e4d0*/  BSYNC.RECONVERGENT B1 ;  /* 0x0000000000017941 */ /* 0x000fea0003800200 */
.L_x_1108:
        /* <DEDUP_REMOVED lines=34> */
.L_x_1111:
[----:B------:R-:W-:Y:S05]  /*1e700*/  BSYNC.RECONVERGENT B1 ;  /* 0x0000000000017941 */ /* 0x000fea0003800200 */
.L_x_1110:
        /* <DEDUP_REMOVED lines=34> */
.L_x_1113:
[----:B------:R-:W-:Y:S05]  /*1e930*/  BSYNC.RECONVERGENT B1 ;  /* 0x0000000000017941 */ /* 0x000fea0003800200 */
.L_x_1112:
        /* <DEDUP_REMOVED lines=34> */
.L_x_1115:
[----:B------:R-:W-:Y:S05]  /*1eb60*/  BSYNC.RECONVERGENT B1 ;  /* 0x0000000000017941 */ /* 0x000fea0003800200 */
.L_x_1114:
        /* <DEDUP_REMOVED lines=34> */
.L_x_1117:
[----:B------:R-:W-:Y:S05]  /*1ed90*/  BSYNC.RECONVERGENT B1 ;  /* 0x0000000000017941 */ /* 0x000fea0003800200 */
.L_x_1116:
        /* <DEDUP_REMOVED lines=34> */
.L_x_1119:
[----:B------:R-:W-:Y:S05]  /*1efc0*/  BSYNC.RECONVERGENT B1 ;  /* 0x0000000000017941 */ /* 0x000fea0003800200 */
.L_x_1118:
        /* <DEDUP_REMOVED lines=34> */
.L_x_1121:
[----:B------:R-:W-:Y:S05]  /*1f1f0*/  BSYNC.RECONVERGENT B1 ;  /* 0x0000000000017941 */ /* 0x000fea0003800200 */
.L_x_1120:
        /* <DEDUP_REMOVED lines=34> */
.L_x_1123:
[----:B------:R-:W-:Y:S05]  /*1f420*/  BSYNC.RECONVERGENT B1 ;  /* 0x0000000000017941 */ /* 0x000fea0003800200 */
.L_x_1122:
        /* <DEDUP_REMOVED lines=34> */
.L_x_1125:
[----:B------:R-:W-:Y:S05]  /*1f650*/  BSYNC.RECONVERGENT B1 ;  /* 0x0000000000017941 */ /* 0x000fea0003800200 */
.L_x_1124:
        /* <DEDUP_REMOVED lines=34> */
.L_x_1127:
[----:B------:R-:W-:Y:S05]  /*1f880*/  BSYNC.RECONVERGENT B1 ;  /* 0x0000000000017941 */ /* 0x000fea0003800200 */
.L_x_1126:
        /* <DEDUP_REMOVED lines=34> */
.L_x_1129:
[----:B------:R-:W-:Y:S05]  /*1fab0*/  BSYNC.RECONVERGENT B1 ;  /* 0x0000000000017941 */ /* 0x000fea0003800200 */
.L_x_1128:
        /* <DEDUP_REMOVED lines=34> */
.L_x_1131:
[----:B------:R-:W-:Y:S05]  /*1fce0*/  BSYNC.RECONVERGENT B1 ;  /* 0x0000000000017941 */ /* 0x000fea0003800200 */
.L_x_1130:
        /* <DEDUP_REMOVED lines=34> */
.L_x_1133:
[----:B------:R-:W-:Y:S05]  /*1ff10*/  BSYNC.RECONVERGENT B1 ;  /* 0x0000000000017941 */ /* 0x000fea0003800200 */
.L_x_1132:
        /* <DEDUP_REMOVED lines=34> */
.L_x_1135:
[----:B------:R-:W-:Y:S05]  /*20140*/  BSYNC.RECONVERGENT B1 ;  /* 0x0000000000017941 */ /* 0x000fea0003800200 */
.L_x_1134:
        /* <DEDUP_REMOVED lines=34> */
.L_x_1137:
[----:B------:R-:W-:Y:S05]  /*20370*/  BSYNC.RECONVERGENT B1 ;  /* 0x0000000000017941 */ /* 0x000fea0003800200 */
.L_x_1136:
        /* <DEDUP_REMOVED lines=34> */
.L_x_1139:
[----:B------:R-:W-:Y:S05]  /*205a0*/  BSYNC.RECONVERGENT B1 ;  /* 0x0000000000017941 */ /* 0x000fea0003800200 */
.L_x_1138:
        /* <DEDUP_REMOVED lines=34> */
.L_x_1141:
[----:B------:R-:W-:Y:S05]  /*207d0*/  BSYNC.RECONVERGENT B1 ;  /* 0x0000000000017941 */ /* 0x000fea0003800200 */
.L_x_1140:
        /* <DEDUP_REMOVED lines=34> */
.L_x_1143:
[----:B------:R-:W-:Y:S05]  /*20a00*/  BSYNC.RECONVERGENT B1 ;  /* 0x0000000000017941 */ /* 0x000fea0003800200 */
.L_x_1142:
        /* <DEDUP_REMOVED lines=34> */
.L_x_1145:
[----:B------:R-:W-:Y:S05]  /*20c30*/  BSYNC.RECONVERGENT B1 ;  /* 0x0000000000017941 */ /* 0x000fea0003800200 */
.L_x_1144:
        /* <DEDUP_REMOVED lines=34> */
.L_x_1147:
[----:B------:R-:W-:Y:S05]  /*20e60*/  BSYNC.RECONVERGENT B1 ;  /* 0x0000000000017941 */ /* 0x000fea0003800200 */
.L_x_1146:
        /* <DEDUP_REMOVED lines=34> */
.L_x_1149:
[----:B------:R-:W-:Y:S05]  /*21090*/  BSYNC.RECONVERGENT B1 ;  /* 0x0000000000017941 */ /* 0x000fea0003800200 */
.L_x_1148:
        /* <DEDUP_REMOVED lines=34> */
.L_x_1151:
[----:B------:R-:W-:Y:S05]  /*212c0*/  BSYNC.RECONVERGENT B1 ;  /* 0x0000000000017941 */ /* 0x000fea0003800200 */
.L_x_1150:
        /* <DEDUP_REMOVED lines=34> */
.L_x_1153:
[----:B------:R-:W-:Y:S05]  /*214f0*/  BSYNC.RECONVERGENT B1 ;  /* 0x0000000000017941 */ /* 0x000fea0003800200 */
.L_x_1152:
        /* <DEDUP_REMOVED lines=34> */
.L_x_1155:
[----:B------:R-:W-:Y:S05]  /*21720*/  BSYNC.RECONVERGENT B1 ;  /* 0x0000000000017941 */ /* 0x000fea0003800200 */
.L_x_1154:
        /* <DEDUP_REMOVED lines=34> */
.L_x_1157:
[----:B------:R-:W-:Y:S05]  /*21950*/  BSYNC.RECONVERGENT B1 ;  /* 0x0000000000017941 */ /* 0x000fea0003800200 */
.L_x_1156:
        /* <DEDUP_REMOVED lines=34> */
.L_x_1159:
[----:B------:R-:W-:Y:S05]  /*21b80*/  BSYNC.RECONVERGENT B1 ;  /* 0x0000000000017941 */ /* 0x000fea0003800200 */
.L_x_1158:
        /* <DEDUP_REMOVED lines=34> */
.L_x_1161:
[----:B------:R-:W-:Y:S05]  /*21db0*/  BSYNC.RECONVERGENT B1 ;  /* 0x0000000000017941 */ /* 0x000fea0003800200 */
.L_x_1160:
        /* <DEDUP_REMOVED lines=34> */
.L_x_1163:
[----:B------:R-:W-:Y:S05]  /*21fe0*/  BSYNC.RECONVERGENT B1 ;  /* 0x0000000000017941 */ /* 0x000fea0003800200 */
.L_x_1162:
        /* <DEDUP_REMOVED lines=34> */
.L_x_1165:
[----:B------:R-:W-:Y:S05]  /*22210*/  BSYNC.RECONVERGENT B1 ;  /* 0x0000000000017941 */ /* 0x000fea0003800200 */
.L_x_1164:
        /* <DEDUP_REMOVED lines=34> */
.L_x_1167:
[----:B------:R-:W-:Y:S05]  /*22440*/  BSYNC.RECONVERGENT B1 ;  /* 0x0000000000017941 */ /* 0x000fea0003800200 */
.L_x_1166:
        /* <DEDUP_REMOVED lines=34> */
.L_x_1169:
[----:B------:R-:W-:Y:S05]  /*22670*/  BSYNC.RECONVERGENT B1 ;  /* 0x0000000000017941 */ /* 0x000fea0003800200 */
.L_x_1168:
        /* <DEDUP_REMOVED lines=34> */
.L_x_1171:
[----:B------:R-:W-:Y:S05]  /*228a0*/  BSYNC.RECONVERGENT B1 ;  /* 0x0000000000017941 */ /* 0x000fea0003800200 */
.L_x_1170:
        /* <DEDUP_REMOVED lines=34> */
.L_x_1173:
[----:B------:R-:W-:Y:S05]  /*22ad0*/  BSYNC.RECONVERGENT B1 ;  /* 0x0000000000017941 */ /* 0x000fea0003800200 */
.L_x_1172:
        /* <DEDUP_REMOVED lines=34> */
.L_x_1175:
[----:B------:R-:W-:Y:S05]  /*22d00*/  BSYNC.RECONVERGENT B1 ;  /* 0x0000000000017941 */ /* 0x000fea0003800200 */
.L_x_1174:
        /* <DEDUP_REMOVED lines=34> */
.L_x_1177:
[----:B------:R-:W-:Y:S05]  /*22f30*/  BSYNC.RECONVERGENT B1 ;  /* 0x0000000000017941 */ /* 0x000fea0003800200 */
.L_x_1176:
        /* <DEDUP_REMOVED lines=34> */
.L_x_1179:
[----:B------:R-:W-:Y:S05]  /*23160*/  BSYNC.RECONVERGENT B1 ;  /* 0x0000000000017941 */ /* 0x000fea0003800200 */
.L_x_1178:
        /* <DEDUP_REMOVED lines=34> */
.L_x_1181:
[----:B------:R-:W-:Y:S05]  /*23390*/  BSYNC.RECONVERGENT B1 ;  /* 0x0000000000017941 */ /* 0x000fea0003800200 */
.L_x_1180:
        /* <DEDUP_REMOVED lines=9> */
[----:B------:R-:W-:Y:S02]  /*23430*/  DFMA R18, R26, R28, R18 ;  /* 0x0000001c1a12722b */ /* 0x000fe40000000012 */
[----:B-1----:R-:W-:Y:S02]  /*23440*/  DADD R26, -R10, R34 ;  /* 0x000000000a1a7229 */ /* 0x002fe40000000122 */
[----:B--2---:R-:W-:-:S02]  /*23450*/  DADD R30, -R12, R30 ;  /* 0x000000000c1e7229 */ /* 0x004fc4000000011e */
[-C--:B------:R-:W-:Y:S02]  /*23460*/  DFMA R20, R24, R28.reuse, R20 ;  /* 0x0000001c1814722b */ /* 0x080fe40000000014 */
        /* <DEDUP_REMOVED lines=21> */
.L_x_1183:
[----:B------:R-:W-:Y:S05]  /*235c0*/  BSYNC.RECONVERGENT B1 ;  /* 0x0000000000017941 */ /* 0x000fea0003800200 */
.L_x_1182:
[----:B------:R-:W0:Y:S01]  /*235d0*/  LDS.64 R34, [R0+UR6+0x1f8] ;  /* 0x0001f80600227984 */ /* 0x000e220008000a00 */
[-C--:B------:R-:W-:Y:S01]  /*235e0*/  DMUL R28, R32, R32.reuse ;  /* 0x00000020201c7228 */ /* 0x080fe20000000000 */
[----:B------:R-:W-:Y:S01]  /*235f0*/  UIADD3 UR5, UPT, UPT, UR5, 0x4, URZ ;  /* 0x0000000405057890 */ /* 0x000fe2000fffe0ff */
[----:B------:R-:W-:Y:S01]  /*23600*/  BAR.SYNC.DEFER_BLOCKING 0x0 ;  /* 0x0000000000007b1d */ /* 0x000fe20000010000 */
[----:B------:R-:W-:Y:S02]  /*23610*/  IADD3 R22, P0, PT, R22, 0x2000, RZ ;  /* 0x0000200016167810 */ /* 0x000fe40007f1e0ff */
[----:B------:R-:W-:Y:S01]  /*23620*/  UISETP.NE.AND UP0, UPT, UR5, URZ, UPT ;  /* 0x000000ff0500728c */ /* 0x000fe2000bf05270 */
[----:B------:R-:W-:Y:S01]  /*23630*/  IADD3 R14, P1, PT, R14, 0x2000, RZ ;  /* 0x000020000e0e7810 */ /* 0x000fe20007f3e0ff */
[----:B------:R-:W-:Y:S01]  /*23640*/  UIADD3 UR4, UPT, UPT, UR4, 0x400, URZ ;  /* 0x0000040004047890 */ /* 0x000fe2000fffe0ff */
[----:B------:R-:W-:Y:S01]  /*23650*/  IADD3 R4, P3, PT, R4, 0x2000, RZ ;  /* 0x0000200004047810 */ /* 0x000fe20007f7e0ff */
[----:B------:R-:W-:Y:S01]  /*23660*/  DMUL R28, R28, R32 ;  /* 0x000000201c1c7228 */ /* 0x000fe20000000000 */
[----:B------:R-:W-:Y:S01]  /*23670*/  IADD3 R6, P2, PT, R6, 0x2000, RZ ;  /* 0x0000200006067810 */ /* 0x000fe20007f5e0ff */
[----:B------:R-:W-:-:S02]  /*23680*/  IMAD.X R23, RZ, RZ, R23, P0 ;  /* 0x000000ffff177224 */ /* 0x000fc400000e0617 */
[----:B------:R-:W-:Y:S01]  /*23690*/  IMAD.X R15, RZ, RZ, R15, P1 ;  /* 0x000000ffff0f7224 */ /* 0x000fe200008e060f */
[----:B------:R-:W-:Y:S01]  /*236a0*/  IADD3.X R7, PT, PT, RZ, R7, RZ, P2, !PT ;  /* 0x00000007ff077210 */ /* 0x000fe200017fe4ff */
[----:B------:R-:W-:Y:S02]  /*236b0*/  IMAD.X R5, RZ, RZ, R5, P3 ;  /* 0x000000ffff057224 */ /* 0x000fe400018e0605 */
[----:B0-----:R-:W-:-:S08]  /*236c0*/  DMUL R28, R28, R34 ;  /* 0x000000221c1c7228 */ /* 0x001fd00000000000 */
[-C--:B------:R-:W-:Y:S02]  /*236d0*/  DFMA R18, R30, R28.reuse, R18 ;  /* 0x0000001c1e12722b */ /* 0x080fe40000000012 */
[-C--:B------:R-:W-:Y:S02]  /*236e0*/  DFMA R20, R26, R28.reuse, R20 ;  /* 0x0000001c1a14722b */ /* 0x080fe40000000014 */
[----:B------:R-:W-:Y:S01]  /*236f0*/  DFMA R16, R24, R28, R16 ;  /* 0x0000001c1810722b */ /* 0x000fe20000000010 */
[----:B------:R-:W-:Y:S10]  /*23700*/  BRA.U UP0, `(.L_x_1184) ;  /* 0xfffffdcd00007547 */ /* 0x000ff4000b83ffff */
.L_x_671:
[----:B------:R-:W0:Y:S02]  /*23710*/  LDCU UR5, c[0x0][0x3d0] ;  /* 0x00007a00ff0577ac */ /* 0x000e240008000800 */
[----:B0-----:R-:W-:-:S04]  /*23720*/  UIADD3 UR5, UPT, UPT, UR5, -0x1, URZ ;  /* 0xffffffff05057890 */ /* 0x001fc8000fffe0ff */
[----:B------:R-:W-:-:S04]  /*23730*/  ULEA.HI UR5, UR5, 0x1, URZ, 0x18 ;  /* 0x0000000105057891 */ /* 0x000fc8000f8fc0ff */
[----:B------:R-:W-:-:S09]  /*23740*/  ULOP3.LUT UP0, UR5, UR5, 0x3, URZ, 0xc0, !UPT ;  /* 0x0000000305057892 */ /* 0x000fd2000f80c0ff */
[----:B------:R-:W-:Y:S05]  /*23750*/  BRA.U !UP0, `(.L_x_670) ;  /* 0x0000009508e47547 */ /* 0x000fea000b800000 */
[----:B------:R-:W0:Y:S01]  /*23760*/  S2R R2, SR_TID.X ;  /* 0x0000000000027919 */ /* 0x000e220000002100 */
[----:B------:R-:W1:Y:S01]  /*23770*/  LDC.64 R30, c[0x0][0x3c8] ;  /* 0x0000f200ff1e7b82 */ /* 0x000e620000000a00 */
[----:B------:R-:W2:Y:S01]  /*23780*/  LDCU.64 UR12, c[0x0][0x3e0] ;  /* 0x00007c00ff0c77ac */ /* 0x000ea20008000a00 */
[----:B------:R-:W-:-:S06]  /*23790*/  UIADD3 UR5, UPT, UPT, -UR5, URZ, URZ ;  /* 0x000000ff05057290 */ /* 0x000fcc000fffe1ff */
[----:B------:R-:W3:Y:S08]  /*237a0*/  LDC.64 R6, c[0x0][0x390] ;  /* 0x0000e400ff067b82 */ /* 0x000ef00000000a00 */
[----:B------:R-:W4:Y:S08]  /*237b0*/  LDC.64 R4, c[0x0][0x388] ;  /* 0x0000e200ff047b82 */ /* 0x000f300000000a00 */
[----:B------:R-:W2:Y:S01]  /*237c0*/  LDC.64 R14, c[0x0][0x380] ;  /* 0x0000e000ff0e7b82 */ /* 0x000ea20000000a00 */
[----:B0-----:R-:W-:-:S07]  /*237d0*/  VIADD R3, R2, UR4 ;  /* 0x0000000402037c36 */ /* 0x001fce0008000000 */
[----:B------:R-:W0:Y:S01]  /*237e0*/  S2UR UR6, SR_CgaCtaId ;  /* 0x00000000000679c3 */ /* 0x000e220000008800 */
[----:B------:R-:W-:Y:S01]  /*237f0*/  IMAD.SHL.U32 R2, R2, 0x8, RZ ;  /* 0x0000000802027824 */ /* 0x000fe200078e00ff */
[----:B------:R-:W-:Y:S01]  /*23800*/  UMOV UR4, 0x400 ;  /* 0x0000040000047882 */ /* 0x000fe20000000000 */
[----:B-1----:R-:W-:-:S04]  /*23810*/  IMAD.WIDE.U32 R30, R3, 0x8, R30 ;  /* 0x00000008031e7825 */ /* 0x002fc800078e001e */
[----:B---3--:R-:W-:Y:S01]  /*23820*/  IMAD.WIDE.U32 R6, R3, 0x8, R6 ;  /* 0x0000000803067825 */ /* 0x008fe200078e0006 */
[----:B------:R-:W-:-:S03]  /*23830*/  MOV R32, R30 ;  /* 0x0000001e00207202 */ /* 0x000fc60000000f00 */
[----:B----4-:R-:W-:-:S04]  /*23840*/  IMAD.WIDE.U32 R4, R3, 0x8, R4 ;  /* 0x0000000803047825 */ /* 0x010fc800078e0004 */
[----:B------:R-:W-:Y:S02]  /*23850*/  IMAD.MOV.U32 R30, RZ, RZ, R6 ;  /* 0x000000ffff1e7224 */ /* 0x000fe400078e0006 */
[----:B--2---:R-:W-:-:S04]  /*23860*/  IMAD.WIDE.U32 R14, R3, 0x8, R14 ;  /* 0x00000008030e7825 */ /* 0x004fc800078e000e */
[----:B------:R-:W-:Y:S01]  /*23870*/  IMAD.MOV.U32 R6, RZ, RZ, R4 ;  /* 0x000000ffff067224 */ /* 0x000fe200078e0004 */
[----:B------:R-:W-:Y:S01]  /*23880*/  MOV R4, R14 ;  /* 0x0000000e00047202 */ /* 0x000fe20000000f00 */
[----:B------:R-:W-:Y:S01]  /*23890*/  IMAD.MOV.U32 R3, RZ, RZ, R15 ;  /* 0x000000ffff037224 */ /* 0x000fe200078e000f */
[----:B0-----:R-:W-:-:S12]  /*238a0*/  ULEA UR4, UR6, UR4, 0x18 ;  /* 0x0000000406047291 */ /* 0x001fd8000f8ec0ff */
.L_x_1313:
[----:B------:R-:W-:Y:S01]  /*238b0*/  MOV R26, R4 ;  /* 0x00000004001a7202 */ /* 0x000fe20000000f00 */
[----:B------:R-:W-:Y:S01]  /*238c0*/  IMAD.MOV.U32 R27, RZ, RZ, R3 ;  /* 0x000000ffff1b7224 */ /* 0x000fe200078e0003 */
[----:B------:R-:W-:Y:S01]  /*238d0*/  MOV R25, R5 ;  /* 0x0000000500197202 */ /* 0x000fe20000000f00 */
[----:B------:R-:W-:Y:S01]  /*238e0*/  IMAD.MOV.U32 R24, RZ, RZ, R6 ;  /* 0x000000ffff187224 */ /* 0x000fe200078e0006 */
[----:B------:R-:W-:Y:S01]  /*238f0*/  MOV R22, R32 ;  /* 0x0000002000167202 */ /* 0x000fe20000000f00 */
[----:B------:R-:W-:Y:S02]  /*23900*/  IMAD.MOV.U32 R14, RZ, RZ, R30 ;  /* 0x000000ffff0e7224 */ /* 0x000fe400078e001e */
[----:B------:R-:W-:Y:S01]  /*23910*/  IMAD.MOV.U32 R15, RZ, RZ, R7 ;  /* 0x000000ffff0f7224 */ /* 0x000fe200078e0007 */
[----:B------:R-:W2:Y:S01]  /*23920*/  LDG.E.64 R26, desc[UR10][R26.64] ;  /* 0x0000000a1a1a7981 */ /* 0x000ea2000c1e1b00 */
[----:B------:R-:W-:-:S03]  /*23930*/  IMAD.MOV.U32 R23, RZ, RZ, R31 ;  /* 0x000000ffff177224 */ /* 0x000fc600078e001f */
[----:B------:R-:W3:Y:S04]  /*23940*/  LDG.E.64 R24, desc[UR10][R24.64] ;  /* 0x0000000a18187981 */ /* 0x000ee8000c1e1b00 */
[----:B------:R-:W4:Y:S04]  /*23950*/  LDG.E.64 R14, desc[UR10][R14.64] ;  /* 0x0000000a0e0e7981 */ /* 0x000f28000c1e1b00 */
[----:B------:R-:W4:Y:S01]  /*23960*/  LDG.E.64 R22, desc[UR10][R22.64] ;  /* 0x0000000a16167981 */ /* 0x000f22000c1e1b00 */
[----:B------:R-:W0:Y:S01]  /*23970*/  S2UR UR8, SR_CgaCtaId ;  /* 0x00000000000879c3 */ /* 0x000e220000008800 */
[----:B------:R-:W-:Y:S01]  /*23980*/  UMOV UR6, 0x400 ;  /* 0x0000040000067882 */ /* 0x000fe20000000000 */
[----:B------:R-:W-:Y:S01]  /*23990*/  LOP3.LUT R0, R2, 0x1e00, RZ, 0xc0, !PT ;  /* 0x00001e0002007812 */ /* 0x000fe200078ec0ff */
[----:B------:R-:W-:Y:S01]  /*239a0*/  UIADD3 UR7, UPT, UPT, UR6, 0x800, URZ ;  /* 0x0000080006077890 */ /* 0x000fe2000fffe0ff */
[----:B------:R-:W-:Y:S01]  /*239b0*/  IMAD.MOV.U32 R36, RZ, RZ, RZ ;  /* 0x000000ffff247224 */ /* 0x000fe200078e00ff */
[----:B------:R-:W-:Y:S01]  /*239c0*/  UIADD3 UR9, UPT, UPT, UR6, 0x1000, URZ ;  /* 0x0000100006097890 */ /* 0x000fe2000fffe0ff */
[----:B------:R-:W-:Y:S01]  /*239d0*/  MOV R28, 0x0 ;  /* 0x00000000001c7802 */ /* 0x000fe20000000f00 */
[----:B------:R-:W-:Y:S01]  /*239e0*/  UIADD3 UR6, UPT, UPT, UR6, 0x1800, URZ ;  /* 0x0000180006067890 */ /* 0x000fe2000fffe0ff */
[----:B------:R-:W-:Y:S01]  /*239f0*/  IMAD.MOV.U32 R29, RZ, RZ, 0x3fd80000 ;  /* 0x3fd80000ff1d7424 */ /* 0x000fe200078e00ff */
[----:B------:R-:W-:Y:S01]  /*23a00*/  BSSY.RECONVERGENT B1, `(.L_x_1185) ;  /* 0x0000022000017945 */ /* 0x000fe20003800200 */
[----:B0-----:R-:W-:-:S02]  /*23a10*/  ULEA UR7, UR8, UR7, 0x18 ;  /* 0x0000000708077291 */ /* 0x001fc4000f8ec0ff */
[----:B------:R-:W-:Y:S02]  /*23a20*/  ULEA UR9, UR8, UR9, 0x18 ;  /* 0x0000000908097291 */ /* 0x000fe4000f8ec0ff */
[----:B------:R-:W-:Y:S01]  /*23a30*/  ULEA UR6, UR8, UR6, 0x18 ;  /* 0x0000000608067291 */ /* 0x000fe2000f8ec0ff */
[----:B--2---:R-:W-:Y:S04]  /*23a40*/  STS.64 [R2+UR4], R26 ;  /* 0x0000001a02007988 */ /* 0x004fe80008000a04 */
[----:B---3--:R-:W-:Y:S04]  /*23a50*/  STS.64 [R2+UR7], R24 ;  /* 0x0000001802007988 */ /* 0x008fe80008000a07 */
[----:B----4-:R-:W-:Y:S04]  /*23a60*/  STS.64 [R2+UR9], R14 ;  /* 0x0000000e02007988 */ /* 0x010fe80008000a09 */
[----:B------:R-:W-:Y:S01]  /*23a70*/  STS.64 [R2+UR6], R22 ;  /* 0x0000001602007988 */ /* 0x000fe20008000a06 */
[----:B------:R-:W-:Y:S06]  /*23a80*/  BAR.SYNC.DEFER_BLOCKING 0x0 ;  /* 0x0000000000007b1d */ /* 0x000fec0000010000 */
[----:B------:R-:W0:Y:S04]  /*23a90*/  LDS.64 R14, [R0+UR7] ;  /* 0x00000007000e7984 */ /* 0x000e280008000a00 */
[----:B------:R-:W1:Y:S04]  /*23aa0*/  LDS.64 R22, [R0+UR4] ;  /* 0x0000000400167984 */ /* 0x000e680008000a00 */
[----:B------:R-:W2:Y:S01]  /*23ab0*/  LDS.64 R24, [R0+UR9] ;  /* 0x0000000900187984 */ /* 0x000ea20008000a00 */
[----:B0----5:R-:W-:-:S02]  /*23ac0*/  DADD R14, -R10, R14 ;  /* 0x000000000a0e7229 */ /* 0x021fc4000000010e */
        /* <DEDUP_REMOVED lines=15> */
[----:B------:R-:W-:Y:S01]  /*23bc0*/  MOV R28, R26 ;  /* 0x0000001a001c7202 */ /* 0x000fe20000000f00 */
[----:B------:R-:W-:Y:S01]  /*23bd0*/  IMAD.MOV.U32 R29, RZ, RZ, R27 ;  /* 0x000000ffff1d7224 */ /* 0x000fe200078e001b */
[----:B------:R-:W-:-:S07]  /*23be0*/  MOV R33, 0x23c00 ;  /* 0x00023c0000217802 */ /* 0x000fce0000000f00 */
[----:B------:R-:W-:Y:S05]  /*23bf0*/  CALL.REL.NOINC `($__internal_1_$__cuda_sm20_drsqrt_f64_slowpath_v2) ;  /* 0x00000098004c7944 */ /* 0x000fea0003c00000 */
[----:B------:R-:W-:Y:S01]  /*23c00*/  IMAD.MOV.U32 R34, RZ, RZ, R28 ;  /* 0x000000ffff227224 */ /* 0x000fe200078e001c */
[----:B------:R-:W-:-:S07]  /*23c10*/  MOV R35, R29 ;  /* 0x0000001d00237202 */ /* 0x000fce0000000f00 */
.L_x_1186:
[----:B------:R-:W-:Y:S05]  /*23c20*/  BSYNC.RECONVERGENT B1 ;  /* 0x0000000000017941 */ /* 0x000fea0003800200 */
.L_x_1185:
[----:B------:R-:W0:Y:S01]  /*23c30*/  LDS.64 R28, [R0+UR6] ;  /* 0x00000006001c7984 */ /* 0x000e220008000a00 */
[-C--:B------:R-:W-:Y:S01]  /*23c40*/  DMUL R26, R34, R34.reuse ;  /* 0x00000022221a7228 */ /* 0x080fe20000000000 */
[----:B------:R-:W-:Y:S02]  /*23c50*/  BSSY.RECONVERGENT B1, `(.L_x_1187) ;  /* 0x0000022000017945 */ /* 0x000fe40003800200 */
[----:B------:R-:W1:Y:S05]  /*23c60*/  LDS.64 R36, [R0+UR7+0x8] ;  /* 0x0000080700247984 */ /* 0x000e6a0008000a00 */
[----:B------:R-:W-:Y:S01]  /*23c70*/  DMUL R26, R26, R34 ;  /* 0x000000221a1a7228 */ /* 0x000fe20000000000 */
[----:B------:R-:W-:Y:S07]  /*23c80*/  LDS.64 R34, [R0+UR9+0x8] ;  /* 0x0000080900227984 */ /* 0x000fee0008000a00 */
[----:B0-----:R-:W-:-:S02]  /*23c90*/  DMUL R28, R26, R28 ;  /* 0x0000001c1a1c7228 */ /* 0x001fc40000000000 */
[----:B------:R-:W0:Y:S06]  /*23ca0*/  LDS.64 R26, [R0+UR4+0x8] ;  /* 0x00000804001a7984 */ /* 0x000e2c0008000a00 */
[-C--:B------:R-:W-:Y:S02]  /*23cb0*/  DFMA R18, R22, R28.reuse, R18 ;  /* 0x0000001c1612722b */ /* 0x080fe40000000012 */
[----:B-1----:R-:W-:Y:S02]  /*23cc0*/  DADD R22, -R10, R36 ;  /* 0x000000000a167229 */ /* 0x002fe40000000124 */
[----:B------:R-:W-:-:S02]  /*23cd0*/  DFMA R14, R14, R28, R20 ;  /* 0x0000001c0e0e722b */ /* 0x000fc40000000014 */
[----:B------:R-:W-:Y:S01]  /*23ce0*/  DFMA R16, R24, R28, R16 ;  /* 0x0000001c1810722b */ /* 0x000fe20000000010 */
[----:B------:R-:W-:Y:S01]  /*23cf0*/  IMAD.MOV.U32 R28, RZ, RZ, 0x0 ;  /* 0x00000000ff1c7424 */ /* 0x000fe200078e00ff */
[----:B------:R-:W-:Y:S02]  /*23d00*/  MOV R29, 0x3fd80000 ;  /* 0x3fd80000001d7802 */ /* 0x000fe40000000f00 */
[----:B------:R-:W-:Y:S02]  /*23d10*/  DMUL R36, R22, R22 ;  /* 0x0000001616247228 */ /* 0x000fe40000000000 */
[----:B0-----:R-:W-:Y:S02]  /*23d20*/  DADD R20, -R12, R26 ;  /* 0x000000000c147229 */ /* 0x001fe4000000011a */
[----:B------:R-:W-:-:S06]  /*23d30*/  DADD R26, -R8, R34 ;  /* 0x00000000081a7229 */ /* 0x000fcc0000000122 */
[----:B------:R-:W-:Y:S01]  /*23d40*/  DFMA R34, R20, R20, R36 ;  /* 0x000000141422722b */ /* 0x000fe20000000024 */
[----:B------:R-:W-:-:S07]  /*23d50*/  IMAD.MOV.U32 R36, RZ, RZ, RZ ;  /* 0x000000ffff247224 */ /* 0x000fce00078e00ff */
        /* <DEDUP_REMOVED lines=11> */
[----:B------:R-:W-:Y:S01]  /*23e10*/  IMAD.MOV.U32 R28, RZ, RZ, R24 ;  /* 0x000000ffff1c7224 */ /* 0x000fe200078e0018 */
[----:B------:R-:W-:Y:S02]  /*23e20*/  MOV R29, R25 ;  /* 0x00000019001d7202 */ /* 0x000fe40000000f00 */
[----:B------:R-:W-:-:S07]  /*23e30*/  MOV R33, 0x23e50 ;  /* 0x00023e5000217802 */ /* 0x000fce0000000f00 */
[----:B------:R-:W-:Y:S05]  /*23e40*/  CALL.REL.NOINC `($__internal_1_$__cuda_sm20_drsqrt_f64_slowpath_v2) ;  /* 0x0000009400b87944 */ /* 0x000fea0003c00000 */
[----:B------:R-:W-:Y:S02]  /*23e50*/  IMAD.MOV.U32 R34, RZ, RZ, R28 ;  /* 0x000000ffff227224 */ /* 0x000fe400078e001c */
[----:B------:R-:W-:-:S07]  /*23e60*/  IMAD.MOV.U32 R35, RZ, RZ, R29 ;  /* 0x000000ffff237224 */ /* 0x000fce00078e001d */
.L_x_1188:
[----:B------:R-:W-:Y:S05]  /*23e70*/  BSYNC.RECONVERGENT B1 ;  /* 0x0000000000017941 */ /* 0x000fea0003800200 */
.L_x_1187:
[----:B------:R-:W0:Y:S01]  /*23e80*/  LDS.64 R28, [R0+UR6+0x8] ;  /* 0x00000806001c7984 */ /* 0x000e220008000a00 */
        /* <DEDUP_REMOVED lines=11> */
[----:B------:R-:W-:-:S03]  /*23f40*/  IMAD.MOV.U32 R28, RZ, RZ, 0x0 ;  /* 0x00000000ff1c7424 */ /* 0x000fc600078e00ff */
[----:B------:R-:W-:Y:S01]  /*23f50*/  DMUL R36, R20, R20 ;  /* 0x0000001414247228 */ /* 0x000fe20000000000 */
[----:B------:R-:W-:Y:S01]  /*23f60*/  IMAD.MOV.U32 R29, RZ, RZ, 0x3fd80000 ;  /* 0x3fd80000ff1d7424 */ /* 0x000fe200078e00ff */
[----:B0-----:R-:W-:Y:S02]  /*23f70*/  DADD R14, -R12, R24 ;  /* 0x000000000c0e7229 */ /* 0x001fe40000000118 */
[----:B------:R-:W-:-:S06]  /*23f80*/  DADD R24, -R8, R34 ;  /* 0x0000000008187229 */ /* 0x000fcc0000000122 */
[----:B------:R-:W-:Y:S01]  /*23f90*/  DFMA R34, R14, R14, R36 ;  /* 0x0000000e0e22722b */ /* 0x000fe20000000024 */
[----:B------:R-:W-:-:S07]  /*23fa0*/  MOV R36, RZ ;  /* 0x000000ff00247202 */ /* 0x000fce0000000f00 */
        /* <DEDUP_REMOVED lines=11> */
[----:B------:R-:W-:Y:S01]  /*24060*/  IMAD.MOV.U32 R28, RZ, RZ, R26 ;  /* 0x000000ffff1c7224 */ /* 0x000fe200078e001a */
[----:B------:R-:W-:Y:S01]  /*24070*/  MOV R33, 0x240a0 ;  /* 0x000240a000217802 */ /* 0x000fe20000000f00 */
[----:B------:R-:W-:-:S07]  /*24080*/  IMAD.MOV.U32 R29, RZ, RZ, R27 ;  /* 0x000000ffff1d7224 */ /* 0x000fce00078e001b */
[----:B------:R-:W-:Y:S05]  /*24090*/  CALL.REL.NOINC `($__internal_1_$__cuda_sm20_drsqrt_f64_slowpath_v2) ;  /* 0x0000009400247944 */ /* 0x000fea0003c00000 */
[----:B------:R-:W-:Y:S01]  /*240a0*/  MOV R34, R28 ;  /* 0x0000001c00227202 */ /* 0x000fe20000000f00 */
[----:B------:R-:W-:-:S07]  /*240b0*/  IMAD.MOV.U32 R35, RZ, RZ, R29 ;  /* 0x000000ffff237224 */ /* 0x000fce00078e001d */
.L_x_1190:
[----:B------:R-:W-:Y:S05]  /*240c0*/  BSYNC.RECONVERGENT B1 ;  /* 0x0000000000017941 */ /* 0x000fea0003800200 */
.L_x_1189:
        /* <DEDUP_REMOVED lines=12> */
[----:B------:R-:W-:Y:S01]  /*24190*/  MOV R28, 0x0 ;  /* 0x00000000001c7802 */ /* 0x000fe20000000f00 */
[----:B------:R-:W-:Y:S02]  /*241a0*/  IMAD.MOV.U32 R29, RZ, RZ, 0x3fd80000 ;  /* 0x3fd80000ff1d7424 */ /* 0x000fe400078e00ff */
        /* <DEDUP_REMOVED lines=22> */
.L_x_1192:
[----:B------:R-:W-:Y:S05]  /*24310*/  BSYNC.RECONVERGENT B1 ;  /* 0x0000000000017941 */ /* 0x000fea0003800200 */
.L_x_1191:
        /* <DEDUP_REMOVED lines=36> */
.L_x_1194:
[----:B------:R-:W-:Y:S05]  /*24560*/  BSYNC.RECONVERGENT B1 ;  /* 0x0000000000017941 */ /* 0x000fea0003800200 */
.L_x_1193:
        /* <DEDUP_REMOVED lines=36> */
.L_x_1196:
[----:B------:R-:W-:Y:S05]  /*247b0*/  BSYNC.RECONVERGENT B1 ;  /* 0x0000000000017941 */ /* 0x000fea0003800200 */
.L_x_1195:
        /* <DEDUP_REMOVED lines=36> */
.L_x_1198:
[----:B------:R-:W-:Y:S05]  /*24a00*/  BSYNC.RECONVERGENT B1 ;  /* 0x0000000000017941 */ /* 0x000fea0003800200 */
.L_x_1197:
        /* <DEDUP_REMOVED lines=36> */
.L_x_1200:
[----:B------:R-:W-:Y:S05]  /*24c50*/  BSYNC.RECONVERGENT B1 ;  /* 0x0000000000017941 */ /* 0x000fea0003800200 */
.L_x_1199:
        /* <DEDUP_REMOVED lines=36> */
.L_x_1202:
[----:B------:R-:W-:Y:S05]  /*24ea0*/  BSYNC.RECONVERGENT B1 ;  /* 0x0000000000017941 */ /* 0x000fea0003800200 */
.L_x_1201:
        /* <DEDUP_REMOVED lines=36> */
.L_x_1204:
[----:B------:R-:W-:Y:S05]  /*250f0*/  BSYNC.RECONVERGENT B1 ;  /* 0x0000000000017941 */ /* 0x000fea0003800200 */
.L_x_1203:
        /* <DEDUP_REMOVED lines=36> */
.L_x_1206:
[----:B------:R-:W-:Y:S05]  /*25340*/  BSYNC.RECONVERGENT B1 ;  /* 0x0000000000017941 */ /* 0x000fea0003800200 */
.L_x_1205:
        /* <DEDUP_REMOVED lines=36> */
.L_x_1208:
[----:B------:R-:W-:Y:S05]  /*25590*/  BSYNC.RECONVERGENT B1 ;  /* 0x0000000000017941 */ /* 0x000fea0003800200 */
.L_x_1207:
        /* <DEDUP_REMOVED lines=36> */
.L_x_1210:
[----:B------:R-:W-:Y:S05]  /*257e0*/  BSYNC.RECONVERGENT B1 ;  /* 0x0000000000017941 */ /* 0x000fea0003800200 */
.L_x_1209:
        /* <DEDUP_REMOVED lines=36> */
.L_x_1212:
[----:B------:R-:W-:Y:S05]  /*25a30*/  BSYNC.RECONVERGENT B1 ;  /* 0x0000000000017941 */ /* 0x000fea0003800200 */
.L_x_1211:
        /* <DEDUP_REMOVED lines=36> */
.L_x_1214:
[----:B------:R-:W-:Y:S05]  /*25c80*/  BSYNC.RECONVERGENT B1 ;  /* 0x0000000000017941 */ /* 0x000fea0003800200 */
.L_x_1213:
        /* <DEDUP_REMOVED lines=36> */
.L_x_1216:
[----:B------:R-:W-:Y:S05]  /*25ed0*/  BSYNC.RECONVERGENT B1 ;  /* 0x0000000000017941 */ /* 0x000fea0003800200 */
.L_x_1215:
        /* <DEDUP_REMOVED lines=36> */
.L_x_1218:
[----:B------:R-:W-:Y:S05]  /*26120*/  BSYNC.RECONVERGENT B1 ;  /* 0x0000000000017941 */ /* 0x000fea0003800200 */
.L_x_1217:
        /* <DEDUP_REMOVED lines=36> */
.L_x_1220:
[----:B------:R-:W-:Y:S05]  /*26370*/  BSYNC.RECONVERGENT B1 ;  /* 0x0000000000017941 */ /* 0x000fea0003800200 */
.L_x_1219:
        /* <DEDUP_REMOVED lines=36> */
.L_x_1222:
[----:B------:R-:W-:Y:S05]  /*265c0*/  BSYNC.RECONVERGENT B1 ;  /* 0x0000000000017941 */ /* 0x000fea0003800200 */
.L_x_1221:
        /* <DEDUP_REMOVED lines=36> */
.L_x_1224:
[----:B------:R-:W-:Y:S05]  /*26810*/  BSYNC.RECONVERGENT B1 ;  /* 0x0000000000017941 */ /* 0x000fea0003800200 */
.L_x_1223:
        /* <DEDUP_REMOVED lines=36> */
.L_x_1226:
[----:B------:R-:W-:Y:S05]  /*26a60*/  BSYNC.RECONVERGENT B1 ;  /* 0x0000000000017941 */ /* 0x000fea0003800200 */
.L_x_1225:
        /* <DEDUP_REMOVED lines=36> */
.L_x_1228:
[----:B------:R-:W-:Y:S05]  /*26cb0*/  BSYNC.RECONVERGENT B1 ;  /* 0x0000000000017941 */ /* 0x000fea0003800200 */
.L_x_1227:
        /* <DEDUP_REMOVED lines=36> */
.L_x_1230:
[----:B------:R-:W-:Y:S05]  /*26f00*/  BSYNC.RECONVERGENT B1 ;  /* 0x0000000000017941 */ /* 0x000fea0003800200 */
.L_x_1229:
        /* <DEDUP_REMOVED lines=36> */
.L_x_1232:
[----:B------:R-:W-:Y:S05]  /*27150*/  BSYNC.RECONVERGENT B1 ;  /* 0x0000000000017941 */ /* 0x000fea0003800200 */
.L_x_1231:
        /* <DEDUP_REMOVED lines=36> */
.L_x_1234:
[----:B------:R-:W-:Y:S05]  /*273a0*/  BSYNC.RECONVERGENT B1 ;  /* 0x0000000000017941 */ /* 0x000fea0003800200 */
.L_x_1233:
        /* <DEDUP_REMOVED lines=36> */
.L_x_1236:
[----:B------:R-:W-:Y:S05]  /*275f0*/  BSYNC.RECONVERGENT B1 ;  /* 0x0000000000017941 */ /* 0x000fea0003800200 */
.L_x_1235:
        /* <DEDUP_REMOVED lines=36> */
.L_x_1238:
[----:B------:R-:W-:Y:S05]  /*27840*/  BSYNC.RECONVERGENT B1 ;  /* 0x0000000000017941 */ /* 0x000fea0003800200 */
.L_x_1237:
        /* <DEDUP_REMOVED lines=36> */
.L_x_1240:
[----:B------:R-:W-:Y:S05]  /*27a90*/  BSYNC.RECONVERGENT B1 ;  /* 0x0000000000017941 */ /* 0x000fea0003800200 */
.L_x_1239:
        /* <DEDUP_REMOVED lines=36> */
.L_x_1242:
[----:B------:R-:W-:Y:S05]  /*27ce0*/  BSYNC.RECONVERGENT B1 ;  /* 0x0000000000017941 */ /* 0x000fea0003800200 */
.L_x_1241:
        /* <DEDUP_REMOVED lines=36> */
.L_x_1244:
[----:B------:R-:W-:Y:S05]  /*27f30*/  BSYNC.RECONVERGENT B1 ;  /* 0x0000000000017941 */ /* 0x000fea0003800200 */
.L_x_1243:
        /* <DEDUP_REMOVED lines=36> */
.L_x_1246:
[----:B------:R-:W-:Y:S05]  /*28180*/  BSYNC.RECONVERGENT B1 ;  /* 0x0000000000017941 */ /* 0x000fea0003800200 */
.L_x_1245:
        /* <DEDUP_REMOVED lines=36> */
.L_x_1248:
[----:B------:R-:W-:Y:S05]  /*283d0*/  BSYNC.RECONVERGENT B1 ;  /* 0x0000000000017941 */ /* 0x000fea0003800200 */
.L_x_1247:
        /* <DEDUP_REMOVED lines=36> */
.L_x_1250:
[----:B------:R-:W-:Y:S05]  /*28620*/  BSYNC.RECONVERGENT B1 ;  /* 0x0000000000017941 */ /* 0x000fea0003800200 */
.L_x_1249:
        /* <DEDUP_REMOVED lines=36> */
.L_x_1252:
[----:B------:R-:W-:Y:S05]  /*28870*/  BSYNC.RECONVERGENT B1 ;  /* 0x0000000000017941 */ /* 0x000fea0003800200 */
.L_x_1251:
        /* <DEDUP_REMOVED lines=36> */
.L_x_1254:
[----:B------:R-:W-:Y:S05]  /*28ac0*/  BSYNC.RECONVERGENT B1 ;  /* 0x0000000000017941 */ /* 0x000fea0003800200 */
.L_x_1253:
        /* <DEDUP_REMOVED lines=36> */
.L_x_1256:
[----:B------:R-:W-:Y:S05]  /*28d10*/  BSYNC.RECONVERGENT B1 ;  /* 0x0000000000017941 */ /* 0x000fea0003800200 */
.L_x_1255:
        /* <DEDUP_REMOVED lines=36> */
.L_x_1258:
[----:B------:R-:W-:Y:S05]  /*28f60*/  BSYNC.RECONVERGENT B1 ;  /* 0x0000000000017941 */ /* 0x000fea0003800200 */
.L_x_1257:
        /* <DEDUP_REMOVED lines=36> */
.L_x_1260:
[----:B------:R-:W-:Y:S05]  /*291b0*/  BSYNC.RECONVERGENT B1 ;  /* 0x0000000000017941 */ /* 0x000fea0003800200 */
.L_x_1259:
        /* <DEDUP_REMOVED lines=36> */
.L_x_1262:
[----:B------:R-:W-:Y:S05]  /*29400*/  BSYNC.RECONVERGENT B1 ;  /* 0x0000000000017941 */ /* 0x000fea0003800200 */
.L_x_1261:
        /* <DEDUP_REMOVED lines=36> */
.L_x_1264:
[----:B------:R-:W-:Y:S05]  /*29650*/  BSYNC.RECONVERGENT B1 ;  /* 0x0000000000017941 */ /* 0x000fea0003800200 */
.L_x_1263:
        /* <DEDUP_REMOVED lines=36> */
.L_x_1266:
[----:B------:R-:W-:Y:S05]  /*298a0*/  BSYNC.RECONVERGENT B1 ;  /* 0x0000000000017941 */ /* 0x000fea0003800200 */
.L_x_1265:
        /* <DEDUP_REMOVED lines=36> */
.L_x_1268:
[----:B------:R-:W-:Y:S05]  /*29af0*/  BSYNC.RECONVERGENT B1 ;  /* 0x0000000000017941 */ /* 0x000fea0003800200 */
.L_x_1267:
        /* <DEDUP_REMOVED lines=36> */
.L_x_1270:
[----:B------:R-:W-:Y:S05]  /*29d40*/  BSYNC.RECONVERGENT B1 ;  /* 0x0000000000017941 */ /* 0x000fea0003800200 */
.L_x_1269:
        /* <DEDUP_REMOVED lines=36> */
.L_x_1272:
[----:B------:R-:W-:Y:S05]  /*29f90*/  BSYNC.RECONVERGENT B1 ;  /* 0x0000000000017941 */ /* 0x000fea0003800200 */
.L_x_1271:
        /* <DEDUP_REMOVED lines=36> */
.L_x_1274:
[----:B------:R-:W-:Y:S05]  /*2a1e0*/  BSYNC.RECONVERGENT B1 ;  /* 0x0000000000017941 */ /* 0x000fea0003800200 */
.L_x_1273:
        /* <DEDUP_REMOVED lines=36> */
.L_x_1276:
[----:B------:R-:W-:Y:S05]  /*2a430*/  BSYNC.RECONVERGENT B1 ;  /* 0x0000000000017941 */ /* 0x000fea0003800200 */
.L_x_1275:
        /* <DEDUP_REMOVED lines=36> */
.L_x_1278:
[----:B------:R-:W-:Y:S05]  /*2a680*/  BSYNC.RECONVERGENT B1 ;  /* 0x0000000000017941 */ /* 0x000fea0003800200 */
.L_x_1277:
        /* <DEDUP_REMOVED lines=36> */
.L_x_1280:
[----:B------:R-:W-:Y:S05]  /*2a8d0*/  BSYNC.RECONVERGENT B1 ;  /* 0x0000000000017941 */ /* 0x000fea0003800200 */
.L_x_1279:
        /* <DEDUP_REMOVED lines=36> */
.L_x_1282:
[----:B------:R-:W-:Y:S05]  /*2ab20*/  BSYNC.RECONVERGENT B1 ;  /* 0x0000000000017941 */ /* 0x000fea0003800200 */
.L_x_1281:
        /* <DEDUP_REMOVED lines=36> */
.L_x_1284:
[----:B------:R-:W-:Y:S05]  /*2ad70*/  BSYNC.RECONVERGENT B1 ;  /* 0x0000000000017941 */ /* 0x000fea0003800200 */
.L_x_1283:
        /* <DEDUP_REMOVED lines=36> */
.L_x_1286:
[----:B------:R-:W-:Y:S05]  /*2afc0*/  BSYNC.RECONVERGENT B1 ;  /* 0x0000000000017941 */ /* 0x000fea0003800200 */
.L_x_1285:
        /* <DEDUP_REMOVED lines=36> */
.L_x_1288:
[----:B------:R-:W-:Y:S05]  /*2b210*/  BSYNC.RECONVERGENT B1 ;  /* 0x0000000000017941 */ /* 0x000fea0003800200 */
.L_x_1287:
        /* <DEDUP_REMOVED lines=36> */
.L_x_1290:
[----:B------:R-:W-:Y:S05]  /*2b460*/  BSYNC.RECONVERGENT B1 ;  /* 0x0000000000017941 */ /* 0x000fea0003800200 */
.L_x_1289:
        /* <DEDUP_REMOVED lines=36> */
.L_x_1292:
[----:B------:R-:W-:Y:S05]  /*2b6b0*/  BSYNC.RECONVERGENT B1 ;  /* 0x0000000000017941 */ /* 0x000fea0003800200 */
.L_x_1291:
        /* <DEDUP_REMOVED lines=36> */
.L_x_1294:
[----:B------:R-:W-:Y:S05]  /*2b900*/  BSYNC.RECONVERGENT B1 ;  /* 0x0000000000017941 */ /* 0x000fea0003800200 */
.L_x_1293:
        /* <DEDUP_REMOVED lines=34> */
[----:B------:R-:W-:Y:S01]  /*2bb30*/  MOV R34, R28 ;  /* 0x0000001c00227202 */ /* 0x000fe20000000f00 */
[----:B------:R-:W-:-:S07]  /*2bb40*/  IMAD.MOV.U32 R35, RZ, RZ, R29 ;  /* 0x000000ffff237224 */ /* 0x000fce00078e001d */
.L_x_1296:
[----:B------:R-:W-:Y:S05]  /*2bb50*/  BSYNC.RECONVERGENT B1 ;  /* 0x0000000000017941 */ /* 0x000fea0003800200 */
.L_x_1295:
        /* <DEDUP_REMOVED lines=36> */
.L_x_1298:
[----:B------:R-:W-:Y:S05]  /*2bda0*/  BSYNC.RECONVERGENT B1 ;  /* 0x0000000000017941 */ /* 0x000fea0003800200 */
.L_x_1297:
        /* <DEDUP_REMOVED lines=36> */
.L_x_1300:
[----:B------:R-:W-:Y:S05]  /*2bff0*/  BSYNC.RECONVERGENT B1 ;  /* 0x0000000000017941 */ /* 0x000fea0003800200 */
.L_x_1299:
        /* <DEDUP_REMOVED lines=36> */
.L_x_1302:
[----:B------:R-:W-:Y:S05]  /*2c240*/  BSYNC.RECONVERGENT B1 ;  /* 0x0000000000017941 */ /* 0x000fea0003800200 */
.L_x_1301:
        /* <DEDUP_REMOVED lines=36> */
.L_x_1304:
[----:B------:R-:W-:Y:S05]  /*2c490*/  BSYNC.RECONVERGENT B1 ;  /* 0x0000000000017941 */ /* 0x000fea0003800200 */
.L_x_1303:
        /* <DEDUP_REMOVED lines=36> */
.L_x_1306:
[----:B------:R-:W-:Y:S05]  /*2c6e0*/  BSYNC.RECONVERGENT B1 ;  /* 0x0000000000017941 */ /* 0x000fea0003800200 */
.L_x_1305:
        /* <DEDUP_REMOVED lines=36> */
.L_x_1308:
[----:B------:R-:W-:Y:S05]  /*2c930*/  BSYNC.RECONVERGENT B1 ;  /* 0x0000000000017941 */ /* 0x000fea0003800200 */
.L_x_1307:
[----:B------:R-:W0:Y:S01]  /*2c940*/  LDS.64 R28, [R0+UR6+0x1e8] ;  /* 0x0001e806001c7984 */ /* 0x000e220008000a00 */
[-C--:B------:R-:W-:Y:S01]  /*2c950*/  DMUL R24, R34, R34.reuse ;  /* 0x0000002222187228 */ /* 0x080fe20000000000 */
[----:B------:R-:W-:Y:S02]  /*2c960*/  BSSY.RECONVERGENT B1, `(.L_x_1309) ;  /* 0x0000022000017945 */ /* 0x000fe40003800200 */
[----:B------:R-:W-:Y:S05]  /*2c970*/  LDS.64 R36, [R0+UR9+0x1f0] ;  /* 0x0001f00900247984 */ /* 0x000fea0008000a00 */
[----:B------:R-:W-:Y:S02]  /*2c980*/  DMUL R34, R24, R34 ;  /* 0x0000002218227228 */ /* 0x000fe40000000000 */
[----:B------:R-:W1:Y:S06]  /*2c990*/  LDS.64 R24, [R0+UR7+0x1f0] ;  /* 0x0001f00700187984 */ /* 0x000e6c0008000a00 */
[----:B0-----:R-:W-:-:S02]  /*2c9a0*/  DMUL R28, R34, R28 ;  /* 0x0000001c221c7228 */ /* 0x001fc40000000000 */
[----:B------:R-:W0:Y:S06]  /*2c9b0*/  LDS.64 R34, [R0+UR4+0x1f0] ;  /* 0x0001f00400227984 */ /* 0x000e2c0008000a00 */
[-C--:B------:R-:W-:Y:S02]  /*2c9c0*/  DFMA R18, R20, R28.reuse, R18 ;  /* 0x0000001c1412722b */ /* 0x080fe40000000012 */
[----:B------:R-:W-:Y:S02]  /*2c9d0*/  DFMA R22, R14, R28, R22 ;  /* 0x0000001c0e16722b */ /* 0x000fe40000000016 */
[----:B-1----:R-:W-:-:S02]  /*2c9e0*/  DADD R24, -R10, R24 ;  /* 0x000000000a187229 */ /* 0x002fc40000000118 */
[----:B------:R-:W-:Y:S02]  /*2c9f0*/  DADD R14, -R8, R36 ;  /* 0x00000000080e7229 */ /* 0x000fe40000000124 */
[----:B------:R-:W-:Y:S01]  /*2ca00*/  DFMA R16, R26, R28, R16 ;  /* 0x0000001c1a10722b */ /* 0x000fe20000000010 */
[----:B------:R-:W-:Y:S01]  /*2ca10*/  MOV R36, RZ ;  /* 0x000000ff00247202 */ /* 0x000fe20000000f00 */
[----:B------:R-:W-:Y:S01]  /*2ca20*/  IMAD.MOV.U32 R28, RZ, RZ, 0x0 ;  /* 0x00000000ff1c7424 */ /* 0x000fe200078e00ff */
[----:B------:R-:W-:Y:S01]  /*2ca30*/  MOV R29, 0x3fd80000 ;  /* 0x3fd80000001d7802 */ /* 0x000fe20000000f00 */
[----:B0-----:R-:W-:Y:S02]  /*2ca40*/  DADD R20, -R12, R34 ;  /* 0x000000000c147229 */ /* 0x001fe40000000122 */
[----:B------:R-:W-:-:S08]  /*2ca50*/  DMUL R34, R24, R24 ;  /* 0x0000001818227228 */ /* 0x000fd00000000000 */
        /* <DEDUP_REMOVED lines=18> */
.L_x_1310:
[----:B------:R-:W-:Y:S05]  /*2cb80*/  BSYNC.RECONVERGENT B1 ;  /* 0x0000000000017941 */ /* 0x000fea0003800200 */
.L_x_1309:
        /* <DEDUP_REMOVED lines=34> */
.L_x_1312:
[----:B------:R-:W-:Y:S05]  /*2cdb0*/  BSYNC.RECONVERGENT B1 ;  /* 0x0000000000017941 */ /* 0x000fea0003800200 */
.L_x_1311:
[----:B------:R-:W0:Y:S01]  /*2cdc0*/  LDS.64 R14, [R0+UR6+0x1f8] ;  /* 0x0001f806000e7984 */ /* 0x000e220008000a00 */
[-C--:B------:R-:W-:Y:S01]  /*2cdd0*/  DMUL R34, R28, R28.reuse ;  /* 0x0000001c1c227228 */ /* 0x080fe20000000000 */
[----:B------:R-:W-:Y:S01]  /*2cde0*/  UIADD3 UR5, UPT, UPT, UR5, 0x1, URZ ;  /* 0x0000000105057890 */ /* 0x000fe2000fffe0ff */
[----:B------:R-:W-:Y:S01]  /*2cdf0*/  BAR.SYNC.DEFER_BLOCKING 0x0 ;  /* 0x0000000000007b1d */ /* 0x000fe20000010000 */
[----:B------:R-:W-:Y:S02]  /*2ce00*/  IADD3 R30, P1, PT, R30, 0x800, RZ ;  /* 0x000008001e1e7810 */ /* 0x000fe40007f3e0ff */
[----:B------:R-:W-:Y:S01]  /*2ce10*/  UISETP.NE.AND UP0, UPT, UR5, URZ, UPT ;  /* 0x000000ff0500728c */ /* 0x000fe2000bf05270 */
[----:B------:R-:W-:Y:S02]  /*2ce20*/  IADD3 R4, P3, PT, R4, 0x800, RZ ;  /* 0x0000080004047810 */ /* 0x000fe40007f7e0ff */
[----:B------:R-:W-:Y:S01]  /*2ce30*/  IADD3 R32, P0, PT, R32, 0x800, RZ ;  /* 0x0000080020207810 */ /* 0x000fe20007f1e0ff */
[----:B------:R-:W-:Y:S01]  /*2ce40*/  DMUL R34, R34, R28 ;  /* 0x0000001c22227228 */ /* 0x000fe20000000000 */
[----:B------:R-:W-:Y:S01]  /*2ce50*/  IADD3 R6, P2, PT, R6, 0x800, RZ ;  /* 0x0000080006067810 */ /* 0x000fe20007f5e0ff */
[----:B------:R-:W-:Y:S01]  /*2ce60*/  IMAD.X R7, RZ, RZ, R7, P1 ;  /* 0x000000ffff077224 */ /* 0x000fe200008e0607 */
[----:B------:R-:W-:Y:S01]  /*2ce70*/  IADD3.X R31, PT, PT, RZ, R31, RZ, P0, !PT ;  /* 0x0000001fff1f7210 */ /* 0x000fe200007fe4ff */
[----:B------:R-:W-:Y:S01]  /*2ce80*/  IMAD.X R3, RZ, RZ, R3, P3 ;  /* 0x000000ffff037224 */ /* 0x000fe200018e0603 */
[----:B------:R-:W-:-:S03]  /*2ce90*/  IADD3.X R5, PT, PT, RZ, R5, RZ, P2, !PT ;  /* 0x00000005ff057210 */ /* 0x000fc600017fe4ff */
[----:B0-----:R-:W-:-:S08]  /*2cea0*/  DMUL R14, R34, R14 ;  /* 0x0000000e220e7228 */ /* 0x001fd00000000000 */
[-C--:B------:R-:W-:Y:S02]  /*2ceb0*/  DFMA R18, R24, R14.reuse, R18 ;  /* 0x0000000e1812722b */ /* 0x080fe40000000012 */
[-C--:B------:R-:W-:Y:S02]  /*2cec0*/  DFMA R20, R20, R14.reuse, R22 ;  /* 0x0000000e1414722b */ /* 0x080fe40000000016 */
[----:B------:R-:W-:Y:S01]  /*2ced0*/  DFMA R16, R26, R14, R16 ;  /* 0x0000000e1a10722b */ /* 0x000fe20000000010 */
[----:B------:R-:W-:Y:S10]  /*2cee0*/  BRA.U UP0, `(.L_x_1313) ;  /* 0xffffff6900707547 */ /* 0x000ff4000b83ffff */
.L_x_670:
[----:B------:R-:W0:Y:S01]  /*2cef0*/  S2R R2, SR_TID.X ;  /* 0x0000000000027919 */ /* 0x000e220000002100 */
[----:B------:R-:W1:Y:S01]  /*2cf00*/  S2UR UR9, SR_CgaCtaId ;  /* 0x00000000000979c3 */ /* 0x000e620000008800 */
[----:B------:R-:W-:Y:S01]  /*2cf10*/  UMOV UR8, 0x400 ;  /* 0x0000040000087882 */ /* 0x000fe20000000000 */
[----:B------:R-:W-:Y:S01]  /*2cf20*/  BSSY.RECONVERGENT B0, `(.L_x_1314) ;  /* 0x0000013000007945 */ /* 0x000fe20003800200 */
[----:B-1----:R-:W-:Y:S01]  /*2cf30*/  ULEA UR12, UR9, UR8, 0x18 ;  /* 0x00000008090c7291 */ /* 0x002fe2000f8ec0ff */
[C---:B0-----:R-:W-:Y:S02]  /*2cf40*/  ISETP.GT.U32.AND P1, PT, R2.reuse, 0x3f, PT ;  /* 0x0000003f0200780c */ /* 0x041fe40003f24070 */
[----:B------:R-:W-:-:S04]  /*2cf50*/  SHF.L.U32 R0, R2, 0x3, RZ ;  /* 0x0000000302007819 */ /* 0x000fc800000006ff */
[----:B------:R-:W-:-:S07]  /*2cf60*/  LOP3.LUT R0, R0, 0x1f8, RZ, 0xc0, !PT ;  /* 0x000001f800007812 */ /* 0x000fce00078ec0ff */
[----:B------:R-:W-:Y:S05]  /*2cf70*/  @P1 BRA `(.L_x_1315) ;  /* 0x0000000000341947 */ /* 0x000fea0003800000 */
[----:B------:R-:W0:Y:S01]  /*2cf80*/  S2UR UR5, SR_CgaCtaId ;  /* 0x00000000000579c3 */ /* 0x000e220000008800 */
[----:B------:R-:W-:Y:S02]  /*2cf90*/  UMOV UR4, 0x400 ;  /* 0x0000040000047882 */ /* 0x000fe40000000000 */
[----:B------:R-:W-:Y:S02]  /*2cfa0*/  UIADD3 UR6, UPT, UPT, UR4, 0x800, URZ ;  /* 0x0000080004067890 */ /* 0x000fe4000fffe0ff */
[----:B------:R-:W-:Y:S02]  /*2cfb0*/  UIADD3 UR7, UPT, UPT, UR4, 0x1000, URZ ;  /* 0x0000100004077890 */ /* 0x000fe4000fffe0ff */
[----:B0-----:R-:W-:Y:S02]  /*2cfc0*/  ULEA UR4, UR5, UR4, 0x18 ;  /* 0x0000000405047291 */ /* 0x001fe4000f8ec0ff */
[----:B------:R-:W-:Y:S02]  /*2cfd0*/  ULEA UR6, UR5, UR6, 0x18 ;  /* 0x0000000605067291 */ /* 0x000fe4000f8ec0ff */
[----:B------:R-:W-:-:S02]  /*2cfe0*/  ULEA UR7, UR5, UR7, 0x18 ;  /* 0x0000000705077291 */ /* 0x000fc4000f8ec0ff */
[C---:B------:R-:W-:Y:S02]  /*2cff0*/  LEA R3, R2.reuse, UR4, 0x3 ;  /* 0x0000000402037c11 */ /* 0x040fe4000f8e18ff */
[C---:B------:R-:W-:Y:S02]  /*2d000*/  LEA R4, R2.reuse, UR6, 0x3 ;  /* 0x0000000602047c11 */ /* 0x040fe4000f8e18ff */
[----:B------:R-:W-:Y:S01]  /*2d010*/  LEA R5, R2, UR7, 0x3 ;  /* 0x0000000702057c11 */ /* 0x000fe2000f8e18ff */
[----:B------:R0:W-:Y:S04]  /*2d020*/  STS.64 [R3], RZ ;  /* 0x000000ff03007388 */ /* 0x0001e80000000a00 */
[----:B------:R0:W-:Y:S04]  /*2d030*/  STS.64 [R4], RZ ;  /* 0x000000ff04007388 */ /* 0x0001e80000000a00 */
[----:B------:R0:W-:Y:S02]  /*2d040*/  STS.64 [R5], RZ ;  /* 0x000000ff05007388 */ /* 0x0001e40000000a00 */
.L_x_1315:
[----:B------:R-:W-:Y:S05]  /*2d050*/  BSYNC.RECONVERGENT B0 ;  /* 0x0000000000007941 */ /* 0x000fea0003800200 */
.L_x_1314:
[----:B------:R-:W-:Y:S01]  /*2d060*/  BAR.SYNC.DEFER_BLOCKING 0x0 ;  /* 0x0000000000007b1d */ /* 0x000fe20000010000 */
[----:B------:R-:W-:Y:S01]  /*2d070*/  LOP3.LUT R2, R2, 0x3f, RZ, 0xc0, !PT ;  /* 0x0000003f02027812 */ /* 0x000fe200078ec0ff */
[----:B0-----:R-:W-:-:S04]  /*2d080*/  VIADD R3, R0, UR12 ;  /* 0x0000000c00037c36 */ /* 0x001fc80008000000 */
[----:B------:R-:W-:Y:S01]  /*2d090*/  BSSY B0, `(.L_x_1316) ;  /* 0x000000a000007945 */ /* 0x000fe20003800000 */
[----:B------:R0:W1:Y:S02]  /*2d0a0*/  LDS.64 R4, [R0+UR12] ;  /* 0x0000000c00047984 */ /* 0x0000640008000a00 */
.L_x_1317:
[----:B-1----:R-:W-:Y:S01]  /*2d0b0*/  DADD R6, R4, R18 ;  /* 0x0000000004067229 */ /* 0x002fe20000000012 */
[----:B------:R-:W-:Y:S09]  /*2d0c0*/  YIELD ;  /* 0x0000000000007946 */ /* 0x000ff20003800000 */
[----:B------:R-:W1:Y:S02]  /*2d0d0*/  ATOMS.CAS.64 R6, [R3], R4, R6 ;  /* 0x000000040306738d */ /* 0x000e640000000406 */
[----:B-1----:R-:W-:-:S02]  /*2d0e0*/  ISETP.NE.U32.AND P0, PT, R4, R6, PT ;  /* 0x000000060400720c */ /* 0x002fc40003f05070 */
[----:B------:R-:W-:Y:S02]  /*2d0f0*/  MOV R4, R6 ;  /* 0x0000000600047202 */ /* 0x000fe40000000f00 */
[----:B------:R-:W-:Y:S01]  /*2d100*/  ISETP.NE.AND.EX P0, PT, R5, R7, PT, P0 ;  /* 0x000000070500720c */ /* 0x000fe20003f05300 */
[----:B------:R-:W-:-:S12]  /*2d110*/  IMAD.MOV.U32 R5, RZ, RZ, R7 ;  /* 0x000000ffff057224 */ /* 0x000fd800078e0007 */
[----:B------:R-:W-:Y:S05]  /*2d120*/  @P0 BRA `(.L_x_1317) ;  /* 0xfffffffc00e00947 */ /* 0x000fea000383ffff */
[----:B------:R-:W-:Y:S05]  /*2d130*/  BSYNC B0 ;  /* 0x0000000000007941 */ /* 0x000fea0003800000 */
.L_x_1316:
[----:B------:R-:W-:Y:S01]  /*2d140*/  UIADD3 UR4, UPT, UPT, UR8, 0x800, URZ ;  /* 0x0000080008047890 */ /* 0x000fe2000fffe0ff */
[----:B------:R-:W-:Y:S03]  /*2d150*/  BSSY B0, `(.L_x_1318) ;  /* 0x000000c000007945 */ /* 0x000fe60003800000 */
[----:B------:R-:W-:-:S06]  /*2d160*/  ULEA UR4, UR9, UR4, 0x18 ;  /* 0x0000000409047291 */ /* 0x000fcc000f8ec0ff */
[----:B------:R-:W-:-:S05]  /*2d170*/  LEA R3, R2, UR4, 0x3 ;  /* 0x0000000402037c11 */ /* 0x000fca000f8e18ff */
[----:B------:R1:W2:Y:S02]  /*2d180*/  LDS.64 R4, [R3] ;  /* 0x0000000003047984 */ /* 0x0002a40000000a00 */
.L_x_1319:
[----:B--2---:R-:W-:Y:S01]  /*2d190*/  DADD R6, R4, R20 ;  /* 0x0000000004067229 */ /* 0x004fe20000000014 */
[----:B------:R-:W-:Y:S09]  /*2d1a0*/  YIELD ;  /* 0x0000000000007946 */ /* 0x000ff20003800000 */
[----:B------:R-:W2:Y:S02]  /*2d1b0*/  ATOMS.CAS.64 R6, [R3], R4, R6 ;  /* 0x000000040306738d */ /* 0x000ea40000000406 */
[----:B--2---:R-:W-:-:S02]  /*2d1c0*/  ISETP.NE.U32.AND P0, PT, R4, R6, PT ;  /* 0x000000060400720c */ /* 0x004fc40003f05070 */
[----:B------:R-:W-:Y:S02]  /*2d1d0*/  MOV R4, R6 ;  /* 0x0000000600047202 */ /* 0x000fe40000000f00 */
[----:B------:R-:W-:Y:S01]  /*2d1e0*/  ISETP.NE.AND.EX P0, PT, R5, R7, PT, P0 ;  /* 0x000000070500720c */ /* 0x000fe20003f05300 */
[----:B------:R-:W-:-:S12]  /*2d1f0*/  IMAD.MOV.U32 R5, RZ, RZ, R7 ;  /* 0x000000ffff057224 */ /* 0x000fd800078e0007 */
[----:B------:R-:W-:Y:S05]  /*2d200*/  @P0 BRA `(.L_x_1319) ;  /* 0xfffffffc00e00947 */ /* 0x000fea000383ffff */
[----:B------:R-:W-:Y:S05]  /*2d210*/  BSYNC B0 ;  /* 0x0000000000007941 */ /* 0x000fea0003800000 */
.L_x_1318:
[----:B------:R-:W-:-:S04]  /*2d220*/  UIADD3 UR4, UPT, UPT, UR8, 0x1000, URZ ;  /* 0x0000100008047890 */ /* 0x000fc8000fffe0ff */
[----:B------:R-:W-:-:S06]  /*2d230*/  ULEA UR4, UR9, UR4, 0x18 ;  /* 0x0000000409047291 */ /* 0x000fcc000f8ec0ff */
[----:B------:R-:W-:-:S05]  /*2d240*/  LEA R15, R2, UR4, 0x3 ;  /* 0x00000004020f7c11 */ /* 0x000fca000f8e18ff */
[----:B------:R2:W3:Y:S02]  /*2d250*/  LDS.64 R4, [R15] ;  /* 0x000000000f047984 */ /* 0x0004e40000000a00 */
.L_x_1320:
        /* <DEDUP_REMOVED lines=9> */
[----:B------:R-:W-:Y:S06]  /*2d2f0*/  BAR.SYNC.DEFER_BLOCKING 0x0 ;  /* 0x0000000000007b1d */ /* 0x000fec0000010000 */
[----:B------:R-:W-:Y:S05]  /*2d300*/  @P1 EXIT ;  /* 0x000000000000194d */ /* 0x000fea0003800000 */
[----:B------:R-:W3:Y:S01]  /*2d310*/  S2R R5, SR_CTAID.X ;  /* 0x0000000000057919 */ /* 0x000ee20000002500 */
[----:B------:R-:W4:Y:S01]  /*2d320*/  LDC.64 R16, c[0x0][0x398] ;  /* 0x0000e600ff107b82 */ /* 0x000f220000000a00 */
[----:B------:R-:W0:Y:S01]  /*2d330*/  LDCU.64 UR4, c[0x0][0x3d8] ;  /* 0x00007b00ff0477ac */ /* 0x000e220008000a00 */
[----:B------:R-:W0:Y:S04]  /*2d340*/  LDS.64 R6, [R0+UR12] ;  /* 0x0000000c00067984 */ /* 0x000e280008000a00 */
[----:B--2---:R-:W-:Y:S02]  /*2d350*/  LDS.64 R14, [R15] ;  /* 0x000000000f0e7984 */ /* 0x004fe40000000a00 */
[----:B------:R-:W2:Y:S08]  /*2d360*/  LDC.64 R18, c[0x0][0x3a0] ;  /* 0x0000e800ff127b82 */ /* 0x000eb00000000a00 */
[----:B------:R-:W1:Y:S08]  /*2d370*/  LDC.64 R22, c[0x0][0x3a8] ;  /* 0x0000ea00ff167b82 */ /* 0x000e700000000a00 */
[----:B------:R-:W1:Y:S01]  /*2d380*/  LDC.64 R24, c[0x0][0x3b0] ;  /* 0x0000ec00ff187b82 */ /* 0x000e620000000a00 */
[----:B---3--:R-:W-:-:S07]  /*2d390*/  LEA R2, R5, R2, 0x6 ;  /* 0x0000000205027211 */ /* 0x008fce00078e30ff */
[----:B------:R-:W3:Y:S01]  /*2d3a0*/  LDC.64 R26, c[0x0][0x3b8] ;  /* 0x0000ee00ff1a7b82 */ /* 0x000ee20000000a00 */
[----:B----4-:R-:W-:-:S07]  /*2d3b0*/  IMAD.WIDE R16, R2, 0x8, R16 ;  /* 0x0000000802107825 */ /* 0x010fce00078e0210 */
[----:B------:R-:W4:Y:S01]  /*2d3c0*/  LDC.64 R28, c[0x0][0x3c0] ;  /* 0x0000f000ff1c7b82 */ /* 0x000f220000000a00 */
[----:B------:R-:W0:Y:S01]  /*2d3d0*/  LDG.E.64 R4, desc[UR10][R16.64] ;  /* 0x0000000a10047981 */ /* 0x000e22000c1e1b00 */
[C---:B--2---:R-:W-:Y:S01]  /*2d3e0*/  IMAD.WIDE R18, R2.reuse, 0x8, R18 ;  /* 0x0000000802127825 */ /* 0x044fe200078e0212 */
[----:B0-----:R-:W-:Y:S02]  /*2d3f0*/  DFMA R6, R6, UR4, R4 ;  /* 0x0000000406067c2b */ /* 0x001fe40008000004 */
[----:B------:R-:W0:Y:S05]  /*2d400*/  LDS.64 R4, [R3] ;  /* 0x0000000003047984 */ /* 0x000e2a0000000a00 */
[----:B------:R2:W-:Y:S04]  /*2d410*/  STG.E.64 desc[UR10][R16.64], R6 ;  /* 0x0000000610007986 */ /* 0x0005e8000c101b0a */
[----:B------:R-:W0:Y:S02]  /*2d420*/  LDG.E.64 R20, desc[UR10][R18.64] ;  /* 0x0000000a12147981 */ /* 0x000e24000c1e1b00 */
[----:B0-----:R-:W-:Y:S01]  /*2d430*/  DFMA R20, R4, UR4, R20 ;  /* 0x0000000404147c2b */ /* 0x001fe20008000014 */
[----:B-1----:R-:W-:-:S06]  /*2d440*/  IMAD.WIDE R4, R2, 0x8, R22 ;  /* 0x0000000802047825 */ /* 0x002fcc00078e0216 */
[----:B------:R-:W-:Y:S04]  /*2d450*/  STG.E.64 desc[UR10][R18.64], R20 ;  /* 0x0000001412007986 */ /* 0x000fe8000c101b0a */
[----:B------:R-:W3:Y:S01]  /*2d460*/  LDG.E.64 R22, desc[UR10][R4.64] ;  /* 0x0000000a04167981 */ /* 0x000ee2000c1e1b00 */
[----:B--2--5:R-:W-:Y:S02]  /*2d470*/  DFMA R6, R6, UR4, R12 ;  /* 0x0000000406067c2b */ /* 0x024fe4000800000c */
[----:B------:R-:W-:Y:S01]  /*2d480*/  DFMA R12, R20, UR4, R10 ;  /* 0x00000004140c7c2b */ /* 0x000fe2000800000a */
[----:B------:R-:W-:Y:S01]  /*2d490*/  IMAD.WIDE R10, R2, 0x8, R24 ;  /* 0x00000008020a7825 */ /* 0x000fe200078e0218 */
[----:B---3--:R-:W-:-:S07]  /*2d4a0*/  DFMA R22, R14, UR4, R22 ;  /* 0x000000040e167c2b */ /* 0x008fce0008000016 */
[----:B------:R-:W-:Y:S01]  /*2d4b0*/  STG.E.64 desc[UR10][R4.64], R22 ;  /* 0x0000001604007986 */ /* 0x000fe2000c101b0a */
[----:B------:R-:W-:Y:S01]  /*2d4c0*/  DFMA R16, R22, UR4, R8 ;  /* 0x0000000416107c2b */ /* 0x000fe20008000008 */
[C---:B------:R-:W-:Y:S02]  /*2d4d0*/  IMAD.WIDE R8, R2.reuse, 0x8, R26 ;  /* 0x0000000802087825 */ /* 0x040fe400078e021a */
[----:B------:R-:W-:Y:S02]  /*2d4e0*/  STG.E.64 desc[UR10][R10.64], R6 ;  /* 0x000000060a007986 */ /* 0x000fe4000c101b0a */
[----:B----4-:R-:W-:Y:S02]  /*2d4f0*/  IMAD.WIDE R2, R2, 0x8, R28 ;  /* 0x0000000802027825 */ /* 0x010fe400078e021c */
[----:B------:R-:W-:Y:S04]  /*2d500*/  STG.E.64 desc[UR10][R8.64], R12 ;  /* 0x0000000c08007986 */ /* 0x000fe8000c101b0a */
[----:B------:R-:W-:Y:S01]  /*2d510*/  STG.E.64 desc[UR10][R2.64], R16 ;  /* 0x0000001002007986 */ /* 0x000fe2000c101b0a */
[----:B------:R-:W-:Y:S05]  /*2d520*/  EXIT ;  /* 0x000000000000794d */ /* 0x000fea0003800000 */
        .weak           $__internal_1_$__cuda_sm20_drsqrt_f64_slowpath_v2
        .type           $__internal_1_$__cuda_sm20_drsqrt_f64_slowpath_v2,@function
        .size           $__internal_1_$__cuda_sm20_drsqrt_f64_slowpath_v2,(.L_x_1327 - $__internal_1_$__cuda_sm20_drsqrt_f64_slowpath_v2)
$__internal_1_$__cuda_sm20_drsqrt_f64_slowpath_v2:
        /* <DEDUP_REMOVED lines=14> */
[----:B------:R-:W-:-:S05]  /*2d610*/  IMAD.MOV.U32 R36, RZ, RZ, RZ ;  /* 0x000000ffff247224 */ /* 0x000fca00078e00ff */
[----:B------:R-:W0:Y:S02]  /*2d620*/  MUFU.RSQ64H R37, R29 ;  /* 0x0000001d00257308 */ /* 0x000e240000001c00 */
[----:B0-----:R-:W-:-:S08]  /*2d630*/  DMUL R34, R36, R36 ;  /* 0x0000002424227228 */ /* 0x001fd00000000000 */
[----:B------:R-:W-:Y:S01]  /*2d640*/  DFMA R34, R28, -R34, 1 ;  /* 0x3ff000001c22742b */ /* 0x000fe20000000822 */
[----:B------:R-:W-:Y:S01]  /*2d650*/  MOV R28, 0x0 ;  /* 0x00000000001c7802 */ /* 0x000fe20000000f00 */
[----:B------:R-:W-:-:S06]  /*2d660*/  IMAD.MOV.U32 R29, RZ, RZ, 0x3fd80000 ;  /* 0x3fd80000ff1d7424 */ /* 0x000fcc00078e00ff */
[----:B------:R-:W-:Y:S02]  /*2d670*/  DFMA R28, R34, R28, 0.5 ;  /* 0x3fe00000221c742b */ /* 0x000fe4000000001c */
[----:B------:R-:W-:-:S08]  /*2d680*/  DMUL R34, R36, R34 ;  /* 0x0000002224227228 */ /* 0x000fd00000000000 */
[----:B------:R-:W-:-:S08]  /*2d690*/  DFMA R34, R28, R34, R36 ;  /* 0x000000221c22722b */ /* 0x000fd00000000024 */
[----:B------:R-:W-:Y:S01]  /*2d6a0*/  DMUL R34, R34, 134217728 ;  /* 0x41a0000022227828 */ /* 0x000fe20000000000 */
[----:B------:R-:W-:Y:S10]  /*2d6b0*/  BRA `(.L_x_1324) ;  /* 0x0000000000107947 */ /* 0x000ff40003800000 */
.L_x_1323:
[----:B------:R-:W-:Y:S01]  /*2d6c0*/  DADD R34, R28, R28 ;  /* 0x000000001c227229 */ /* 0x000fe2000000001c */
[----:B------:R-:W-:Y:S10]  /*2d6d0*/  BRA `(.L_x_1324) ;  /* 0x0000000000087947 */ /* 0x000ff40003800000 */
.L_x_1322:
[----:B------:R-:W-:Y:S02]  /*2d6e0*/  LOP3.LUT R35, R34, 0x7ff00000, RZ, 0xfc, !PT ;  /* 0x7ff0000022237812 */ /* 0x000fe400078efcff */
[----:B------:R-:W-:-:S07]  /*2d6f0*/  MOV R34, RZ ;  /* 0x000000ff00227202 */ /* 0x000fce0000000f00 */
.L_x_1324:
[----:B------:R-:W-:Y:S05]  /*2d700*/  BSYNC.RECONVERGENT B0 ;  /* 0x0000000000007941 */ /* 0x000fea0003800200 */
.L_x_1321:
[----:B------:R-:W-:Y:S01]  /*2d710*/  MOV R29, R35 ;  /* 0x00000023001d7202 */ /* 0x000fe20000000f00 */
[----:B------:R-:W-:Y:S02]  /*2d720*/  HFMA2 R35, -RZ, RZ, 0, 0 ;  /* 0x00000000ff237431 */ /* 0x000fe400000001ff */
[----:B------:R-:W-:Y:S02]  /*2d730*/  IMAD.MOV.U32 R28, RZ, RZ, R34 ;  /* 0x000000ffff1c7224 */ /* 0x000fe400078e0022 */
[----:B------:R-:W-:-:S04]  /*2d740*/  IMAD.MOV.U32 R34, RZ, RZ, R33 ;  /* 0x000000ffff227224 */ /* 0x000fc800078e0021 */
[----:B------:R-:W-:Y:S05]  /*2d750*/  RET.REL.NODEC R34 `(_Z17N_Body_SimulationILi256ELi64ELb1EEvPdS0_S0_S0_S0_S0_S0_S0_S0_PKdidd) ;  /* 0xfffffd2822287950 */ /* 0x000fea0003c3ffff */
.L_x_1325:
        /* <DEDUP_REMOVED lines=10> */
.L_x_1327:


//--------------------- .nv.shared._Z17N_Body_SimulationILi256ELi64ELb0EEvPdS0_S0_S0_S0_S0_S0_S0_S0_PKdidd --------------------------
	.section	.nv.shared._Z17N_Body_SimulationILi256ELi64ELb0EEvPdS0_S0_S0_S0_S0_S0_S0_S0_PKdidd,"aw",@nobits
	.sectionflags	@""
	.align	8
.nv.shared._Z17N_Body_SimulationILi256ELi64ELb0EEvPdS0_S0_S0_S0_S0_S0_S0_S0_PKdidd:
	.zero		9216


//--------------------- .nv.shared.reserved.0     --------------------------
	.section	.nv.shared.reserved.0,"aw",@nobits
	.weak		__nv_reservedSMEM_offset_0_alias
	.size		__nv_reservedSMEM_offset_0_alias, 0, 64
	.other		__nv_reservedSMEM_offset_0_alias,@"STO_CUDA_RESERVED_SHARED STV_DEFAULT"
__nv_reservedSMEM_offset_0_alias:
	.zero		0
	.zero		64


//--------------------- .nv.shared._Z17N_Body_SimulationILi256ELi64ELb1EEvPdS0_S0_S0_S0_S0_S0_S0_S0_PKdidd --------------------------
	.section	.nv.shared._Z17N_Body_SimulationILi256ELi64ELb1EEvPdS0_S0_S0_S0_S0_S0_S0_S0_PKdidd,"aw",@nobits
	.sectionflags	@""
	.align	8
.nv.shared._Z17N_Body_SimulationILi256ELi64ELb1EEvPdS0_S0_S0_S0_S0_S0_S0_S0_PKdidd:
	.zero		9216


//--------------------- .nv.constant0._Z17N_Body_SimulationILi256ELi64ELb0EEvPdS0_S0_S0_S0_S0_S0_S0_S0_PKdidd --------------------------
	.section	.nv.constant0._Z17N_Body_SimulationILi256ELi64ELb0EEvPdS0_S0_S0_S0_S0_S0_S0_S0_PKdidd,"a",@progbits
	.sectionflags	@""
	.align	4
.nv.constant0._Z17N_Body_SimulationILi256ELi64ELb0EEvPdS0_S0_S0_S0_S0_S0_S0_S0_PKdidd:
	.zero		1000


//--------------------- .nv.constant0._Z17N_Body_SimulationILi256ELi64ELb1EEvPdS0_S0_S0_S0_S0_S0_S0_S0_PKdidd --------------------------
	.section	.nv.constant0._Z17N_Body_SimulationILi256ELi64ELb1EEvPdS0_S0_S0_S0_S0_S0_S0_S0_PKdidd,"a",@progbits
	.sectionflags	@""
	.align	4
.nv.constant0._Z17N_Body_SimulationILi256ELi64ELb1EEvPdS0_S0_S0_S0_S0_S0_S0_S0_PKdidd:
	.zero		1000


//--------------------- SYMBOLS --------------------------

	.type		.nv.reservedSmem.offset0,@object
	.size		.nv.reservedSmem.offset0,0x4
	.type		.nv.reservedSmem.cap,@object
	.size		.nv.reservedSmem.cap,0x4
